	.target	sm_90a

	.elftype	@"ET_EXEC"


//--------------------- .note.nv.tkinfo           --------------------------
	.section	.note.nv.tkinfo,"",@"SHT_NOTE"
	.sectionflags	@"SHF_NOTE_NV_TKINFO"
	.tkinfo
        /*0018*/ 	.word	0x00000002
        /*0030*/ 	.string	""
        /*0030*/ 	.string	"ptxas"
        /*0030*/ 	.string	"Cuda compilation tools, release 13.0, V13.0.88"
        /*0030*/ 	.string	"Build cuda_13.0.r13.0/compiler.36424714_0"
        /*0030*/ 	.string	"-v  -suppress-debug-info  -lineinfo  -arch sm_90a "



//--------------------- .note.nv.cuinfo           --------------------------
	.section	.note.nv.cuinfo,"",@"SHT_NOTE"
	.sectionflags	@"SHF_NOTE_NV_CUINFO"
        /*0018*/ 	.short	0x0002
        /*001a*/ 	.short	0x005a
        /*001c*/ 	.short	0x0082
	.zero		2


//--------------------- .nv.info                  --------------------------
	.section	.nv.info,"",@"SHT_CUDA_INFO"
	.align	4


	//----- nvinfo : EIATTR_REGCOUNT
	.align		4
        /*0000*/ 	.byte	0x04, 0x2f
        /*0002*/ 	.short	(.L_1 - .L_0)
	.align		4
.L_0:
        /*0004*/ 	.word	index@(matmul_kernel)
        /*0008*/ 	.word	0x000000ff


	//----- nvinfo : EIATTR_FRAME_SIZE
	.align		4
.L_1:
        /*000c*/ 	.byte	0x04, 0x11
        /*000e*/ 	.short	(.L_3 - .L_2)
	.align		4
.L_2:
        /*0010*/ 	.word	index@(matmul_kernel)
        /*0014*/ 	.word	0x00000540


	//----- nvinfo : EIATTR_MIN_STACK_SIZE
	.align		4
.L_3:
        /*0018*/ 	.byte	0x04, 0x12
        /*001a*/ 	.short	(.L_5 - .L_4)
	.align		4
.L_4:
        /*001c*/ 	.word	index@(matmul_kernel)
        /*0020*/ 	.word	0x00000540
.L_5:


//--------------------- .nv.compat                --------------------------
	.section	.nv.compat,"",@"SHT_CUDA_COMPAT_INFO"
	.align	4
        /*0000*/ 	.byte	0x02, 0x09, 0x01, 0x00, 0x02, 0x02, 0x04, 0x00, 0x02, 0x05, 0x05, 0x00, 0x03, 0x07, 0x01, 0x01
        /*0010*/ 	.byte	0x02, 0x03, 0x00, 0x00, 0x02, 0x06, 0x01, 0x00, 0x04, 0x0b, 0x08, 0x00, 0x00, 0x00, 0x00, 0x00
        /*0020*/ 	.byte	0x00, 0x00, 0x00, 0x00


//--------------------- .nv.info.matmul_kernel    --------------------------
	.section	.nv.info.matmul_kernel,"",@"SHT_CUDA_INFO"
	.sectionflags	@""
	.align	4


	//----- nvinfo : EIATTR_CUDA_API_VERSION
	.align		4
        /*0000*/ 	.byte	0x04, 0x37
        /*0002*/ 	.short	(.L_7 - .L_6)
.L_6:
        /*0004*/ 	.word	0x00000082


	//----- nvinfo : EIATTR_KPARAM_INFO
	.align		4
.L_7:
        /*0008*/ 	.byte	0x04, 0x17
        /*000a*/ 	.short	(.L_9 - .L_8)
.L_8:
        /*000c*/ 	.word	0x00000000
        /*0010*/ 	.short	0x000d
        /*0012*/ 	.short	0x0048
        /*0014*/ 	.byte	0x00, 0xf4, 0x21, 0x00


	//----- nvinfo : EIATTR_KPARAM_INFO
	.align		4
.L_9:
        /*0018*/ 	.byte	0x04, 0x17
        /*001a*/ 	.short	(.L_11 - .L_10)
.L_10:
        /*001c*/ 	.word	0x00000000
        /*0020*/ 	.short	0x000c
        /*0022*/ 	.short	0x0040
        /*0024*/ 	.byte	0x00, 0xf4, 0x21, 0x00


	//----- nvinfo : EIATTR_KPARAM_INFO
	.align		4
.L_11:
        /*0028*/ 	.byte	0x04, 0x17
        /*002a*/ 	.short	(.L_13 - .L_12)
.L_12:
        /*002c*/ 	.word	0x00000000
        /*0030*/ 	.short	0x000b
        /*0032*/ 	.short	0x0038
        /*0034*/ 	.byte	0x00, 0xf0, 0x11, 0x00


	//----- nvinfo : EIATTR_KPARAM_INFO
	.align		4
.L_13:
        /*0038*/ 	.byte	0x04, 0x17
        /*003a*/ 	.short	(.L_15 - .L_14)
.L_14:
        /*003c*/ 	.word	0x00000000
        /*0040*/ 	.short	0x000a
        /*0042*/ 	.short	0x0034
        /*0044*/ 	.byte	0x00, 0xf0, 0x11, 0x00


	//----- nvinfo : EIATTR_KPARAM_INFO
	.align		4
.L_15:
        /*0048*/ 	.byte	0x04, 0x17
        /*004a*/ 	.short	(.L_17 - .L_16)
.L_16:
        /*004c*/ 	.word	0x00000000
        /*0050*/ 	.short	0x0009
        /*0052*/ 	.short	0x0030
        /*0054*/ 	.byte	0x00, 0xf0, 0x11, 0x00


	//----- nvinfo : EIATTR_KPARAM_INFO
	.align		4
.L_17:
        /*0058*/ 	.byte	0x04, 0x17
        /*005a*/ 	.short	(.L_19 - .L_18)
.L_18:
        /*005c*/ 	.word	0x00000000
        /*0060*/ 	.short	0x0008
        /*0062*/ 	.short	0x002c
        /*0064*/ 	.byte	0x00, 0xf0, 0x11, 0x00


	//----- nvinfo : EIATTR_KPARAM_INFO
	.align		4
.L_19:
        /*0068*/ 	.byte	0x04, 0x17
        /*006a*/ 	.short	(.L_21 - .L_20)
.L_20:
        /*006c*/ 	.word	0x00000000
        /*0070*/ 	.short	0x0007
        /*0072*/ 	.short	0x0028
        /*0074*/ 	.byte	0x00, 0xf0, 0x11, 0x00


	//----- nvinfo : EIATTR_KPARAM_INFO
	.align		4
.L_21:
        /*0078*/ 	.byte	0x04, 0x17
        /*007a*/ 	.short	(.L_23 - .L_22)
.L_22:
        /*007c*/ 	.word	0x00000000
        /*0080*/ 	.short	0x0006
        /*0082*/ 	.short	0x0024
        /*0084*/ 	.byte	0x00, 0xf0, 0x11, 0x00


	//----- nvinfo : EIATTR_KPARAM_INFO
	.align		4
.L_23:
        /*0088*/ 	.byte	0x04, 0x17
        /*008a*/ 	.short	(.L_25 - .L_24)
.L_24:
        /*008c*/ 	.word	0x00000000
        /*0090*/ 	.short	0x0005
        /*0092*/ 	.short	0x0020
        /*0094*/ 	.byte	0x00, 0xf0, 0x11, 0x00


	//----- nvinfo : EIATTR_KPARAM_INFO
	.align		4
.L_25:
        /*0098*/ 	.byte	0x04, 0x17
        /*009a*/ 	.short	(.L_27 - .L_26)
.L_26:
        /*009c*/ 	.word	0x00000000
        /*00a0*/ 	.short	0x0004
        /*00a2*/ 	.short	0x001c
        /*00a4*/ 	.byte	0x00, 0xf0, 0x11, 0x00


	//----- nvinfo : EIATTR_KPARAM_INFO
	.align		4
.L_27:
        /*00a8*/ 	.byte	0x04, 0x17
        /*00aa*/ 	.short	(.L_29 - .L_28)
.L_28:
        /*00ac*/ 	.word	0x00000000
        /*00b0*/ 	.short	0x0003
        /*00b2*/ 	.short	0x0018
        /*00b4*/ 	.byte	0x00, 0xf0, 0x11, 0x00


	//----- nvinfo : EIATTR_KPARAM_INFO
	.align		4
.L_29:
        /*00b8*/ 	.byte	0x04, 0x17
        /*00ba*/ 	.short	(.L_31 - .L_30)
.L_30:
        /*00bc*/ 	.word	0x00000000
        /*00c0*/ 	.short	0x0002
        /*00c2*/ 	.short	0x0010
        /*00c4*/ 	.byte	0x00, 0xf4, 0x21, 0x00


	//----- nvinfo : EIATTR_KPARAM_INFO
	.align		4
.L_31:
        /*00c8*/ 	.byte	0x04, 0x17
        /*00ca*/ 	.short	(.L_33 - .L_32)
.L_32:
        /*00cc*/ 	.word	0x00000000
        /*00d0*/ 	.short	0x0001
        /*00d2*/ 	.short	0x0008
        /*00d4*/ 	.byte	0x00, 0xf4, 0x21, 0x00


	//----- nvinfo : EIATTR_KPARAM_INFO
	.align		4
.L_33:
        /*00d8*/ 	.byte	0x04, 0x17
        /*00da*/ 	.short	(.L_35 - .L_34)
.L_34:
        /*00dc*/ 	.word	0x00000000
        /*00e0*/ 	.short	0x0000
        /*00e2*/ 	.short	0x0000
        /*00e4*/ 	.byte	0x00, 0xf4, 0x21, 0x00


	//----- nvinfo : EIATTR_EXPLICIT_CLUSTER
	.align		4
.L_35:
        /*00e8*/ 	.byte	0x01, 0x3e
	.zero		2


	//----- nvinfo : EIATTR_CTA_PER_CLUSTER
	.align		4
        /*00ec*/ 	.byte	0x04, 0x3d
        /*00ee*/ 	.short	(.L_37 - .L_36)
.L_36:
        /*00f0*/ 	.word	0x00000002
        /*00f4*/ 	.word	0x00000001
        /*00f8*/ 	.word	0x00000001


	//----- nvinfo : EIATTR_SPARSE_MMA_MASK
	.align		4
.L_37:
        /*00fc*/ 	.byte	0x03, 0x50
        /*00fe*/ 	.short	0x0000


	//----- nvinfo : EIATTR_MAXREG_COUNT
	.align		4
        /*0100*/ 	.byte	0x03, 0x1b
        /*0102*/ 	.short	0x00ff


	//----- nvinfo : EIATTR_NUM_BARRIERS
	.align		4
        /*0104*/ 	.byte	0x02, 0x4c
        /*0106*/ 	.byte	0x01
	.zero		1


	//----- nvinfo : EIATTR_ANNOTATIONS
	.align		4
        /*0108*/ 	.byte	0x04, 0x55
        /*010a*/ 	.short	(.L_39 - .L_38)


	//   ....[0]....
.L_38:
        /*010c*/ 	.word	0x00000001
        /*0110*/ 	.byte	0x70, 0x00, 0x00, 0x00, 0x01, 0x00, 0x00, 0x00, 0xb0, 0x00, 0x00, 0x00, 0x01, 0x00, 0x00, 0x00
        /* <DEDUP_REMOVED lines=428> */
        /*1be0*/ 	.byte	0x80, 0xa7, 0x00, 0x00, 0x01, 0x00, 0x00, 0x00, 0xa0, 0xa8, 0x00, 0x00


	//----- nvinfo : EIATTR_MERCURY_ISA_VERSION
	.align		4
.L_39:
        /*1bec*/ 	.byte	0x03, 0x5f
        /*1bee*/ 	.short	0x0101


	//----- nvinfo : EIATTR_EXIT_INSTR_OFFSETS
	.align		4
        /*1bf0*/ 	.byte	0x04, 0x1c
        /*1bf2*/ 	.short	(.L_41 - .L_40)


	//   ....[0]....
.L_40:
        /*1bf4*/ 	.word	0x00016360


	//   ....[1]....
        /*1bf8*/ 	.word	0x00016380


	//----- nvinfo : EIATTR_REQNTID
	.align		4
.L_41:
        /*1bfc*/ 	.byte	0x04, 0x10
        /*1bfe*/ 	.short	(.L_43 - .L_42)
.L_42:
        /*1c00*/ 	.word	0x00000080
        /*1c04*/ 	.word	0x00000001
        /*1c08*/ 	.word	0x00000001


	//----- nvinfo : EIATTR_CBANK_PARAM_SIZE
	.align		4
.L_43:
        /*1c0c*/ 	.byte	0x03, 0x19
        /*1c0e*/ 	.short	0x0050


	//----- nvinfo : EIATTR_PARAM_CBANK
	.align		4
        /*1c10*/ 	.byte	0x04, 0x0a
        /*1c12*/ 	.short	(.L_45 - .L_44)
	.align		4
.L_44:
        /*1c14*/ 	.word	index@(.nv.constant0.matmul_kernel)
        /*1c18*/ 	.short	0x0210
        /*1c1a*/ 	.short	0x0050


	//----- nvinfo : EIATTR_SW_WAR
	.align		4
.L_45:
        /*1c1c*/ 	.byte	0x04, 0x36
        /*1c1e*/ 	.short	(.L_47 - .L_46)
.L_46:
        /*1c20*/ 	.word	0x00000008
.L_47:


//--------------------- .nv.callgraph             --------------------------
	.section	.nv.callgraph,"",@"SHT_CUDA_CALLGRAPH"
	.align	4
	.sectionentsize	8
	.align		4
        /*0000*/ 	.word	0x00000000
	.align		4
        /*0004*/ 	.word	0xffffffff
	.align		4
        /*0008*/ 	.word	0x00000000
	.align		4
        /*000c*/ 	.word	0xfffffffe
	.align		4
        /*0010*/ 	.word	0x00000000
	.align		4
        /*0014*/ 	.word	0xfffffffd
	.align		4
        /*0018*/ 	.word	0x00000000
	.align		4
        /*001c*/ 	.word	0xfffffffc


//--------------------- .text.matmul_kernel       --------------------------
	.section	.text.matmul_kernel,"ax",@progbits
	.align	128
        .global         matmul_kernel
        .type           matmul_kernel,@function
        .size           matmul_kernel,(.L_x_3 - matmul_kernel)
        .other          matmul_kernel,@"STO_CUDA_ENTRY STV_DEFAULT"
matmul_kernel:
.text.matmul_kernel:
[----:B------:R-:W0:Y:S08]  /*0000*/  LDC R1, c[0x0][0x28] ;  /* 0x00000a00ff017b82 */ /* 0x000e300000000800 */
[----:B------:R-:W1:Y:S01]  /*0010*/  LDC.64 R2, c[0x0][0x228] ;  /* 0x00008a00ff027b82 */ /* 0x000e620000000a00 */
[----:B0-----:R-:W-:Y:S01]  /*0020*/  VIADD R1, R1, 0xfffffac0 ;  /* 0xfffffac001017836 */ /* 0x001fe20000000000 */
[----:B------:R-:W0:Y:S01]  /*0030*/  S2R R216, SR_TID.X ;  /* 0x0000000000d87919 */ /* 0x000e220000002100 */
[----:B------:R-:W-:Y:S01]  /*0040*/  UMOV UR6, 0x400 ;  /* 0x0000040000067882 */ /* 0x000fe20000000000 */
[----:B------:R-:W-:Y:S01]  /*0050*/  ULDC.64 UR14, c[0x0][0x208] ;  /* 0x00008200000e7ab9 */ /* 0x000fe20000000a00 */
[----:B------:R-:W-:Y:S01]  /*0060*/  CS2R R152, SRZ ;  /* 0x0000000000987805 */ /* 0x000fe2000001ff00 */
[----:B------:R2:W-:Y:S01]  /*0070*/  STL [R1], RZ ;  /* 0x000000ff01007387 */ /* 0x0005e20000100800 */
[----:B------:R-:W-:Y:S01]  /*0080*/  CS2R R154, SRZ ;  /* 0x00000000009a7805 */ /* 0x000fe2000001ff00 */
[----:B------:R-:W3:Y:S01]  /*0090*/  S2UR UR4, SR_CTAID.X ;  /* 0x00000000000479c3 */ /* 0x000ee20000002500 */
[----:B------:R-:W-:Y:S01]  /*00a0*/  CS2R R156, SRZ ;  /* 0x00000000009c7805 */ /* 0x000fe2000001ff00 */
[----:B------:R2:W-:Y:S01]  /*00b0*/  STL [R1+0x4], RZ ;  /* 0x000004ff01007387 */ /* 0x0005e20000100800 */
[----:B------:R-:W-:-:S02]  /*00c0*/  CS2R R158, SRZ ;  /* 0x00000000009e7805 */ /* 0x000fc4000001ff00 */
[----:B------:R-:W-:Y:S02]  /*00d0*/  CS2R R160, SRZ ;  /* 0x0000000000a07805 */ /* 0x000fe4000001ff00 */
[----:B------:R-:W-:Y:S01]  /*00e0*/  CS2R R162, SRZ ;  /* 0x0000000000a27805 */ /* 0x000fe2000001ff00 */
[----:B------:R2:W-:Y:S01]  /*00f0*/  STL [R1+0x8], RZ ;  /* 0x000008ff01007387 */ /* 0x0005e20000100800 */
[----:B------:R-:W-:Y:S01]  /*0100*/  CS2R R164, SRZ ;  /* 0x0000000000a47805 */ /* 0x000fe2000001ff00 */
[----:B------:R-:W4:Y:S01]  /*0110*/  S2UR UR12, SR_CgaCtaId ;  /* 0x00000000000c79c3 */ /* 0x000f220000008800 */
[----:B------:R-:W-:Y:S01]  /*0120*/  CS2R R166, SRZ ;  /* 0x0000000000a67805 */ /* 0x000fe2000001ff00 */
[----:B------:R2:W-:Y:S01]  /*0130*/  STL [R1+0xc], RZ ;  /* 0x00000cff01007387 */ /* 0x0005e20000100800 */
[----:B------:R-:W-:Y:S02]  /*0140*/  CS2R R168, SRZ ;  /* 0x0000000000a87805 */ /* 0x000fe4000001ff00 */
[----:B------:R-:W-:-:S02]  /*0150*/  CS2R R170, SRZ ;  /* 0x0000000000aa7805 */ /* 0x000fc4000001ff00 */
[----:B------:R-:W-:Y:S01]  /*0160*/  CS2R R172, SRZ ;  /* 0x0000000000ac7805 */ /* 0x000fe2000001ff00 */
[----:B------:R2:W-:Y:S01]  /*0170*/  STL [R1+0x10], RZ ;  /* 0x000010ff01007387 */ /* 0x0005e20000100800 */
[----:B------:R-:W-:Y:S01]  /*0180*/  CS2R R174, SRZ ;  /* 0x0000000000ae7805 */ /* 0x000fe2000001ff00 */
[----:B-1----:R-:W-:Y:S01]  /*0190*/  VIADD R0, R3, 0x7f ;  /* 0x0000007f03007836 */ /* 0x002fe20000000000 */
[----:B------:R-:W-:Y:S01]  /*01a0*/  CS2R R176, SRZ ;  /* 0x0000000000b07805 */ /* 0x000fe2000001ff00 */
[----:B------:R2:W-:Y:S01]  /*01b0*/  STL [R1+0x14], RZ ;  /* 0x000014ff01007387 */ /* 0x0005e20000100800 */
[----:B------:R-:W-:Y:S02]  /*01c0*/  CS2R R178, SRZ ;  /* 0x0000000000b27805 */ /* 0x000fe4000001ff00 */
[----:B------:R-:W-:Y:S02]  /*01d0*/  CS2R R180, SRZ ;  /* 0x0000000000b47805 */ /* 0x000fe4000001ff00 */
[----:B------:R-:W-:Y:S01]  /*01e0*/  SHF.R.S32.HI R5, RZ, 0x1f, R0 ;  /* 0x0000001fff057819 */ /* 0x000fe20000011400 */
[----:B------:R2:W-:Y:S01]  /*01f0*/  STL [R1+0x18], RZ ;  /* 0x000018ff01007387 */ /* 0x0005e20000100800 */
[----:B------:R-:W-:-:S02]  /*0200*/  CS2R R182, SRZ ;  /* 0x0000000000b67805 */ /* 0x000fc4000001ff00 */
[----:B---3--:R-:W-:Y:S01]  /*0210*/  I2FP.F32.U32 R7, UR4 ;  /* 0x0000000400077c45 */ /* 0x008fe20008201000 */
[----:B------:R-:W-:Y:S01]  /*0220*/  ULDC UR4, c[0x0][0x150] ;  /* 0x0000540000047ab9 */ /* 0x000fe20000000800 */
[----:B------:R-:W-:Y:S01]  /*0230*/  LEA.HI R5, R5, R0, RZ, 0x7 ;  /* 0x0000000005057211 */ /* 0x000fe200078f38ff */
[----:B------:R2:W-:Y:S01]  /*0240*/  STL [R1+0x1c], RZ ;  /* 0x00001cff01007387 */ /* 0x0005e20000100800 */
[----:B------:R-:W-:Y:S01]  /*0250*/  CS2R R184, SRZ ;  /* 0x0000000000b87805 */ /* 0x000fe2000001ff00 */
[----:B------:R-:W-:Y:S01]  /*0260*/  FMUL R7, R7, UR4 ;  /* 0x0000000407077c20 */ /* 0x000fe20008400000 */
[----:B------:R-:W-:Y:S01]  /*0270*/  SHF.R.S32.HI R5, RZ, 0x7, R5 ;  /* 0x00000007ff057819 */ /* 0x000fe20000011405 */
[----:B------:R2:W-:Y:S01]  /*0280*/  STL [R1+0x20], RZ ;  /* 0x000020ff01007387 */ /* 0x0005e20000100800 */
[----:B----4-:R-:W-:Y:S01]  /*0290*/  USHF.L.U32 UR5, UR12, 0x8, URZ ;  /* 0x000000080c057899 */ /* 0x010fe2000800063f */
[----:B------:R-:W-:Y:S01]  /*02a0*/  CS2R R186, SRZ ;  /* 0x0000000000ba7805 */ /* 0x000fe2000001ff00 */
[----:B------:R-:W-:Y:S01]  /*02b0*/  ULEA UR12, UR12, UR6, 0x18 ;  /* 0x000000060c0c7291 */ /* 0x000fe2000f8ec03f */
[----:B------:R-:W-:Y:S01]  /*02c0*/  IMAD.SHL.U32 R6, R5, 0x8, RZ ;  /* 0x0000000805067824 */ /* 0x000fe200078e00ff */
[----:B------:R-:W1:Y:S01]  /*02d0*/  F2I.U32.TRUNC.NTZ R7, R7 ;  /* 0x0000000700077305 */ /* 0x000e62000020f000 */
[----:B------:R2:W-:Y:S01]  /*02e0*/  STL [R1+0x24], RZ ;  /* 0x000024ff01007387 */ /* 0x0005e20000100800 */
[----:B------:R-:W-:Y:S01]  /*02f0*/  ULOP3.LUT UR5, UR5, 0x100, URZ, 0xc0, !UPT ;  /* 0x0000010005057892 */ /* 0x000fe2000f8ec03f */
[----:B------:R-:W-:-:S02]  /*0300*/  CS2R R188, SRZ ;  /* 0x0000000000bc7805 */ /* 0x000fc4000001ff00 */
[----:B------:R-:W-:Y:S01]  /*0310*/  IABS R9, R6 ;  /* 0x0000000600097213 */ /* 0x000fe20000000000 */
[----:B------:R2:W-:Y:S01]  /*0320*/  STL [R1+0x28], RZ ;  /* 0x000028ff01007387 */ /* 0x0005e20000100800 */
[----:B------:R-:W-:Y:S02]  /*0330*/  CS2R R190, SRZ ;  /* 0x0000000000be7805 */ /* 0x000fe4000001ff00 */
[----:B------:R-:W-:Y:S01]  /*0340*/  CS2R R192, SRZ ;  /* 0x0000000000c07805 */ /* 0x000fe2000001ff00 */
[----:B------:R-:W3:Y:S01]  /*0350*/  I2F.RP R0, R9 ;  /* 0x0000000900007306 */ /* 0x000ee20000209400 */
[----:B------:R2:W-:Y:S01]  /*0360*/  STL [R1+0x2c], RZ ;  /* 0x00002cff01007387 */ /* 0x0005e20000100800 */
[----:B------:R-:W-:Y:S02]  /*0370*/  CS2R R194, SRZ ;  /* 0x0000000000c27805 */ /* 0x000fe4000001ff00 */
[----:B------:R-:W-:Y:S02]  /*0380*/  CS2R R196, SRZ ;  /* 0x0000000000c47805 */ /* 0x000fe4000001ff00 */
[----:B------:R-:W-:Y:S01]  /*0390*/  CS2R R198, SRZ ;  /* 0x0000000000c67805 */ /* 0x000fe2000001ff00 */
[----:B------:R2:W-:Y:S01]  /*03a0*/  STL [R1+0x30], RZ ;  /* 0x000030ff01007387 */ /* 0x0005e20000100800 */
[----:B------:R-:W-:-:S02]  /*03b0*/  CS2R R200, SRZ ;  /* 0x0000000000c87805 */ /* 0x000fc4000001ff00 */
[----:B-1----:R-:W-:Y:S02]  /*03c0*/  IABS R13, R7 ;  /* 0x00000007000d7213 */ /* 0x002fe40000000000 */
[----:B------:R-:W-:Y:S01]  /*03d0*/  CS2R R202, SRZ ;  /* 0x0000000000ca7805 */ /* 0x000fe2000001ff00 */
[----:B------:R2:W-:Y:S01]  /*03e0*/  STL [R1+0x34], RZ ;  /* 0x000034ff01007387 */ /* 0x0005e20000100800 */
[----:B------:R-:W-:Y:S02]  /*03f0*/  CS2R R204, SRZ ;  /* 0x0000000000cc7805 */ /* 0x000fe4000001ff00 */
[----:B------:R-:W-:Y:S02]  /*0400*/  CS2R R206, SRZ ;  /* 0x0000000000ce7805 */ /* 0x000fe4000001ff00 */
[----:B------:R-:W-:Y:S01]  /*0410*/  CS2R R208, SRZ ;  /* 0x0000000000d07805 */ /* 0x000fe2000001ff00 */
[----:B------:R2:W-:Y:S01]  /*0420*/  STL [R1+0x38], RZ ;  /* 0x000038ff01007387 */ /* 0x0005e20000100800 */
[----:B------:R-:W-:Y:S01]  /*0430*/  CS2R R210, SRZ ;  /* 0x0000000000d27805 */ /* 0x000fe2000001ff00 */
[----:B---3--:R-:W1:Y:S01]  /*0440*/  MUFU.RCP R0, R0 ;  /* 0x0000000000007308 */ /* 0x008e620000001000 */
[----:B------:R-:W-:Y:S01]  /*0450*/  CS2R R212, SRZ ;  /* 0x0000000000d47805 */ /* 0x000fe2000001ff00 */
[----:B------:R2:W-:Y:S01]  /*0460*/  STL [R1+0x3c], RZ ;  /* 0x00003cff01007387 */ /* 0x0005e20000100800 */
[----:B------:R-:W-:-:S02]  /*0470*/  CS2R R214, SRZ ;  /* 0x0000000000d67805 */ /* 0x000fc4000001ff00 */
[----:B------:R-:W-:Y:S02]  /*0480*/  CS2R R88, SRZ ;  /* 0x0000000000587805 */ /* 0x000fe4000001ff00 */
[----:B------:R-:W-:Y:S01]  /*0490*/  CS2R R90, SRZ ;  /* 0x00000000005a7805 */ /* 0x000fe2000001ff00 */
[----:B------:R2:W-:Y:S01]  /*04a0*/  STL [R1+0x40], RZ ;  /* 0x000040ff01007387 */ /* 0x0005e20000100800 */
[----:B------:R-:W-:Y:S02]  /*04b0*/  CS2R R92, SRZ ;  /* 0x00000000005c7805 */ /* 0x000fe4000001ff00 */
[----:B------:R-:W-:Y:S02]  /*04c0*/  CS2R R94, SRZ ;  /* 0x00000000005e7805 */ /* 0x000fe4000001ff00 */
[----:B------:R-:W-:Y:S01]  /*04d0*/  CS2R R96, SRZ ;  /* 0x0000000000607805 */ /* 0x000fe2000001ff00 */
[----:B------:R2:W-:Y:S01]  /*04e0*/  STL [R1+0x44], RZ ;  /* 0x000044ff01007387 */ /* 0x0005e20000100800 */
[----:B------:R-:W-:-:S02]  /*04f0*/  CS2R R98, SRZ ;  /* 0x0000000000627805 */ /* 0x000fc4000001ff00 */
[----:B------:R-:W-:Y:S02]  /*0500*/  CS2R R100, SRZ ;  /* 0x0000000000647805 */ /* 0x000fe4000001ff00 */
[----:B------:R-:W-:Y:S01]  /*0510*/  CS2R R102, SRZ ;  /* 0x0000000000667805 */ /* 0x000fe2000001ff00 */
[----:B------:R2:W-:Y:S01]  /*0520*/  STL [R1+0x48], RZ ;  /* 0x000048ff01007387 */ /* 0x0005e20000100800 */
[----:B------:R-:W-:Y:S02]  /*0530*/  CS2R R104, SRZ ;  /* 0x0000000000687805 */ /* 0x000fe4000001ff00 */
[----:B------:R-:W-:Y:S01]  /*0540*/  CS2R R106, SRZ ;  /* 0x00000000006a7805 */ /* 0x000fe2000001ff00 */
[----:B-1----:R-:W-:Y:S01]  /*0550*/  VIADD R4, R0, 0xffffffe ;  /* 0x0ffffffe00047836 */ /* 0x002fe20000000000 */
[----:B------:R-:W-:Y:S01]  /*0560*/  IABS R0, R6 ;  /* 0x0000000600007213 */ /* 0x000fe20000000000 */
[----:B------:R2:W-:Y:S01]  /*0570*/  STL [R1+0x4c], RZ ;  /* 0x00004cff01007387 */ /* 0x0005e20000100800 */
[----:B------:R-:W-:Y:S01]  /*0580*/  CS2R R108, SRZ ;  /* 0x00000000006c7805 */ /* 0x000fe2000001ff00 */
[----:B------:R1:W3:Y:S01]  /*0590*/  F2I.FTZ.U32.TRUNC.NTZ R5, R4 ;  /* 0x0000000400057305 */ /* 0x0002e2000021f000 */
[----:B------:R-:W-:Y:S01]  /*05a0*/  CS2R R110, SRZ ;  /* 0x00000000006e7805 */ /* 0x000fe2000001ff00 */
[----:B------:R-:W-:Y:S01]  /*05b0*/  IMAD.MOV R0, RZ, RZ, -R0 ;  /* 0x000000ffff007224 */ /* 0x000fe200078e0a00 */
[----:B------:R2:W-:Y:S01]  /*05c0*/  STL [R1+0x50], RZ ;  /* 0x000050ff01007387 */ /* 0x0005e20000100800 */
[----:B------:R-:W-:-:S02]  /*05d0*/  CS2R R112, SRZ ;  /* 0x0000000000707805 */ /* 0x000fc4000001ff00 */
[----:B------:R-:W-:Y:S02]  /*05e0*/  CS2R R114, SRZ ;  /* 0x0000000000727805 */ /* 0x000fe4000001ff00 */
[----:B------:R-:W-:Y:S01]  /*05f0*/  CS2R R116, SRZ ;  /* 0x0000000000747805 */ /* 0x000fe2000001ff00 */
[----:B------:R2:W-:Y:S01]  /*0600*/  STL [R1+0x54], RZ ;  /* 0x000054ff01007387 */ /* 0x0005e20000100800 */
[----:B------:R-:W-:Y:S01]  /*0610*/  CS2R R118, SRZ ;  /* 0x0000000000767805 */ /* 0x000fe2000001ff00 */
[----:B-1----:R-:W-:Y:S01]  /*0620*/  IMAD.MOV.U32 R4, RZ, RZ, RZ ;  /* 0x000000ffff047224 */ /* 0x002fe200078e00ff */
[----:B------:R-:W-:Y:S01]  /*0630*/  CS2R R120, SRZ ;  /* 0x0000000000787805 */ /* 0x000fe2000001ff00 */
[----:B------:R2:W-:Y:S01]  /*0640*/  STL [R1+0x58], RZ ;  /* 0x000058ff01007387 */ /* 0x0005e20000100800 */
[----:B------:R-:W-:Y:S02]  /*0650*/  CS2R R122, SRZ ;  /* 0x00000000007a7805 */ /* 0x000fe4000001ff00 */
[----:B------:R-:W-:-:S02]  /*0660*/  CS2R R124, SRZ ;  /* 0x00000000007c7805 */ /* 0x000fc4000001ff00 */
[----:B------:R-:W-:Y:S01]  /*0670*/  CS2R R126, SRZ ;  /* 0x00000000007e7805 */ /* 0x000fe2000001ff00 */
[--C-:B---3--:R-:W-:Y:S01]  /*0680*/  IMAD.MOV R8, RZ, RZ, -R5.reuse ;  /* 0x000000ffff087224 */ /* 0x108fe200078e0a05 */
[----:B------:R2:W-:Y:S01]  /*0690*/  STL [R1+0x5c], RZ ;  /* 0x00005cff01007387 */ /* 0x0005e20000100800 */
[----:B------:R-:W-:Y:S02]  /*06a0*/  CS2R R128, SRZ ;  /* 0x0000000000807805 */ /* 0x000fe4000001ff00 */
[----:B------:R-:W-:Y:S01]  /*06b0*/  CS2R R130, SRZ ;  /* 0x0000000000827805 */ /* 0x000fe2000001ff00 */
[----:B------:R-:W-:Y:S01]  /*06c0*/  IMAD R11, R8, R9, RZ ;  /* 0x00000009080b7224 */ /* 0x000fe200078e02ff */
[----:B------:R2:W-:Y:S01]  /*06d0*/  STL [R1+0x60], RZ ;  /* 0x000060ff01007387 */ /* 0x0005e20000100800 */
[----:B------:R-:W-:Y:S02]  /*06e0*/  CS2R R132, SRZ ;  /* 0x0000000000847805 */ /* 0x000fe4000001ff00 */
[----:B------:R-:W-:Y:S01]  /*06f0*/  CS2R R134, SRZ ;  /* 0x0000000000867805 */ /* 0x000fe2000001ff00 */
[----:B------:R-:W-:Y:S01]  /*0700*/  IMAD.HI.U32 R4, R5, R11, R4 ;  /* 0x0000000b05047227 */ /* 0x000fe200078e0004 */
[----:B------:R2:W-:Y:S01]  /*0710*/  STL [R1+0x64], RZ ;  /* 0x000064ff01007387 */ /* 0x0005e20000100800 */
[----:B------:R-:W-:-:S02]  /*0720*/  CS2R R136, SRZ ;  /* 0x0000000000887805 */ /* 0x000fc4000001ff00 */
[----:B------:R-:W-:Y:S02]  /*0730*/  CS2R R138, SRZ ;  /* 0x00000000008a7805 */ /* 0x000fe4000001ff00 */
[----:B------:R-:W-:Y:S01]  /*0740*/  CS2R R140, SRZ ;  /* 0x00000000008c7805 */ /* 0x000fe2000001ff00 */
[----:B------:R2:W-:Y:S01]  /*0750*/  STL [R1+0x68], RZ ;  /* 0x000068ff01007387 */ /* 0x0005e20000100800 */
[----:B------:R-:W-:Y:S01]  /*0760*/  IMAD.HI.U32 R4, R4, R13, RZ ;  /* 0x0000000d04047227 */ /* 0x000fe200078e00ff */
[----:B------:R-:W-:Y:S02]  /*0770*/  CS2R R142, SRZ ;  /* 0x00000000008e7805 */ /* 0x000fe4000001ff00 */
[----:B------:R-:W-:Y:S01]  /*0780*/  CS2R R144, SRZ ;  /* 0x0000000000907805 */ /* 0x000fe2000001ff00 */
[----:B------:R2:W-:Y:S01]  /*0790*/  STL [R1+0x6c], RZ ;  /* 0x00006cff01007387 */ /* 0x0005e20000100800 */
[----:B------:R-:W-:Y:S01]  /*07a0*/  IMAD R0, R4, R0, R13 ;  /* 0x0000000004007224 */ /* 0x000fe200078e020d */
[----:B------:R-:W-:-:S02]  /*07b0*/  CS2R R146, SRZ ;  /* 0x0000000000927805 */ /* 0x000fc4000001ff00 */
[----:B------:R-:W-:Y:S01]  /*07c0*/  CS2R R148, SRZ ;  /* 0x0000000000947805 */ /* 0x000fe2000001ff00 */
[----:B------:R2:W-:Y:S01]  /*07d0*/  STL [R1+0x70], RZ ;  /* 0x000070ff01007387 */ /* 0x0005e20000100800 */
[----:B------:R-:W-:Y:S02]  /*07e0*/  CS2R R150, SRZ ;  /* 0x0000000000967805 */ /* 0x000fe4000001ff00 */
[----:B------:R-:W-:Y:S02]  /*07f0*/  ISETP.GT.U32.AND P1, PT, R9, R0, PT ;  /* 0x000000000900720c */ /* 0x000fe40003f24070 */
[----:B------:R-:W-:Y:S01]  /*0800*/  CS2R R24, SRZ ;  /* 0x0000000000187805 */ /* 0x000fe2000001ff00 */
[----:B------:R2:W-:Y:S01]  /*0810*/  STL [R1+0x74], RZ ;  /* 0x000074ff01007387 */ /* 0x0005e20000100800 */
[----:B------:R-:W-:Y:S02]  /*0820*/  CS2R R26, SRZ ;  /* 0x00000000001a7805 */ /* 0x000fe4000001ff00 */
[----:B------:R-:W-:-:S02]  /*0830*/  CS2R R28, SRZ ;  /* 0x00000000001c7805 */ /* 0x000fc4000001ff00 */
[----:B------:R-:W-:Y:S01]  /*0840*/  CS2R R30, SRZ ;  /* 0x00000000001e7805 */ /* 0x000fe2000001ff00 */
[----:B------:R2:W-:Y:S01]  /*0850*/  STL [R1+0x78], RZ ;  /* 0x000078ff01007387 */ /* 0x0005e20000100800 */
[----:B------:R-:W-:Y:S02]  /*0860*/  CS2R R32, SRZ ;  /* 0x0000000000207805 */ /* 0x000fe4000001ff00 */
[----:B------:R-:W-:Y:S02]  /*0870*/  CS2R R34, SRZ ;  /* 0x0000000000227805 */ /* 0x000fe4000001ff00 */
[----:B------:R-:W-:Y:S01]  /*0880*/  CS2R R36, SRZ ;  /* 0x0000000000247805 */ /* 0x000fe2000001ff00 */
[----:B------:R2:W-:Y:S01]  /*0890*/  STL [R1+0x7c], RZ ;  /* 0x00007cff01007387 */ /* 0x0005e20000100800 */
[----:B------:R-:W-:Y:S02]  /*08a0*/  CS2R R38, SRZ ;  /* 0x0000000000267805 */ /* 0x000fe4000001ff00 */
[----:B------:R-:W-:Y:S01]  /*08b0*/  CS2R R40, SRZ ;  /* 0x0000000000287805 */ /* 0x000fe2000001ff00 */
[----:B------:R-:W-:Y:S01]  /*08c0*/  @!P1 IMAD.IADD R0, R0, 0x1, -R9 ;  /* 0x0000000100009824 */ /* 0x000fe200078e0a09 */
[----:B------:R2:W-:Y:S01]  /*08d0*/  STL [R1+0x80], RZ ;  /* 0x000080ff01007387 */ /* 0x0005e20000100800 */
[----:B------:R-:W-:Y:S01]  /*08e0*/  @!P1 VIADD R4, R4, 0x1 ;  /* 0x0000000104049836 */ /* 0x000fe20000000000 */
[----:B------:R-:W-:-:S02]  /*08f0*/  ISETP.NE.AND P1, PT, R6, RZ, PT ;  /* 0x000000ff0600720c */ /* 0x000fc40003f25270 */
[----:B------:R-:W-:Y:S02]  /*0900*/  CS2R R42, SRZ ;  /* 0x00000000002a7805 */ /* 0x000fe4000001ff00 */
[----:B------:R-:W-:Y:S01]  /*0910*/  ISETP.GE.U32.AND P0, PT, R0, R9, PT ;  /* 0x000000090000720c */ /* 0x000fe20003f06070 */
[----:B------:R2:W-:Y:S01]  /*0920*/  STL [R1+0x84], RZ ;  /* 0x000084ff01007387 */ /* 0x0005e20000100800 */
[----:B------:R-:W-:Y:S02]  /*0930*/  LOP3.LUT R0, R7, R6, RZ, 0x3c, !PT ;  /* 0x0000000607007212 */ /* 0x000fe400078e3cff */
[----:B------:R-:W-:Y:S02]  /*0940*/  CS2R R44, SRZ ;  /* 0x00000000002c7805 */ /* 0x000fe4000001ff00 */
[----:B------:R-:W-:Y:S01]  /*0950*/  CS2R R46, SRZ ;  /* 0x00000000002e7805 */ /* 0x000fe2000001ff00 */
[----:B------:R2:W-:Y:S01]  /*0960*/  STL [R1+0x88], RZ ;  /* 0x000088ff01007387 */ /* 0x0005e20000100800 */
[----:B------:R-:W-:Y:S01]  /*0970*/  ISETP.GE.AND P2, PT, R0, RZ, PT ;  /* 0x000000ff0000720c */ /* 0x000fe20003f46270 */
[----:B------:R-:W-:Y:S01]  /*0980*/  VIADD R0, R2, 0x1ff ;  /* 0x000001ff02007836 */ /* 0x000fe20000000000 */
[----:B------:R-:W-:Y:S01]  /*0990*/  CS2R R48, SRZ ;  /* 0x0000000000307805 */ /* 0x000fe2000001ff00 */
[----:B------:R2:W-:Y:S01]  /*09a0*/  STL [R1+0x8c], RZ ;  /* 0x00008cff01007387 */ /* 0x0005e20000100800 */
[----:B------:R-:W-:-:S02]  /*09b0*/  CS2R R50, SRZ ;  /* 0x0000000000327805 */ /* 0x000fc4000001ff00 */
[----:B------:R-:W-:Y:S02]  /*09c0*/  CS2R R52, SRZ ;  /* 0x0000000000347805 */ /* 0x000fe4000001ff00 */
[----:B------:R-:W-:Y:S01]  /*09d0*/  SHF.R.S32.HI R5, RZ, 0x1f, R0 ;  /* 0x0000001fff057819 */ /* 0x000fe20000011400 */
[----:B------:R-:W-:Y:S01]  /*09e0*/  @P0 VIADD R4, R4, 0x1 ;  /* 0x0000000104040836 */ /* 0x000fe20000000000 */
[----:B------:R2:W-:Y:S01]  /*09f0*/  STL [R1+0x90], RZ ;  /* 0x000090ff01007387 */ /* 0x0005e20000100800 */
[----:B------:R-:W-:Y:S02]  /*0a00*/  CS2R R54, SRZ ;  /* 0x0000000000367805 */ /* 0x000fe4000001ff00 */
[----:B------:R-:W-:Y:S02]  /*0a10*/  LEA.HI R5, R5, R0, RZ, 0x9 ;  /* 0x0000000005057211 */ /* 0x000fe400078f48ff */
[----:B------:R-:W-:Y:S01]  /*0a20*/  CS2R R56, SRZ ;  /* 0x0000000000387805 */ /* 0x000fe2000001ff00 */
[----:B------:R2:W-:Y:S01]  /*0a30*/  STL [R1+0x94], RZ ;  /* 0x000094ff01007387 */ /* 0x0005e20000100800 */
[----:B------:R-:W-:Y:S01]  /*0a40*/  @!P2 IMAD.MOV R4, RZ, RZ, -R4 ;  /* 0x000000ffff04a224 */ /* 0x000fe200078e0a04 */
[----:B------:R-:W-:-:S02]  /*0a50*/  @!P1 LOP3.LUT R4, RZ, R6, RZ, 0x33, !PT ;  /* 0x00000006ff049212 */ /* 0x000fc400078e33ff */
[----:B------:R-:W-:Y:S01]  /*0a60*/  CS2R R58, SRZ ;  /* 0x00000000003a7805 */ /* 0x000fe2000001ff00 */
[----:B------:R2:W-:Y:S01]  /*0a70*/  STL [R1+0x98], RZ ;  /* 0x000098ff01007387 */ /* 0x0005e20000100800 */
[----:B------:R-:W-:Y:S02]  /*0a80*/  CS2R R60, SRZ ;  /* 0x00000000003c7805 */ /* 0x000fe4000001ff00 */
[----:B------:R-:W-:Y:S01]  /*0a90*/  CS2R R62, SRZ ;  /* 0x00000000003e7805 */ /* 0x000fe2000001ff00 */
[----:B------:R-:W-:Y:S01]  /*0aa0*/  IMAD.SHL.U32 R8, R4, 0x8, RZ ;  /* 0x0000000804087824 */ /* 0x000fe200078e00ff */
[----:B------:R2:W-:Y:S01]  /*0ab0*/  STL [R1+0x9c], RZ ;  /* 0x00009cff01007387 */ /* 0x0005e20000100800 */
[----:B------:R-:W-:Y:S01]  /*0ac0*/  IMAD.MOV R4, RZ, RZ, -R4 ;  /* 0x000000ffff047224 */ /* 0x000fe200078e0a04 */
[----:B------:R-:W-:Y:S02]  /*0ad0*/  CS2R R64, SRZ ;  /* 0x0000000000407805 */ /* 0x000fe4000001ff00 */
[----:B------:R-:W-:-:S02]  /*0ae0*/  CS2R R66, SRZ ;  /* 0x0000000000427805 */ /* 0x000fc4000001ff00 */
[----:B------:R-:W-:Y:S01]  /*0af0*/  LEA.HI.SX32 R5, R5, -R8, 0x17 ;  /* 0x8000000805057211 */ /* 0x000fe200078fbaff */
[----:B------:R-:W-:Y:S01]  /*0b00*/  IMAD R6, R6, R4, R7 ;  /* 0x0000000406067224 */ /* 0x000fe200078e0207 */
[----:B------:R2:W-:Y:S01]  /*0b10*/  STL [R1+0xa0], RZ ;  /* 0x0000a0ff01007387 */ /* 0x0005e20000100800 */
[----:B------:R-:W-:Y:S02]  /*0b20*/  CS2R R68, SRZ ;  /* 0x0000000000447805 */ /* 0x000fe4000001ff00 */
[----:B------:R-:W-:Y:S02]  /*0b30*/  VIMNMX R13, R5, 0x8, PT ;  /* 0x00000008050d7848 */ /* 0x000fe40003fe0100 */
[----:B------:R-:W-:Y:S02]  /*0b40*/  CS2R R70, SRZ ;  /* 0x0000000000467805 */ /* 0x000fe4000001ff00 */
[----:B------:R-:W-:Y:S01]  /*0b50*/  IABS R11, R6 ;  /* 0x00000006000b7213 */ /* 0x000fe20000000000 */
[----:B------:R2:W-:Y:S01]  /*0b60*/  STL [R1+0xa4], RZ ;  /* 0x0000a4ff01007387 */ /* 0x0005e20000100800 */
[----:B------:R-:W-:-:S02]  /*0b70*/  IABS R9, R13 ;  /* 0x0000000d00097213 */ /* 0x000fc40000000000 */
[----:B------:R-:W-:Y:S02]  /*0b80*/  CS2R R72, SRZ ;  /* 0x0000000000487805 */ /* 0x000fe4000001ff00 */
[----:B------:R-:W-:Y:S01]  /*0b90*/  CS2R R74, SRZ ;  /* 0x00000000004a7805 */ /* 0x000fe2000001ff00 */
[----:B------:R2:W-:Y:S01]  /*0ba0*/  STL [R1+0xa8], RZ ;  /* 0x0000a8ff01007387 */ /* 0x0005e20000100800 */
[----:B------:R-:W1:Y:S01]  /*0bb0*/  I2F.RP R0, R9 ;  /* 0x0000000900007306 */ /* 0x000e620000209400 */
[----:B------:R-:W-:Y:S02]  /*0bc0*/  CS2R R76, SRZ ;  /* 0x00000000004c7805 */ /* 0x000fe4000001ff00 */
[----:B------:R-:W-:Y:S01]  /*0bd0*/  CS2R R78, SRZ ;  /* 0x00000000004e7805 */ /* 0x000fe2000001ff00 */
[----:B------:R2:W-:Y:S01]  /*0be0*/  STL [R1+0xac], RZ ;  /* 0x0000acff01007387 */ /* 0x0005e20000100800 */
[----:B------:R-:W-:Y:S02]  /*0bf0*/  CS2R R80, SRZ ;  /* 0x0000000000507805 */ /* 0x000fe4000001ff00 */
[----:B------:R-:W-:-:S02]  /*0c00*/  CS2R R82, SRZ ;  /* 0x0000000000527805 */ /* 0x000fc4000001ff00 */
[----:B------:R-:W-:Y:S01]  /*0c10*/  CS2R R84, SRZ ;  /* 0x0000000000547805 */ /* 0x000fe2000001ff00 */
[----:B------:R2:W-:Y:S01]  /*0c20*/  STL [R1+0xb0], RZ ;  /* 0x0000b0ff01007387 */ /* 0x0005e20000100800 */
[----:B------:R-:W-:-:S03]  /*0c30*/  CS2R R86, SRZ ;  /* 0x0000000000567805 */ /* 0x000fc6000001ff00 */
[----:B------:R2:W-:Y:S01]  /*0c40*/  STL [R1+0xb4], RZ ;  /* 0x0000b4ff01007387 */ /* 0x0005e20000100800 */
[----:B-1----:R-:W1:Y:S03]  /*0c50*/  MUFU.RCP R0, R0 ;  /* 0x0000000000007308 */ /* 0x002e660000001000 */
[----:B------:R2:W-:Y:S04]  /*0c60*/  STL [R1+0xb8], RZ ;  /* 0x0000b8ff01007387 */ /* 0x0005e80000100800 */
[----:B------:R2:W-:Y:S04]  /*0c70*/  STL [R1+0xbc], RZ ;  /* 0x0000bcff01007387 */ /* 0x0005e80000100800 */
[----:B------:R2:W-:Y:S04]  /*0c80*/  STL [R1+0xc0], RZ ;  /* 0x0000c0ff01007387 */ /* 0x0005e80000100800 */
[----:B------:R2:W-:Y:S01]  /*0c90*/  STL [R1+0xc4], RZ ;  /* 0x0000c4ff01007387 */ /* 0x0005e20000100800 */
[----:B-1----:R-:W-:-:S03]  /*0ca0*/  VIADD R5, R0, 0xffffffe ;  /* 0x0ffffffe00057836 */ /* 0x002fc60000000000 */
[----:B------:R2:W-:Y:S04]  /*0cb0*/  STL [R1+0xc8], RZ ;  /* 0x0000c8ff01007387 */ /* 0x0005e80000100800 */
[----:B------:R2:W-:Y:S01]  /*0cc0*/  STL [R1+0xcc], RZ ;  /* 0x0000ccff01007387 */ /* 0x0005e20000100800 */
[----:B------:R-:W1:Y:S03]  /*0cd0*/  F2I.FTZ.U32.TRUNC.NTZ R5, R5 ;  /* 0x0000000500057305 */ /* 0x000e66000021f000 */
[----:B------:R2:W-:Y:S04]  /*0ce0*/  STL [R1+0xd0], RZ ;  /* 0x0000d0ff01007387 */ /* 0x0005e80000100800 */
[----:B------:R2:W-:Y:S04]  /*0cf0*/  STL [R1+0xd4], RZ ;  /* 0x0000d4ff01007387 */ /* 0x0005e80000100800 */
[----:B------:R2:W-:Y:S01]  /*0d00*/  STL [R1+0xd8], RZ ;  /* 0x0000d8ff01007387 */ /* 0x0005e20000100800 */
[----:B-1----:R-:W-:-:S03]  /*0d10*/  IMAD.MOV R10, RZ, RZ, -R5 ;  /* 0x000000ffff0a7224 */ /* 0x002fc600078e0a05 */
[----:B------:R2:W-:Y:S01]  /*0d20*/  STL [R1+0xdc], RZ ;  /* 0x0000dcff01007387 */ /* 0x0005e20000100800 */
[----:B------:R-:W-:Y:S01]  /*0d30*/  IMAD.MOV.U32 R4, RZ, RZ, R10 ;  /* 0x000000ffff047224 */ /* 0x000fe200078e000a */
[----:B------:R-:W-:Y:S02]  /*0d40*/  IABS R10, R13 ;  /* 0x0000000d000a7213 */ /* 0x000fe40000000000 */
[----:B------:R2:W-:Y:S01]  /*0d50*/  STL [R1+0xe0], RZ ;  /* 0x0000e0ff01007387 */ /* 0x0005e20000100800 */
[----:B------:R-:W-:Y:S02]  /*0d60*/  IMAD R7, R4, R9, RZ ;  /* 0x0000000904077224 */ /* 0x000fe400078e02ff */
[----:B------:R-:W-:Y:S01]  /*0d70*/  IMAD.MOV.U32 R4, RZ, RZ, RZ ;  /* 0x000000ffff047224 */ /* 0x000fe200078e00ff */
[----:B------:R2:W-:Y:S01]  /*0d80*/  STL [R1+0xe4], RZ ;  /* 0x0000e4ff01007387 */ /* 0x0005e20000100800 */
[----:B------:R-:W-:Y:S02]  /*0d90*/  IMAD.MOV R0, RZ, RZ, -R10 ;  /* 0x000000ffff007224 */ /* 0x000fe400078e0a0a */
[----:B------:R-:W-:Y:S01]  /*0da0*/  IMAD.HI.U32 R4, R5, R7, R4 ;  /* 0x0000000705047227 */ /* 0x000fe200078e0004 */
[----:B------:R2:W-:Y:S04]  /*0db0*/  STL [R1+0xe8], RZ ;  /* 0x0000e8ff01007387 */ /* 0x0005e80000100800 */
[----:B------:R2:W-:Y:S01]  /*0dc0*/  STL [R1+0xec], RZ ;  /* 0x0000ecff01007387 */ /* 0x0005e20000100800 */
[----:B------:R-:W-:-:S03]  /*0dd0*/  IMAD.HI.U32 R4, R4, R11, RZ ;  /* 0x0000000b04047227 */ /* 0x000fc600078e00ff */
[----:B------:R2:W-:Y:S01]  /*0de0*/  STL [R1+0xf0], RZ ;  /* 0x0000f0ff01007387 */ /* 0x0005e20000100800 */
[----:B------:R-:W-:-:S03]  /*0df0*/  IMAD R0, R4, R0, R11 ;  /* 0x0000000004007224 */ /* 0x000fc600078e020b */
[----:B------:R2:W-:Y:S02]  /*0e00*/  STL [R1+0xf4], RZ ;  /* 0x0000f4ff01007387 */ /* 0x0005e40000100800 */
[----:B------:R-:W-:Y:S02]  /*0e10*/  ISETP.GT.U32.AND P1, PT, R9, R0, PT ;  /* 0x000000000900720c */ /* 0x000fe40003f24070 */
[----:B------:R2:W-:Y:S04]  /*0e20*/  STL [R1+0xf8], RZ ;  /* 0x0000f8ff01007387 */ /* 0x0005e80000100800 */
[----:B------:R2:W-:Y:S07]  /*0e30*/  STL [R1+0xfc], RZ ;  /* 0x0000fcff01007387 */ /* 0x0005ee0000100800 */
[----:B------:R-:W-:-:S02]  /*0e40*/  @!P1 IMAD.IADD R0, R0, 0x1, -R9 ;  /* 0x0000000100009824 */ /* 0x000fc400078e0a09 */
[----:B------:R-:W-:Y:S01]  /*0e50*/  @!P1 VIADD R4, R4, 0x1 ;  /* 0x0000000104049836 */ /* 0x000fe20000000000 */
[----:B------:R-:W-:Y:S02]  /*0e60*/  ISETP.NE.AND P1, PT, R13, RZ, PT ;  /* 0x000000ff0d00720c */ /* 0x000fe40003f25270 */
[----:B------:R-:W-:Y:S02]  /*0e70*/  ISETP.GE.U32.AND P0, PT, R0, R9, PT ;  /* 0x000000090000720c */ /* 0x000fe40003f06070 */
[----:B------:R-:W-:-:S04]  /*0e80*/  LOP3.LUT R0, R6, R13, RZ, 0x3c, !PT ;  /* 0x0000000d06007212 */ /* 0x000fc800078e3cff */
[----:B------:R-:W-:-:S07]  /*0e90*/  ISETP.GE.AND P2, PT, R0, RZ, PT ;  /* 0x000000ff0000720c */ /* 0x000fce0003f46270 */
[----:B------:R-:W-:-:S04]  /*0ea0*/  @P0 VIADD R4, R4, 0x1 ;  /* 0x0000000104040836 */ /* 0x000fc80000000000 */
[----:B------:R-:W-:Y:S02]  /*0eb0*/  IMAD.MOV.U32 R12, RZ, RZ, R4 ;  /* 0x000000ffff0c7224 */ /* 0x000fe400078e0004 */
[----:B------:R-:W1:Y:S02]  /*0ec0*/  LDC R4, c[0x0][0x230] ;  /* 0x00008c00ff047b82 */ /* 0x000e640000000800 */
[----:B------:R-:W-:Y:S01]  /*0ed0*/  @!P2 IMAD.MOV R12, RZ, RZ, -R12 ;  /* 0x000000ffff0ca224 */ /* 0x000fe200078e0a0c */
[----:B------:R-:W-:-:S05]  /*0ee0*/  @!P1 LOP3.LUT R12, RZ, R13, RZ, 0x33, !PT ;  /* 0x0000000dff0c9212 */ /* 0x000fca00078e33ff */
[----:B------:R-:W-:Y:S02]  /*0ef0*/  IMAD.MOV R0, RZ, RZ, -R12 ;  /* 0x000000ffff007224 */ /* 0x000fe400078e0a0c */
[----:B------:R-:W-:Y:S02]  /*0f00*/  IMAD.SHL.U32 R12, R12, 0x80, RZ ;  /* 0x000000800c0c7824 */ /* 0x000fe400078e00ff */
[----:B------:R-:W-:-:S04]  /*0f10*/  IMAD R0, R13, R0, R6 ;  /* 0x000000000d007224 */ /* 0x000fc800078e0206 */
[----:B------:R-:W-:-:S05]  /*0f20*/  IMAD.IADD R0, R8, 0x1, R0 ;  /* 0x0000000108007824 */ /* 0x000fca00078e0200 */
[----:B------:R-:W-:Y:S02]  /*0f30*/  R2UR UR4, R0 ;  /* 0x00000000000472ca */ /* 0x000fe400000e0000 */
[----:B0-----:R-:W-:Y:S01]  /*0f40*/  LOP3.LUT R0, R216, 0x7f, RZ, 0xc0, !PT ;  /* 0x0000007fd8007812 */ /* 0x001fe200078ec0ff */
[----:B-1----:R-:W-:-:S05]  /*0f50*/  VIADD R4, R4, 0x1f ;  /* 0x0000001f04047836 */ /* 0x002fca0000000000 */
[----:B------:R-:W-:-:S05]  /*0f60*/  ISETP.GE.AND P0, PT, R4, 0x20, PT ;  /* 0x000000200400780c */ /* 0x000fca0003f06270 */
[----:B------:R-:W-:-:S06]  /*0f70*/  ULEA UR4, UR4, UR5, 0x9 ;  /* 0x0000000504047291 */ /* 0x000fcc000f8e483f */
[----:B------:R-:W-:-:S04]  /*0f80*/  VIADD R13, R0, UR4 ;  /* 0x00000004000d7c36 */ /* 0x000fc80008000000 */
[----:B------:R-:W-:Y:S01]  /*0f90*/  VIADD R14, R13, 0x80 ;  /* 0x000000800d0e7836 */ /* 0x000fe20000000000 */
[----:B--2---:R-:W-:Y:S06]  /*0fa0*/  @!P0 BRA `(.L_x_0) ;  /* 0x0000008c00948947 */ /* 0x004fec0003800000 */
[----:B------:R-:W-:Y:S01]  /*0fb0*/  IABS R16, R2 ;  /* 0x0000000200107213 */ /* 0x000fe20000000000 */
[----:B------:R-:W-:Y:S01]  /*0fc0*/  ULDC UR4, c[0x0][0x240] ;  /* 0x0000900000047ab9 */ /* 0x000fe20000000800 */
[----:B------:R-:W-:Y:S01]  /*0fd0*/  IABS R0, R3 ;  /* 0x0000000300007213 */ /* 0x000fe20000000000 */
[----:B------:R-:W-:Y:S01]  /*0fe0*/  ULDC.64 UR8, c[0x0][0x218] ;  /* 0x0000860000087ab9 */ /* 0x000fe20000000a00 */
[----:B------:R-:W0:Y:S01]  /*0ff0*/  I2F.RP R8, R16 ;  /* 0x0000001000087306 */ /* 0x000e220000209400 */
[----:B------:R-:W-:Y:S01]  /*1000*/  IABS R10, R14 ;  /* 0x0000000e000a7213 */ /* 0x000fe20000000000 */
[----:B------:R-:W-:Y:S01]  /*1010*/  ULDC UR10, c[0x0][0x234] ;  /* 0x00008d00000a7ab9 */ /* 0x000fe20000000800 */
[----:B------:R-:W-:Y:S01]  /*1020*/  IABS R15, R13 ;  /* 0x0000000d000f7213 */ /* 0x000fe20000000000 */
[----:B------:R-:W-:Y:S01]  /*1030*/  USHF.R.U32.HI UR13, URZ, 0x4, UR12 ;  /* 0x000000043f0d7899 */ /* 0x000fe2000801160c */
[----:B------:R-:W-:Y:S01]  /*1040*/  SHF.R.U32.HI R11, RZ, 0x5, R216 ;  /* 0x00000005ff0b7819 */ /* 0x000fe200000116d8 */
[----:B------:R-:W-:Y:S01]  /*1050*/  ULDC UR7, c[0x0][0x23c] ;  /* 0x00008f0000077ab9 */ /* 0x000fe20000000800 */
[----:B------:R-:W-:Y:S01]  /*1060*/  ISETP.GE.AND P2, PT, R13, RZ, PT ;  /* 0x000000ff0d00720c */ /* 0x000fe20003f46270 */
[----:B------:R-:W1:Y:S01]  /*1070*/  I2F.RP R5, R0 ;  /* 0x0000000000057306 */ /* 0x000e620000209400 */
[----:B------:R-:W-:Y:S01]  /*1080*/  ISETP.NE.AND P6, PT, R2, RZ, PT ;  /* 0x000000ff0200720c */ /* 0x000fe20003fc5270 */
[----:B------:R-:W-:Y:S01]  /*1090*/  USGXT.U32 UR13, UR13, 0xe ;  /* 0x0000000e0d0d789a */ /* 0x000fe20008000000 */
[----:B------:R-:W-:Y:S01]  /*10a0*/  LOP3.LUT R230, R216, 0x1f, RZ, 0xc0, !PT ;  /* 0x0000001fd8e67812 */ /* 0x000fe200078ec0ff */
[----:B------:R-:W-:Y:S01]  /*10b0*/  UIADD3 UR5, UR12, 0x2000, URZ ;  /* 0x000020000c057890 */ /* 0x000fe2000fffe03f */
[----:B------:R-:W-:Y:S01]  /*10c0*/  CS2R R152, SRZ ;  /* 0x0000000000987805 */ /* 0x000fe2000001ff00 */
[----:B------:R-:W-:Y:S01]  /*10d0*/  ULDC UR11, c[0x0][0x230] ;  /* 0x00008c00000b7ab9 */ /* 0x000fe20000000800 */
[----:B------:R-:W-:Y:S01]  /*10e0*/  ULDC UR18, c[0x0][0x210] ;  /* 0x0000840000127ab9 */ /* 0x000fe20000000800 */
[----:B0-----:R-:W0:Y:S01]  /*10f0*/  MUFU.RCP R8, R8 ;  /* 0x0000000800087308 */ /* 0x001e220000001000 */
[----:B------:R-:W-:Y:S01]  /*1100*/  USHF.L.U32 UR24, UR7, 0x5, URZ ;  /* 0x0000000507187899 */ /* 0x000fe2000800063f */
[----:B------:R-:W-:Y:S01]  /*1110*/  CS2R R154, SRZ ;  /* 0x00000000009a7805 */ /* 0x000fe2000001ff00 */
[----:B------:R-:W-:Y:S01]  /*1120*/  USHF.R.U32.HI UR5, URZ, 0x4, UR5 ;  /* 0x000000043f057899 */ /* 0x000fe20008011605 */
[----:B------:R-:W-:-:S02]  /*1130*/  CS2R R156, SRZ ;  /* 0x00000000009c7805 */ /* 0x000fc4000001ff00 */
[----:B------:R-:W-:Y:S02]  /*1140*/  CS2R R158, SRZ ;  /* 0x00000000009e7805 */ /* 0x000fe4000001ff00 */
[----:B------:R-:W-:Y:S02]  /*1150*/  CS2R R160, SRZ ;  /* 0x0000000000a07805 */ /* 0x000fe4000001ff00 */
[----:B------:R-:W-:Y:S01]  /*1160*/  CS2R R162, SRZ ;  /* 0x0000000000a27805 */ /* 0x000fe2000001ff00 */
[----:B-1----:R-:W1:Y:S01]  /*1170*/  MUFU.RCP R5, R5 ;  /* 0x0000000500057308 */ /* 0x002e620000001000 */
[----:B------:R-:W-:Y:S02]  /*1180*/  CS2R R164, SRZ ;  /* 0x0000000000a47805 */ /* 0x000fe4000001ff00 */
[----:B------:R-:W-:Y:S02]  /*1190*/  CS2R R166, SRZ ;  /* 0x0000000000a67805 */ /* 0x000fe4000001ff00 */
[----:B------:R-:W-:-:S02]  /*11a0*/  CS2R R168, SRZ ;  /* 0x0000000000a87805 */ /* 0x000fc4000001ff00 */
[----:B------:R-:W-:Y:S02]  /*11b0*/  CS2R R170, SRZ ;  /* 0x0000000000aa7805 */ /* 0x000fe4000001ff00 */
[----:B------:R-:W-:Y:S02]  /*11c0*/  CS2R R172, SRZ ;  /* 0x0000000000ac7805 */ /* 0x000fe4000001ff00 */
[----:B------:R-:W-:Y:S02]  /*11d0*/  CS2R R174, SRZ ;  /* 0x0000000000ae7805 */ /* 0x000fe4000001ff00 */
[----:B------:R-:W-:Y:S02]  /*11e0*/  CS2R R176, SRZ ;  /* 0x0000000000b07805 */ /* 0x000fe4000001ff00 */
[----:B------:R-:W-:Y:S01]  /*11f0*/  CS2R R178, SRZ ;  /* 0x0000000000b27805 */ /* 0x000fe2000001ff00 */
[----:B0-----:R-:W-:Y:S01]  /*1200*/  VIADD R6, R8, 0xffffffe ;  /* 0x0ffffffe08067836 */ /* 0x001fe20000000000 */
[----:B------:R-:W-:-:S02]  /*1210*/  CS2R R180, SRZ ;  /* 0x0000000000b47805 */ /* 0x000fc4000001ff00 */
[----:B------:R-:W-:Y:S02]  /*1220*/  CS2R R182, SRZ ;  /* 0x0000000000b67805 */ /* 0x000fe4000001ff00 */
[----:B------:R-:W-:Y:S01]  /*1230*/  CS2R R184, SRZ ;  /* 0x0000000000b87805 */ /* 0x000fe2000001ff00 */
[----:B------:R0:W2:Y:S01]  /*1240*/  F2I.FTZ.U32.TRUNC.NTZ R7, R6 ;  /* 0x0000000600077305 */ /* 0x0000a2000021f000 */
[----:B------:R-:W-:Y:S02]  /*1250*/  CS2R R186, SRZ ;  /* 0x0000000000ba7805 */ /* 0x000fe4000001ff00 */
[----:B------:R-:W-:Y:S02]  /*1260*/  CS2R R188, SRZ ;  /* 0x0000000000bc7805 */ /* 0x000fe4000001ff00 */
[----:B------:R-:W-:Y:S01]  /*1270*/  CS2R R190, SRZ ;  /* 0x0000000000be7805 */ /* 0x000fe2000001ff00 */
[----:B-1----:R-:W-:Y:S01]  /*1280*/  VIADD R8, R5, 0xffffffe ;  /* 0x0ffffffe05087836 */ /* 0x002fe20000000000 */
[----:B------:R-:W-:-:S02]  /*1290*/  CS2R R192, SRZ ;  /* 0x0000000000c07805 */ /* 0x000fc4000001ff00 */
[----:B------:R-:W-:Y:S02]  /*12a0*/  CS2R R194, SRZ ;  /* 0x0000000000c27805 */ /* 0x000fe4000001ff00 */
[----:B------:R-:W-:Y:S02]  /*12b0*/  CS2R R196, SRZ ;  /* 0x0000000000c47805 */ /* 0x000fe4000001ff00 */
[----:B------:R-:W-:Y:S01]  /*12c0*/  CS2R R198, SRZ ;  /* 0x0000000000c67805 */ /* 0x000fe2000001ff00 */
[----:B0-----:R-:W-:Y:S01]  /*12d0*/  IMAD.MOV.U32 R6, RZ, RZ, RZ ;  /* 0x000000ffff067224 */ /* 0x001fe200078e00ff */
[----:B------:R-:W-:Y:S02]  /*12e0*/  CS2R R200, SRZ ;  /* 0x0000000000c87805 */ /* 0x000fe4000001ff00 */
[----:B------:R-:W-:Y:S02]  /*12f0*/  CS2R R202, SRZ ;  /* 0x0000000000ca7805 */ /* 0x000fe4000001ff00 */
[----:B------:R-:W-:-:S02]  /*1300*/  CS2R R204, SRZ ;  /* 0x0000000000cc7805 */ /* 0x000fc4000001ff00 */
[----:B------:R-:W-:Y:S02]  /*1310*/  CS2R R206, SRZ ;  /* 0x0000000000ce7805 */ /* 0x000fe4000001ff00 */
[----:B------:R-:W-:Y:S01]  /*1320*/  CS2R R208, SRZ ;  /* 0x0000000000d07805 */ /* 0x000fe2000001ff00 */
[----:B--2---:R-:W-:Y:S01]  /*1330*/  IMAD.MOV R9, RZ, RZ, -R7 ;  /* 0x000000ffff097224 */ /* 0x004fe200078e0a07 */
[----:B------:R-:W-:Y:S02]  /*1340*/  CS2R R210, SRZ ;  /* 0x0000000000d27805 */ /* 0x000fe4000001ff00 */
[----:B------:R-:W-:Y:S02]  /*1350*/  CS2R R212, SRZ ;  /* 0x0000000000d47805 */ /* 0x000fe4000001ff00 */
[----:B------:R-:W-:Y:S01]  /*1360*/  CS2R R214, SRZ ;  /* 0x0000000000d67805 */ /* 0x000fe2000001ff00 */
[----:B------:R-:W-:Y:S01]  /*1370*/  IMAD R9, R9, R16, RZ ;  /* 0x0000001009097224 */ /* 0x000fe200078e02ff */
[----:B------:R-:W-:-:S02]  /*1380*/  CS2R R88, SRZ ;  /* 0x0000000000587805 */ /* 0x000fc4000001ff00 */
[----:B------:R-:W-:Y:S02]  /*1390*/  CS2R R90, SRZ ;  /* 0x00000000005a7805 */ /* 0x000fe4000001ff00 */
[----:B------:R-:W-:Y:S01]  /*13a0*/  CS2R R92, SRZ ;  /* 0x00000000005c7805 */ /* 0x000fe2000001ff00 */
[----:B------:R-:W-:Y:S01]  /*13b0*/  IMAD.HI.U32 R9, R7, R9, R6 ;  /* 0x0000000907097227 */ /* 0x000fe200078e0006 */
[----:B------:R-:W-:Y:S01]  /*13c0*/  CS2R R94, SRZ ;  /* 0x00000000005e7805 */ /* 0x000fe2000001ff00 */
[----:B------:R-:W0:Y:S01]  /*13d0*/  F2I.FTZ.U32.TRUNC.NTZ R7, R8 ;  /* 0x0000000800077305 */ /* 0x000e22000021f000 */
[----:B------:R-:W-:Y:S02]  /*13e0*/  CS2R R96, SRZ ;  /* 0x0000000000607805 */ /* 0x000fe4000001ff00 */
[----:B------:R-:W-:Y:S02]  /*13f0*/  CS2R R98, SRZ ;  /* 0x0000000000627805 */ /* 0x000fe4000001ff00 */
[----:B------:R-:W-:Y:S01]  /*1400*/  CS2R R100, SRZ ;  /* 0x0000000000647805 */ /* 0x000fe2000001ff00 */
[----:B------:R-:W-:Y:S01]  /*1410*/  IMAD.HI.U32 R5, R9, R10, RZ ;  /* 0x0000000a09057227 */ /* 0x000fe200078e00ff */
[----:B------:R-:W-:-:S02]  /*1420*/  CS2R R102, SRZ ;  /* 0x0000000000667805 */ /* 0x000fc4000001ff00 */
[----:B------:R-:W-:Y:S02]  /*1430*/  CS2R R104, SRZ ;  /* 0x0000000000687805 */ /* 0x000fe4000001ff00 */
[----:B------:R-:W-:Y:S01]  /*1440*/  CS2R R106, SRZ ;  /* 0x00000000006a7805 */ /* 0x000fe2000001ff00 */
[----:B------:R-:W-:Y:S01]  /*1450*/  IMAD.HI.U32 R9, R9, R15, RZ ;  /* 0x0000000f09097227 */ /* 0x000fe200078e00ff */
[----:B------:R-:W-:Y:S02]  /*1460*/  CS2R R108, SRZ ;  /* 0x00000000006c7805 */ /* 0x000fe4000001ff00 */
[----:B------:R-:W-:Y:S02]  /*1470*/  CS2R R110, SRZ ;  /* 0x00000000006e7805 */ /* 0x000fe4000001ff00 */
[----:B------:R-:W-:Y:S01]  /*1480*/  CS2R R112, SRZ ;  /* 0x0000000000707805 */ /* 0x000fe2000001ff00 */
[----:B------:R-:W-:Y:S01]  /*1490*/  IMAD.MOV R6, RZ, RZ, -R9 ;  /* 0x000000ffff067224 */ /* 0x000fe200078e0a09 */
[----:B------:R-:W-:Y:S01]  /*14a0*/  SGXT.U32 R9, R11, 0x2 ;  /* 0x000000020b09781a */ /* 0x000fe20000000000 */
[----:B------:R-:W-:Y:S01]  /*14b0*/  IMAD.MOV R5, RZ, RZ, -R5 ;  /* 0x000000ffff057224 */ /* 0x000fe200078e0a05 */
[----:B------:R-:W-:Y:S01]  /*14c0*/  CS2R R114, SRZ ;  /* 0x0000000000727805 */ /* 0x000fe2000001ff00 */
[----:B------:R-:W-:Y:S01]  /*14d0*/  IMAD R15, R16, R6, R15 ;  /* 0x00000006100f7224 */ /* 0x000fe200078e020f */
[----:B------:R-:W-:Y:S01]  /*14e0*/  LOP3.LUT R22, R12, R9, RZ, 0xfc, !PT ;  /* 0x000000090c167212 */ /* 0x000fe200078efcff */
[C---:B------:R-:W-:Y:S01]  /*14f0*/  IMAD R10, R16.reuse, R5, R10 ;  /* 0x00000005100a7224 */ /* 0x040fe200078e020a */
[----:B------:R-:W-:Y:S01]  /*1500*/  SHF.R.S32.HI R5, RZ, 0x1f, R4 ;  /* 0x0000001fff057819 */ /* 0x000fe20000011404 */
[----:B0-----:R-:W-:Y:S01]  /*1510*/  IMAD.MOV R11, RZ, RZ, -R7 ;  /* 0x000000ffff0b7224 */ /* 0x001fe200078e0a07 */
[C---:B------:R-:W-:Y:S01]  /*1520*/  ISETP.GT.U32.AND P1, PT, R16.reuse, R15, PT ;  /* 0x0000000f1000720c */ /* 0x040fe20003f24070 */
[----:B------:R-:W-:Y:S01]  /*1530*/  IMAD.MOV.U32 R6, RZ, RZ, RZ ;  /* 0x000000ffff067224 */ /* 0x000fe200078e00ff */
[----:B------:R-:W-:Y:S01]  /*1540*/  ISETP.GT.U32.AND P0, PT, R16, R10, PT ;  /* 0x0000000a1000720c */ /* 0x000fe20003f04070 */
[----:B------:R-:W-:Y:S01]  /*1550*/  IMAD.MOV.U32 R9, RZ, RZ, R11 ;  /* 0x000000ffff097224 */ /* 0x000fe200078e000b */
[----:B------:R-:W-:-:S02]  /*1560*/  LEA.HI R4, R5, R4, RZ, 0x5 ;  /* 0x0000000405047211 */ /* 0x000fc400078f28ff */
[----:B------:R-:W-:Y:S02]  /*1570*/  CS2R R116, SRZ ;  /* 0x0000000000747805 */ /* 0x000fe4000001ff00 */
[C---:B------:R-:W-:Y:S01]  /*1580*/  LOP3.LUT R8, R22.reuse, 0x78, RZ, 0xfc, !PT ;  /* 0x0000007816087812 */ /* 0x040fe200078efcff */
[----:B------:R-:W-:Y:S01]  /*1590*/  IMAD R5, R9, R0, RZ ;  /* 0x0000000009057224 */ /* 0x000fe200078e02ff */
[----:B------:R-:W-:Y:S02]  /*15a0*/  LOP3.LUT R17, R22, 0x74, RZ, 0xfc, !PT ;  /* 0x0000007416117812 */ /* 0x000fe400078efcff */
[----:B------:R-:W-:Y:S02]  /*15b0*/  CS2R R118, SRZ ;  /* 0x0000000000767805 */ /* 0x000fe4000001ff00 */
[----:B------:R-:W-:Y:S01]  /*15c0*/  IABS R9, R8 ;  /* 0x0000000800097213 */ /* 0x000fe20000000000 */
[----:B------:R-:W-:Y:S01]  /*15d0*/  IMAD.HI.U32 R6, R7, R5, R6 ;  /* 0x0000000507067227 */ /* 0x000fe200078e0006 */
[----:B------:R-:W-:-:S02]  /*15e0*/  IABS R11, R17 ;  /* 0x00000011000b7213 */ /* 0x000fc40000000000 */
[----:B------:R-:W-:Y:S02]  /*15f0*/  CS2R R120, SRZ ;  /* 0x0000000000787805 */ /* 0x000fe4000001ff00 */
[----:B------:R-:W-:Y:S01]  /*1600*/  LOP3.LUT R18, R22, 0x70, RZ, 0xfc, !PT ;  /* 0x0000007016127812 */ /* 0x000fe200078efcff */
[--C-:B------:R-:W-:Y:S01]  /*1610*/  @!P1 IMAD.IADD R15, R15, 0x1, -R16.reuse ;  /* 0x000000010f0f9824 */ /* 0x100fe200078e0a10 */
[----:B------:R-:W-:Y:S01]  /*1620*/  ISETP.GE.AND P1, PT, R14, RZ, PT ;  /* 0x000000ff0e00720c */ /* 0x000fe20003f26270 */
[----:B------:R-:W-:Y:S01]  /*1630*/  @!P0 IMAD.IADD R10, R10, 0x1, -R16 ;  /* 0x000000010a0a8824 */ /* 0x000fe200078e0a10 */
[----:B------:R-:W-:Y:S01]  /*1640*/  ISETP.GE.AND P3, PT, R8, RZ, PT ;  /* 0x000000ff0800720c */ /* 0x000fe20003f66270 */
[----:B------:R-:W-:Y:S01]  /*1650*/  IMAD.HI.U32 R5, R6, R9, RZ ;  /* 0x0000000906057227 */ /* 0x000fe200078e00ff */
[----:B------:R-:W-:Y:S02]  /*1660*/  ISETP.GT.U32.AND P4, PT, R16, R15, PT ;  /* 0x0000000f1000720c */ /* 0x000fe40003f84070 */
[----:B------:R-:W-:-:S02]  /*1670*/  CS2R R122, SRZ ;  /* 0x00000000007a7805 */ /* 0x000fc4000001ff00 */
[----:B------:R-:W-:Y:S01]  /*1680*/  ISETP.GT.U32.AND P0, PT, R16, R10, PT ;  /* 0x0000000a1000720c */ /* 0x000fe20003f04070 */
[----:B------:R-:W-:Y:S01]  /*1690*/  IMAD.HI.U32 R7, R6, R11, RZ ;  /* 0x0000000b06077227 */ /* 0x000fe200078e00ff */
[----:B------:R-:W-:Y:S02]  /*16a0*/  ISETP.GE.AND P5, PT, R17, RZ, PT ;  /* 0x000000ff1100720c */ /* 0x000fe40003fa6270 */
[----:B------:R-:W-:Y:S02]  /*16b0*/  CS2R R124, SRZ ;  /* 0x00000000007c7805 */ /* 0x000fe4000001ff00 */
[----:B------:R-:W-:Y:S01]  /*16c0*/  IABS R17, R18 ;  /* 0x0000001200117213 */ /* 0x000fe20000000000 */
[----:B------:R-:W-:Y:S01]  /*16d0*/  IMAD.MOV R5, RZ, RZ, -R5 ;  /* 0x000000ffff057224 */ /* 0x000fe200078e0a05 */
[C---:B------:R-:W-:Y:S01]  /*16e0*/  LOP3.LUT R24, R22.reuse, 0x60, RZ, 0xfc, !PT ;  /* 0x0000006016187812 */ /* 0x040fe200078efcff */
[----:B------:R-:W-:Y:S01]  /*16f0*/  IMAD.MOV R8, RZ, RZ, -R7 ;  /* 0x000000ffff087224 */ /* 0x000fe200078e0a07 */
[----:B------:R-:W-:Y:S01]  /*1700*/  LOP3.LUT R20, R22, 0x64, RZ, 0xfc, !PT ;  /* 0x0000006416147812 */ /* 0x000fe200078efcff */
[----:B------:R-:W-:Y:S01]  /*1710*/  IMAD R7, R0, R5, R9 ;  /* 0x0000000500077224 */ /* 0x000fe200078e0209 */
[----:B------:R-:W-:Y:S01]  /*1720*/  LOP3.LUT R9, RZ, R2, RZ, 0x33, !PT ;  /* 0x00000002ff097212 */ /* 0x000fe200078e33ff */
[--C-:B------:R-:W-:Y:S01]  /*1730*/  @!P4 IMAD.IADD R15, R15, 0x1, -R16.reuse ;  /* 0x000000010f0fc824 */ /* 0x100fe200078e0a10 */
[----:B------:R-:W-:Y:S01]  /*1740*/  ISETP.GE.AND P4, PT, R18, RZ, PT ;  /* 0x000000ff1200720c */ /* 0x000fe20003f86270 */
[----:B------:R-:W-:Y:S01]  /*1750*/  IMAD R11, R0, R8, R11 ;  /* 0x00000008000b7224 */ /* 0x000fe200078e020b */
[----:B------:R-:W-:Y:S01]  /*1760*/  LOP3.LUT R18, R22, 0x68, RZ, 0xfc, !PT ;  /* 0x0000006816127812 */ /* 0x000fe200078efcff */
[----:B------:R-:W-:Y:S01]  /*1770*/  @!P0 IMAD.IADD R10, R10, 0x1, -R16 ;  /* 0x000000010a0a8824 */ /* 0x000fe200078e0a10 */
[----:B------:R-:W-:Y:S01]  /*1780*/  ISETP.GT.U32.AND P0, PT, R0, R7, PT ;  /* 0x000000070000720c */ /* 0x000fe20003f04070 */
[----:B------:R-:W-:Y:S01]  /*1790*/  IMAD.HI.U32 R5, R6, R17, RZ ;  /* 0x0000001106057227 */ /* 0x000fe200078e00ff */
[----:B------:R-:W-:-:S02]  /*17a0*/  IABS R23, R24 ;  /* 0x0000001800177213 */ /* 0x000fc40000000000 */
[----:B------:R-:W-:Y:S02]  /*17b0*/  CS2R R126, SRZ ;  /* 0x00000000007e7805 */ /* 0x000fe4000001ff00 */
[----:B------:R-:W-:Y:S01]  /*17c0*/  IABS R19, R18 ;  /* 0x0000001200137213 */ /* 0x000fe20000000000 */
[----:B------:R-:W-:Y:S01]  /*17d0*/  IMAD.MOV.U32 R8, RZ, RZ, R15 ;  /* 0x000000ffff087224 */ /* 0x000fe200078e000f */
[----:B------:R-:W-:Y:S01]  /*17e0*/  IABS R21, R20 ;  /* 0x0000001400157213 */ /* 0x000fe20000000000 */
[----:B------:R-:W-:Y:S01]  /*17f0*/  IMAD.MOV R5, RZ, RZ, -R5 ;  /* 0x000000ffff057224 */ /* 0x000fe200078e0a05 */
[C---:B------:R-:W-:Y:S01]  /*1800*/  LOP3.LUT R26, R22.reuse, 0x4c, RZ, 0xfc, !PT ;  /* 0x0000004c161a7812 */ /* 0x040fe200078efcff */
[----:B------:R-:W-:Y:S01]  /*1810*/  @!P1 IMAD.MOV R10, RZ, RZ, -R10 ;  /* 0x000000ffff0a9224 */ /* 0x000fe200078e0a0a */
[----:B------:R-:W-:Y:S01]  /*1820*/  LOP3.LUT R30, R22, 0x44, RZ, 0xfc, !PT ;  /* 0x00000044161e7812 */ /* 0x000fe200078efcff */
[----:B------:R-:W-:Y:S01]  /*1830*/  @!P2 IMAD.MOV R8, RZ, RZ, -R8 ;  /* 0x000000ffff08a224 */ /* 0x000fe200078e0a08 */
[----:B------:R-:W-:Y:S01]  /*1840*/  IABS R33, R26 ;  /* 0x0000001a00217213 */ /* 0x000fe20000000000 */
[----:B------:R-:W-:Y:S01]  /*1850*/  IMAD R15, R0, R5, R17 ;  /* 0x00000005000f7224 */ /* 0x000fe200078e0211 */
[----:B------:R-:W-:Y:S01]  /*1860*/  SEL R2, R9, R10, !P6 ;  /* 0x0000000a09027207 */ /* 0x000fe20007000000 */
[----:B------:R-:W-:Y:S01]  /*1870*/  @!P0 IMAD.IADD R7, R7, 0x1, -R0 ;  /* 0x0000000107078824 */ /* 0x000fe200078e0a00 */
[----:B------:R-:W-:Y:S01]  /*1880*/  SEL R5, R9, R8, !P6 ;  /* 0x0000000809057207 */ /* 0x000fe20007000000 */
[----:B------:R-:W-:Y:S01]  /*1890*/  IMAD.HI.U32 R10, R6, R23, RZ ;  /* 0x00000017060a7227 */ /* 0x000fe200078e00ff */
[----:B------:R-:W-:-:S02]  /*18a0*/  ISETP.GT.U32.AND P6, PT, R0, R11, PT ;  /* 0x0000000b0000720c */ /* 0x000fc40003fc4070 */
[----:B------:R-:W-:Y:S02]  /*18b0*/  CS2R R128, SRZ ;  /* 0x0000000000807805 */ /* 0x000fe4000001ff00 */
[----:B------:R-:W-:Y:S01]  /*18c0*/  LOP3.LUT R8, R22, 0x6c, RZ, 0xfc, !PT ;  /* 0x0000006c16087812 */ /* 0x000fe200078efcff */
[----:B------:R-:W-:Y:S01]  /*18d0*/  IMAD.HI.U32 R9, R6, R19, RZ ;  /* 0x0000001306097227 */ /* 0x000fe200078e00ff */
[----:B------:R-:W-:Y:S02]  /*18e0*/  ISETP.GT.U32.AND P1, PT, R0, R7, PT ;  /* 0x000000070000720c */ /* 0x000fe40003f24070 */
[----:B------:R-:W-:Y:S02]  /*18f0*/  CS2R R130, SRZ ;  /* 0x0000000000827805 */ /* 0x000fe4000001ff00 */
[----:B------:R-:W-:Y:S01]  /*1900*/  IABS R17, R8 ;  /* 0x0000000800117213 */ /* 0x000fe20000000000 */
[----:B------:R-:W-:Y:S01]  /*1910*/  IMAD.MOV R10, RZ, RZ, -R10 ;  /* 0x000000ffff0a7224 */ /* 0x000fe200078e0a0a */
[----:B------:R-:W-:Y:S01]  /*1920*/  ISETP.GE.AND P2, PT, R8, RZ, PT ;  /* 0x000000ff0800720c */ /* 0x000fe20003f46270 */
[----:B------:R-:W-:Y:S01]  /*1930*/  IMAD.MOV R9, RZ, RZ, -R9 ;  /* 0x000000ffff097224 */ /* 0x000fe200078e0a09 */
[----:B------:R-:W-:Y:S01]  /*1940*/  ISETP.GT.U32.AND P0, PT, R0, R15, PT ;  /* 0x0000000f0000720c */ /* 0x000fe20003f04070 */
[----:B------:R-:W-:Y:S01]  /*1950*/  IMAD.HI.U32 R8, R6, R17, RZ ;  /* 0x0000001106087227 */ /* 0x000fe200078e00ff */
[----:B------:R-:W-:-:S02]  /*1960*/  IABS R37, R30 ;  /* 0x0000001e00257213 */ /* 0x000fc40000000000 */
[----:B------:R-:W-:Y:S02]  /*1970*/  CS2R R132, SRZ ;  /* 0x0000000000847805 */ /* 0x000fe4000001ff00 */
[C---:B------:R-:W-:Y:S01]  /*1980*/  LOP3.LUT R28, R22.reuse, 0x48, RZ, 0xfc, !PT ;  /* 0x00000048161c7812 */ /* 0x040fe200078efcff */
[----:B------:R-:W-:Y:S01]  /*1990*/  @!P6 IMAD.IADD R11, R11, 0x1, -R0 ;  /* 0x000000010b0be824 */ /* 0x000fe200078e0a00 */
[----:B------:R-:W-:Y:S01]  /*19a0*/  LOP3.LUT R32, R22, 0x40, RZ, 0xfc, !PT ;  /* 0x0000004016207812 */ /* 0x000fe200078efcff */
[----:B------:R-:W-:Y:S01]  /*19b0*/  IMAD.MOV R16, RZ, RZ, -R8 ;  /* 0x000000ffff107224 */ /* 0x000fe200078e0a08 */
[----:B------:R-:W-:Y:S01]  /*19c0*/  IABS R35, R28 ;  /* 0x0000001c00237213 */ /* 0x000fe20000000000 */
[C---:B------:R-:W-:Y:S01]  /*19d0*/  IMAD R23, R0.reuse, R10, R23 ;  /* 0x0000000a00177224 */ /* 0x040fe200078e0217 */
[C---:B------:R-:W-:Y:S01]  /*19e0*/  ISETP.GT.U32.AND P6, PT, R0.reuse, R11, PT ;  /* 0x0000000b0000720c */ /* 0x040fe20003fc4070 */
[----:B------:R-:W-:Y:S01]  /*19f0*/  IMAD R17, R0, R16, R17 ;  /* 0x0000001000117224 */ /* 0x000fe200078e0211 */
[----:B------:R-:W-:Y:S01]  /*1a00*/  LOP3.LUT R16, R22, 0x58, RZ, 0xfc, !PT ;  /* 0x0000005816107812 */ /* 0x000fe200078efcff */
[--C-:B------:R-:W-:Y:S01]  /*1a10*/  @!P1 IMAD.IADD R7, R7, 0x1, -R0.reuse ;  /* 0x0000000107079824 */ /* 0x100fe200078e0a00 */
[----:B------:R-:W-:Y:S01]  /*1a20*/  ISETP.GE.AND P1, PT, R18, RZ, PT ;  /* 0x000000ff1200720c */ /* 0x000fe20003f26270 */
[----:B------:R-:W-:Y:S01]  /*1a30*/  IMAD R19, R0, R9, R19 ;  /* 0x0000000900137224 */ /* 0x000fe200078e0213 */
[----:B------:R-:W-:Y:S01]  /*1a40*/  IABS R25, R16 ;  /* 0x0000001000197213 */ /* 0x000fe20000000000 */
[----:B------:R-:W-:Y:S01]  /*1a50*/  @!P0 IMAD.IADD R15, R15, 0x1, -R0 ;  /* 0x000000010f0f8824 */ /* 0x000fe200078e0a00 */
[----:B------:R-:W-:Y:S01]  /*1a60*/  LOP3.LUT R18, R22, 0x54, RZ, 0xfc, !PT ;  /* 0x0000005416127812 */ /* 0x000fe200078efcff */
[----:B------:R-:W-:Y:S01]  /*1a70*/  IMAD.MOV.U32 R9, RZ, RZ, R7 ;  /* 0x000000ffff097224 */ /* 0x000fe200078e0007 */
[----:B------:R-:W-:Y:S01]  /*1a80*/  ISETP.GE.AND P0, PT, R20, RZ, PT ;  /* 0x000000ff1400720c */ /* 0x000fe20003f06270 */
[----:B------:R-:W-:Y:S01]  /*1a90*/  IMAD.HI.U32 R8, R6, R21, RZ ;  /* 0x0000001506087227 */ /* 0x000fe200078e00ff */
[----:B------:R-:W-:-:S02]  /*1aa0*/  LOP3.LUT R20, R22, 0x50, RZ, 0xfc, !PT ;  /* 0x0000005016147812 */ /* 0x000fc400078efcff */
[----:B------:R-:W-:Y:S02]  /*1ab0*/  CS2R R134, SRZ ;  /* 0x0000000000867805 */ /* 0x000fe4000001ff00 */
[----:B------:R-:W-:Y:S01]  /*1ac0*/  IABS R27, R18 ;  /* 0x00000012001b7213 */ /* 0x000fe20000000000 */
[----:B------:R-:W-:Y:S01]  /*1ad0*/  @!P6 IMAD.IADD R11, R11, 0x1, -R0 ;  /* 0x000000010b0be824 */ /* 0x000fe200078e0a00 */
[C---:B------:R-:W-:Y:S01]  /*1ae0*/  ISETP.GT.U32.AND P6, PT, R0.reuse, R17, PT ;  /* 0x000000110000720c */ /* 0x040fe20003fc4070 */
[----:B------:R-:W-:Y:S01]  /*1af0*/  @!P3 IMAD.MOV R9, RZ, RZ, -R9 ;  /* 0x000000ffff09b224 */ /* 0x000fe200078e0a09 */
[C---:B------:R-:W-:Y:S01]  /*1b00*/  ISETP.GT.U32.AND P3, PT, R0.reuse, R15, PT ;  /* 0x0000000f0000720c */ /* 0x040fe20003f64070 */
[----:B------:R-:W-:Y:S01]  /*1b10*/  @!P5 IMAD.MOV R11, RZ, RZ, -R11 ;  /* 0x000000ffff0bd224 */ /* 0x000fe200078e0a0b */
[----:B------:R-:W-:Y:S01]  /*1b20*/  ISETP.GT.U32.AND P5, PT, R0, R19, PT ;  /* 0x000000130000720c */ /* 0x000fe20003fa4070 */
[----:B------:R-:W-:Y:S01]  /*1b30*/  IMAD.HI.U32 R7, R6, R25, RZ ;  /* 0x0000001906077227 */ /* 0x000fe200078e00ff */
[----:B------:R-:W-:-:S02]  /*1b40*/  IABS R31, R20 ;  /* 0x00000014001f7213 */ /* 0x000fc40000000000 */
[----:B------:R-:W-:Y:S02]  /*1b50*/  CS2R R136, SRZ ;  /* 0x0000000000887805 */ /* 0x000fe4000001ff00 */
[----:B------:R-:W-:Y:S01]  /*1b60*/  IABS R29, R32 ;  /* 0x00000020001d7213 */ /* 0x000fe20000000000 */
[----:B------:R-:W-:Y:S01]  /*1b70*/  IMAD.MOV R8, RZ, RZ, -R8 ;  /* 0x000000ffff087224 */ /* 0x000fe200078e0a08 */
[C---:B------:R-:W-:Y:S01]  /*1b80*/  LOP3.LUT R36, R22.reuse, 0xc, RZ, 0xfc, !PT ;  /* 0x0000000c16247812 */ /* 0x040fe200078efcff */
[----:B------:R-:W-:Y:S01]  /*1b90*/  IMAD.MOV R7, RZ, RZ, -R7 ;  /* 0x000000ffff077224 */ /* 0x000fe200078e0a07 */
[----:B------:R-:W-:Y:S01]  /*1ba0*/  LOP3.LUT R34, R22, 0x10, RZ, 0xfc, !PT ;  /* 0x0000001016227812 */ /* 0x000fe200078efcff */
[--C-:B------:R-:W-:Y:S01]  /*1bb0*/  @!P6 IMAD.IADD R17, R17, 0x1, -R0.reuse ;  /* 0x000000011111e824 */ /* 0x100fe200078e0a00 */
[----:B------:R-:W-:Y:S01]  /*1bc0*/  IABS R65, R36 ;  /* 0x0000002400417213 */ /* 0x000fe20000000000 */
[C---:B------:R-:W-:Y:S01]  /*1bd0*/  IMAD R21, R0.reuse, R8, R21 ;  /* 0x0000000800157224 */ /* 0x040fe200078e0215 */
[----:B------:R-:W-:Y:S01]  /*1be0*/  IABS R63, R34 ;  /* 0x00000022003f7213 */ /* 0x000fe20000000000 */
[C---:B------:R-:W-:Y:S01]  /*1bf0*/  IMAD R7, R0.reuse, R7, R25 ;  /* 0x0000000700077224 */ /* 0x040fe200078e0219 */
[C---:B------:R-:W-:Y:S01]  /*1c00*/  ISETP.GT.U32.AND P6, PT, R0.reuse, R17, PT ;  /* 0x000000110000720c */ /* 0x040fe20003fc4070 */
[--C-:B------:R-:W-:Y:S01]  /*1c10*/  @!P3 IMAD.IADD R15, R15, 0x1, -R0.reuse ;  /* 0x000000010f0fb824 */ /* 0x100fe200078e0a00 */
[C---:B------:R-:W-:Y:S01]  /*1c20*/  ISETP.GT.U32.AND P3, PT, R0.reuse, R21, PT ;  /* 0x000000150000720c */ /* 0x040fe20003f64070 */
[----:B------:R-:W-:Y:S01]  /*1c30*/  @!P5 IMAD.IADD R19, R19, 0x1, -R0 ;  /* 0x000000011313d824 */ /* 0x000fe200078e0a00 */
[----:B------:R-:W-:Y:S01]  /*1c40*/  ISETP.GT.U32.AND P5, PT, R0, R7, PT ;  /* 0x000000070000720c */ /* 0x000fe20003fa4070 */
[----:B------:R-:W-:Y:S01]  /*1c50*/  IMAD.HI.U32 R8, R6, R27, RZ ;  /* 0x0000001b06087227 */ /* 0x000fe200078e00ff */
[----:B------:R-:W-:-:S02]  /*1c60*/  LOP3.LUT R38, R22, 0x8, RZ, 0xfc, !PT ;  /* 0x0000000816267812 */ /* 0x000fc400078efcff */
[----:B------:R-:W-:Y:S02]  /*1c70*/  CS2R R138, SRZ ;  /* 0x00000000008a7805 */ /* 0x000fe4000001ff00 */
[----:B------:R-:W-:Y:S01]  /*1c80*/  LOP3.LUT R40, R22, 0x4, RZ, 0xfc, !PT ;  /* 0x0000000416287812 */ /* 0x000fe200078efcff */
[----:B------:R-:W-:Y:S01]  /*1c90*/  IMAD.HI.U32 R10, R6, R31, RZ ;  /* 0x0000001f060a7227 */ /* 0x000fe200078e00ff */
[----:B------:R-:W-:Y:S02]  /*1ca0*/  IABS R67, R38 ;  /* 0x0000002600437213 */ /* 0x000fe40000000000 */
[----:B------:R-:W-:Y:S02]  /*1cb0*/  CS2R R140, SRZ ;  /* 0x00000000008c7805 */ /* 0x000fe4000001ff00 */
[----:B------:R-:W-:Y:S01]  /*1cc0*/  IABS R69, R40 ;  /* 0x0000002800457213 */ /* 0x000fe20000000000 */
[----:B------:R-:W-:Y:S01]  /*1cd0*/  @!P6 IMAD.IADD R17, R17, 0x1, -R0 ;  /* 0x000000011111e824 */ /* 0x000fe200078e0a00 */
[C---:B------:R-:W-:Y:S01]  /*1ce0*/  ISETP.GT.U32.AND P6, PT, R0.reuse, R23, PT ;  /* 0x000000170000720c */ /* 0x040fe20003fc4070 */
[----:B------:R-:W-:Y:S01]  /*1cf0*/  IMAD.MOV R8, RZ, RZ, -R8 ;  /* 0x000000ffff087224 */ /* 0x000fe200078e0a08 */
[----:B------:R-:W-:Y:S01]  /*1d00*/  IABS R71, R22 ;  /* 0x0000001600477213 */ /* 0x000fe20000000000 */
[----:B------:R-:W-:Y:S01]  /*1d10*/  IMAD.MOV R10, RZ, RZ, -R10 ;  /* 0x000000ffff0a7224 */ /* 0x000fe200078e0a0a */
[----:B------:R-:W-:Y:S01]  /*1d20*/  CS2R R142, SRZ ;  /* 0x00000000008e7805 */ /* 0x000fe2000001ff00 */
[----:B------:R-:W-:Y:S01]  /*1d30*/  IMAD R25, R0, R8, R27 ;  /* 0x0000000800197224 */ /* 0x000fe200078e021b */
[----:B------:R-:W-:Y:S01]  /*1d40*/  CS2R R144, SRZ ;  /* 0x0000000000907805 */ /* 0x000fe2000001ff00 */
[----:B------:R-:W-:Y:S01]  /*1d50*/  IMAD.HI.U32 R8, R6, R33, RZ ;  /* 0x0000002106087227 */ /* 0x000fe200078e00ff */
[----:B------:R-:W-:-:S02]  /*1d60*/  CS2R R146, SRZ ;  /* 0x0000000000927805 */ /* 0x000fc4000001ff00 */
[----:B------:R-:W-:Y:S02]  /*1d70*/  CS2R R148, SRZ ;  /* 0x0000000000947805 */ /* 0x000fe4000001ff00 */
[----:B------:R-:W-:Y:S01]  /*1d80*/  CS2R R150, SRZ ;  /* 0x0000000000967805 */ /* 0x000fe2000001ff00 */
[C---:B------:R-:W-:Y:S01]  /*1d90*/  IMAD R31, R0.reuse, R10, R31 ;  /* 0x0000000a001f7224 */ /* 0x040fe200078e021f */
[----:B------:R-:W-:Y:S01]  /*1da0*/  USGXT.U32 UR6, UR5, 0xe ;  /* 0x0000000e0506789a */ /* 0x000fe20008000000 */
[--C-:B------:R-:W-:Y:S01]  /*1db0*/  @!P6 IMAD.IADD R23, R23, 0x1, -R0.reuse ;  /* 0x000000011717e824 */ /* 0x100fe200078e0a00 */
[----:B------:R-:W-:Y:S01]  /*1dc0*/  USHF.R.S32.HI UR25, URZ, 0x1f, UR24 ;  /* 0x0000001f3f197899 */ /* 0x000fe20008011418 */
[--C-:B------:R-:W-:Y:S01]  /*1dd0*/  @!P3 IMAD.IADD R21, R21, 0x1, -R0.reuse ;  /* 0x000000011515b824 */ /* 0x100fe200078e0a00 */
[C---:B------:R-:W-:Y:S01]  /*1de0*/  ISETP.GT.U32.AND P3, PT, R0.reuse, R19, PT ;  /* 0x000000130000720c */ /* 0x040fe20003f64070 */
[----:B------:R-:W-:Y:S01]  /*1df0*/  @!P5 IMAD.IADD R7, R7, 0x1, -R0 ;  /* 0x000000010707d824 */ /* 0x000fe200078e0a00 */
[----:B------:R-:W-:Y:S01]  /*1e00*/  ISETP.GT.U32.AND P6, PT, R0, R23, PT ;  /* 0x000000170000720c */ /* 0x000fe20003fc4070 */
[----:B------:R-:W-:-:S02]  /*1e10*/  IMAD.MOV R8, RZ, RZ, -R8 ;  /* 0x000000ffff087224 */ /* 0x000fc400078e0a08 */
[----:B------:R-:W-:Y:S01]  /*1e20*/  IMAD.HI.U32 R10, R6, R37, RZ ;  /* 0x00000025060a7227 */ /* 0x000fe200078e00ff */
[----:B------:R-:W-:-:S03]  /*1e30*/  ISETP.GT.U32.AND P5, PT, R0, R7, PT ;  /* 0x000000070000720c */ /* 0x000fc60003fa4070 */
[----:B------:R-:W-:Y:S01]  /*1e40*/  @!P4 IMAD.MOV R15, RZ, RZ, -R15 ;  /* 0x000000ffff0fc224 */ /* 0x000fe200078e0a0f */
[C---:B------:R-:W-:Y:S01]  /*1e50*/  ISETP.GT.U32.AND P4, PT, R0.reuse, R21, PT ;  /* 0x000000150000720c */ /* 0x040fe20003f84070 */
[----:B------:R-:W-:Y:S02]  /*1e60*/  IMAD R33, R0, R8, R33 ;  /* 0x0000000800217224 */ /* 0x000fe400078e0221 */
[----:B------:R-:W-:Y:S02]  /*1e70*/  IMAD.MOV R10, RZ, RZ, -R10 ;  /* 0x000000ffff0a7224 */ /* 0x000fe400078e0a0a */
[----:B------:R-:W-:Y:S01]  /*1e80*/  @!P6 IMAD.IADD R23, R23, 0x1, -R0 ;  /* 0x000000011717e824 */ /* 0x000fe200078e0a00 */
[----:B------:R-:W-:Y:S01]  /*1e90*/  ISETP.GE.AND P6, PT, R24, RZ, PT ;  /* 0x000000ff1800720c */ /* 0x000fe20003fc6270 */
[----:B------:R-:W-:-:S04]  /*1ea0*/  IMAD.HI.U32 R8, R6, R35, RZ ;  /* 0x0000002306087227 */ /* 0x000fc800078e00ff */
[----:B------:R-:W-:Y:S01]  /*1eb0*/  IMAD R37, R0, R10, R37 ;  /* 0x0000000a00257224 */ /* 0x000fe200078e0225 */
[----:B------:R-:W-:Y:S01]  /*1ec0*/  LOP3.LUT R10, R22, 0x38, RZ, 0xfc, !PT ;  /* 0x00000038160a7812 */ /* 0x000fe200078efcff */
[----:B------:R-:W-:Y:S02]  /*1ed0*/  IMAD.MOV R8, RZ, RZ, -R8 ;  /* 0x000000ffff087224 */ /* 0x000fe400078e0a08 */
[----:B------:R-:W-:Y:S01]  /*1ee0*/  @!P3 IMAD.IADD R19, R19, 0x1, -R0 ;  /* 0x000000011313b824 */ /* 0x000fe200078e0a00 */
[C---:B------:R-:W-:Y:S01]  /*1ef0*/  ISETP.GT.U32.AND P3, PT, R0.reuse, R25, PT ;  /* 0x000000190000720c */ /* 0x040fe20003f64070 */
[C---:B------:R-:W-:Y:S01]  /*1f00*/  IMAD R35, R0.reuse, R8, R35 ;  /* 0x0000000800237224 */ /* 0x040fe200078e0223 */
[----:B------:R-:W-:Y:S01]  /*1f10*/  IABS R39, R10 ;  /* 0x0000000a00277213 */ /* 0x000fe20000000000 */
[----:B------:R-:W-:Y:S01]  /*1f20*/  @!P6 IMAD.MOV R23, RZ, RZ, -R23 ;  /* 0x000000ffff17e224 */ /* 0x000fe200078e0a17 */
[----:B------:R-:W-:Y:S01]  /*1f30*/  ISETP.GT.U32.AND P6, PT, R0, R37, PT ;  /* 0x000000250000720c */ /* 0x000fe20003fc4070 */
[----:B------:R-:W-:-:S04]  /*1f40*/  IMAD.HI.U32 R8, R6, R29, RZ ;  /* 0x0000001d06087227 */ /* 0x000fc800078e00ff */
[--C-:B------:R-:W-:Y:S01]  /*1f50*/  @!P5 IMAD.IADD R7, R7, 0x1, -R0.reuse ;  /* 0x000000010707d824 */ /* 0x100fe200078e0a00 */
[C---:B------:R-:W-:Y:S01]  /*1f60*/  ISETP.GT.U32.AND P5, PT, R0.reuse, R33, PT ;  /* 0x000000210000720c */ /* 0x040fe20003fa4070 */
[----:B------:R-:W-:Y:S01]  /*1f70*/  @!P4 IMAD.IADD R21, R21, 0x1, -R0 ;  /* 0x000000011515c824 */ /* 0x000fe200078e0a00 */
[C---:B------:R-:W-:Y:S01]  /*1f80*/  ISETP.GT.U32.AND P4, PT, R0.reuse, R31, PT ;  /* 0x0000001f0000720c */ /* 0x040fe20003f84070 */
[----:B------:R-:W-:Y:S02]  /*1f90*/  IMAD.MOV R8, RZ, RZ, -R8 ;  /* 0x000000ffff087224 */ /* 0x000fe400078e0a08 */
[----:B------:R-:W-:Y:S02]  /*1fa0*/  IMAD.MOV.U32 R27, RZ, RZ, R7 ;  /* 0x000000ffff1b7224 */ /* 0x000fe400078e0007 */
[----:B------:R-:W-:Y:S01]  /*1fb0*/  @!P0 IMAD.MOV R21, RZ, RZ, -R21 ;  /* 0x000000ffff158224 */ /* 0x000fe200078e0a15 */
[C---:B------:R-:W-:Y:S01]  /*1fc0*/  ISETP.GT.U32.AND P0, PT, R0.reuse, R35, PT ;  /* 0x000000230000720c */ /* 0x040fe20003f04070 */
[----:B------:R-:W-:-:S02]  /*1fd0*/  IMAD R7, R0, R8, R29 ;  /* 0x0000000800077224 */ /* 0x000fc400078e021d */
[--C-:B------:R-:W-:Y:S02]  /*1fe0*/  @!P6 IMAD.IADD R37, R37, 0x1, -R0.reuse ;  /* 0x000000012525e824 */ /* 0x100fe400078e0a00 */
[--C-:B------:R-:W-:Y:S01]  /*1ff0*/  @!P3 IMAD.IADD R25, R25, 0x1, -R0.reuse ;  /* 0x000000011919b824 */ /* 0x100fe200078e0a00 */
[----:B------:R-:W-:Y:S01]  /*2000*/  ISETP.GT.U32.AND P6, PT, R0, R7, PT ;  /* 0x000000070000720c */ /* 0x000fe20003fc4070 */
[----:B------:R-:W-:Y:S01]  /*2010*/  @!P2 IMAD.MOV R17, RZ, RZ, -R17 ;  /* 0x000000ffff11a224 */ /* 0x000fe200078e0a11 */
[----:B------:R-:W-:Y:S01]  /*2020*/  ISETP.GE.AND P3, PT, R16, RZ, PT ;  /* 0x000000ff1000720c */ /* 0x000fe20003f66270 */
[--C-:B------:R-:W-:Y:S01]  /*2030*/  @!P4 IMAD.IADD R31, R31, 0x1, -R0.reuse ;  /* 0x000000011f1fc824 */ /* 0x100fe200078e0a00 */
[----:B------:R-:W-:Y:S01]  /*2040*/  ISETP.GT.U32.AND P2, PT, R0, R25, PT ;  /* 0x000000190000720c */ /* 0x000fe20003f44070 */
[--C-:B------:R-:W-:Y:S01]  /*2050*/  @!P5 IMAD.IADD R33, R33, 0x1, -R0.reuse ;  /* 0x000000012121d824 */ /* 0x100fe200078e0a00 */
[----:B------:R-:W-:Y:S01]  /*2060*/  LOP3.LUT R16, R22, 0x34, RZ, 0xfc, !PT ;  /* 0x0000003416107812 */ /* 0x000fe200078efcff */
[----:B------:R-:W-:Y:S01]  /*2070*/  @!P0 IMAD.IADD R35, R35, 0x1, -R0 ;  /* 0x0000000123238824 */ /* 0x000fe200078e0a00 */
[----:B------:R-:W-:Y:S01]  /*2080*/  ISETP.GT.U32.AND P5, PT, R0, R31, PT ;  /* 0x0000001f0000720c */ /* 0x000fe20003fa4070 */
[----:B------:R-:W-:Y:S01]  /*2090*/  IMAD.HI.U32 R8, R6, R39, RZ ;  /* 0x0000002706087227 */ /* 0x000fe200078e00ff */
[----:B------:R-:W-:-:S02]  /*20a0*/  ISETP.GE.AND P4, PT, R18, RZ, PT ;  /* 0x000000ff1200720c */ /* 0x000fc40003f86270 */
[----:B------:R-:W-:Y:S01]  /*20b0*/  LOP3.LUT R18, R22, 0x30, RZ, 0xfc, !PT ;  /* 0x0000003016127812 */ /* 0x000fe200078efcff */
[--C-:B------:R-:W-:Y:S01]  /*20c0*/  @!P6 IMAD.IADD R7, R7, 0x1, -R0.reuse ;  /* 0x000000010707e824 */ /* 0x100fe200078e0a00 */
[----:B------:R-:W-:Y:S01]  /*20d0*/  ISETP.GT.U32.AND P6, PT, R0, R35, PT ;  /* 0x000000230000720c */ /* 0x000fe20003fc4070 */
[----:B------:R-:W-:Y:S01]  /*20e0*/  @!P3 IMAD.MOV R27, RZ, RZ, -R27 ;  /* 0x000000ffff1bb224 */ /* 0x000fe200078e0a1b */
[----:B------:R-:W-:Y:S01]  /*20f0*/  ISETP.GE.AND P3, PT, R20, RZ, PT ;  /* 0x000000ff1400720c */ /* 0x000fe20003f66270 */
[----:B------:R-:W-:Y:S01]  /*2100*/  @!P2 IMAD.IADD R25, R25, 0x1, -R0 ;  /* 0x000000011919a824 */ /* 0x000fe200078e0a00 */
[----:B------:R-:W-:Y:S01]  /*2110*/  ISETP.GE.AND P2, PT, R26, RZ, PT ;  /* 0x000000ff1a00720c */ /* 0x000fe20003f46270 */
[----:B------:R-:W-:Y:S01]  /*2120*/  IMAD.MOV R8, RZ, RZ, -R8 ;  /* 0x000000ffff087224 */ /* 0x000fe200078e0a08 */
[----:B------:R-:W-:Y:S01]  /*2130*/  IABS R45, R16 ;  /* 0x00000010002d7213 */ /* 0x000fe20000000000 */
[----:B------:R-:W-:Y:S01]  /*2140*/  IMAD.MOV.U32 R29, RZ, RZ, R25 ;  /* 0x000000ffff1d7224 */ /* 0x000fe200078e0019 */
[----:B------:R-:W-:Y:S01]  /*2150*/  IABS R47, R18 ;  /* 0x00000012002f7213 */ /* 0x000fe20000000000 */
[----:B------:R-:W-:Y:S01]  /*2160*/  IMAD R25, R0, R8, R39 ;  /* 0x0000000800197224 */ /* 0x000fe200078e0227 */
[----:B------:R-:W-:Y:S01]  /*2170*/  LOP3.LUT R20, R22, 0x2c, RZ, 0xfc, !PT ;  /* 0x0000002c16147812 */ /* 0x000fe200078efcff */
[----:B------:R-:W-:Y:S01]  /*2180*/  @!P1 IMAD.MOV R19, RZ, RZ, -R19 ;  /* 0x000000ffff139224 */ /* 0x000fe200078e0a13 */
[C---:B------:R-:W-:Y:S01]  /*2190*/  ISETP.GT.U32.AND P1, PT, R0.reuse, R33, PT ;  /* 0x000000210000720c */ /* 0x040fe20003f24070 */
[--C-:B------:R-:W-:Y:S01]  /*21a0*/  @!P6 IMAD.IADD R35, R35, 0x1, -R0.reuse ;  /* 0x000000012323e824 */ /* 0x100fe200078e0a00 */
[----:B------:R-:W-:Y:S01]  /*21b0*/  ISETP.GT.U32.AND P6, PT, R0, R25, PT ;  /* 0x000000190000720c */ /* 0x000fe20003fc4070 */
[----:B------:R-:W-:Y:S01]  /*21c0*/  @!P5 IMAD.IADD R31, R31, 0x1, -R0 ;  /* 0x000000011f1fd824 */ /* 0x000fe200078e0a00 */
[----:B------:R-:W-:Y:S01]  /*21d0*/  ISETP.GE.AND P5, PT, R28, RZ, PT ;  /* 0x000000ff1c00720c */ /* 0x000fe20003fa6270 */
[----:B------:R-:W-:Y:S01]  /*21e0*/  IMAD.HI.U32 R8, R6, R45, RZ ;  /* 0x0000002d06087227 */ /* 0x000fe200078e00ff */
[----:B------:R-:W-:-:S02]  /*21f0*/  LOP3.LUT R26, R22, 0x24, RZ, 0xfc, !PT ;  /* 0x00000024161a7812 */ /* 0x000fc400078efcff */
[----:B------:R-:W-:Y:S01]  /*2200*/  IABS R49, R20 ;  /* 0x0000001400317213 */ /* 0x000fe20000000000 */
[----:B------:R-:W-:Y:S01]  /*2210*/  @!P3 IMAD.MOV R31, RZ, RZ, -R31 ;  /* 0x000000ffff1fb224 */ /* 0x000fe200078e0a1f */
[C---:B------:R-:W-:Y:S01]  /*2220*/  ISETP.GT.U32.AND P3, PT, R0.reuse, R37, PT ;  /* 0x000000250000720c */ /* 0x040fe20003f64070 */
[----:B------:R-:W-:Y:S01]  /*2230*/  @!P4 IMAD.MOV R29, RZ, RZ, -R29 ;  /* 0x000000ffff1dc224 */ /* 0x000fe200078e0a1d */
[----:B------:R-:W-:Y:S01]  /*2240*/  ISETP.GT.U32.AND P4, PT, R0, R7, PT ;  /* 0x000000070000720c */ /* 0x000fe20003f84070 */
[--C-:B------:R-:W-:Y:S01]  /*2250*/  @!P1 IMAD.IADD R33, R33, 0x1, -R0.reuse ;  /* 0x0000000121219824 */ /* 0x100fe200078e0a00 */
[----:B------:R-:W-:Y:S01]  /*2260*/  ISETP.GE.AND P1, PT, R30, RZ, PT ;  /* 0x000000ff1e00720c */ /* 0x000fe20003f26270 */
[----:B------:R-:W-:Y:S01]  /*2270*/  @!P6 IMAD.IADD R25, R25, 0x1, -R0 ;  /* 0x000000011919e824 */ /* 0x000fe200078e0a00 */
[----:B------:R-:W-:Y:S01]  /*2280*/  IABS R53, R26 ;  /* 0x0000001a00357213 */ /* 0x000fe20000000000 */
[----:B------:R-:W-:Y:S01]  /*2290*/  @!P2 IMAD.MOV R33, RZ, RZ, -R33 ;  /* 0x000000ffff21a224 */ /* 0x000fe200078e0a21 */
[----:B------:R-:W-:Y:S01]  /*22a0*/  ISETP.GE.AND P2, PT, R10, RZ, PT ;  /* 0x000000ff0a00720c */ /* 0x000fe20003f46270 */
[----:B------:R-:W-:Y:S01]  /*22b0*/  @!P5 IMAD.MOV R35, RZ, RZ, -R35 ;  /* 0x000000ffff23d224 */ /* 0x000fe200078e0a23 */
[----:B------:R-:W-:Y:S01]  /*22c0*/  ISETP.GT.U32.AND P5, PT, R0, R25, PT ;  /* 0x000000190000720c */ /* 0x000fe20003fa4070 */
[----:B------:R-:W-:Y:S01]  /*22d0*/  IMAD.HI.U32 R10, R6, R47, RZ ;  /* 0x0000002f060a7227 */ /* 0x000fe200078e00ff */
[----:B------:R-:W-:-:S02]  /*22e0*/  LOP3.LUT R30, R22, 0x18, RZ, 0xfc, !PT ;  /* 0x00000018161e7812 */ /* 0x000fc400078efcff */
[----:B------:R-:W-:Y:S01]  /*22f0*/  LOP3.LUT R28, R22, 0x20, RZ, 0xfc, !PT ;  /* 0x00000020161c7812 */ /* 0x000fe200078efcff */
[----:B------:R-:W-:Y:S01]  /*2300*/  @!P3 IMAD.IADD R37, R37, 0x1, -R0 ;  /* 0x000000012525b824 */ /* 0x000fe200078e0a00 */
[----:B------:R-:W-:Y:S01]  /*2310*/  ISETP.GE.AND P3, PT, R16, RZ, PT ;  /* 0x000000ff1000720c */ /* 0x000fe20003f66270 */
[----:B------:R-:W-:Y:S01]  /*2320*/  IMAD.MOV R16, RZ, RZ, -R8 ;  /* 0x000000ffff107224 */ /* 0x000fe200078e0a08 */
[----:B------:R-:W-:Y:S01]  /*2330*/  IABS R59, R30 ;  /* 0x0000001e003b7213 */ /* 0x000fe20000000000 */
[----:B------:R-:W-:Y:S01]  /*2340*/  IMAD.MOV R10, RZ, RZ, -R10 ;  /* 0x000000ffff0a7224 */ /* 0x000fe200078e0a0a */
[----:B------:R-:W-:Y:S01]  /*2350*/  IABS R55, R28 ;  /* 0x0000001c00377213 */ /* 0x000fe20000000000 */
[----:B------:R-:W-:Y:S01]  /*2360*/  IMAD R45, R0, R16, R45 ;  /* 0x00000010002d7224 */ /* 0x000fe200078e022d */
[----:B------:R-:W-:Y:S01]  /*2370*/  ISETP.GE.AND P0, PT, R32, RZ, PT ;  /* 0x000000ff2000720c */ /* 0x000fe20003f06270 */
[----:B------:R-:W-:Y:S01]  /*2380*/  IMAD R47, R0, R10, R47 ;  /* 0x0000000a002f7224 */ /* 0x000fe200078e022f */
[----:B------:R-:W-:Y:S01]  /*2390*/  LOP3.LUT R32, R22, 0x14, RZ, 0xfc, !PT ;  /* 0x0000001416207812 */ /* 0x000fe200078efcff */
[--C-:B------:R-:W-:Y:S01]  /*23a0*/  @!P5 IMAD.IADD R25, R25, 0x1, -R0.reuse ;  /* 0x000000011919d824 */ /* 0x100fe200078e0a00 */
[C---:B------:R-:W-:Y:S01]  /*23b0*/  ISETP.GT.U32.AND P6, PT, R0.reuse, R45, PT ;  /* 0x0000002d0000720c */ /* 0x040fe20003fc4070 */
[----:B------:R-:W-:Y:S01]  /*23c0*/  @!P4 IMAD.IADD R7, R7, 0x1, -R0 ;  /* 0x000000010707c824 */ /* 0x000fe200078e0a00 */
[----:B------:R-:W-:Y:S01]  /*23d0*/  ISETP.GT.U32.AND P5, PT, R0, R47, PT ;  /* 0x0000002f0000720c */ /* 0x000fe20003fa4070 */
[----:B------:R-:W-:Y:S01]  /*23e0*/  IMAD.HI.U32 R8, R6, R49, RZ ;  /* 0x0000003106087227 */ /* 0x000fe200078e00ff */
[----:B------:R-:W-:-:S02]  /*23f0*/  ISETP.GE.AND P4, PT, R18, RZ, PT ;  /* 0x000000ff1200720c */ /* 0x000fc40003f86270 */
[----:B------:R-:W-:Y:S01]  /*2400*/  LOP3.LUT R18, R22, 0x28, RZ, 0xfc, !PT ;  /* 0x0000002816127812 */ /* 0x000fe200078efcff */
[----:B------:R-:W-:Y:S01]  /*2410*/  IMAD.HI.U32 R10, R6, R53, RZ ;  /* 0x00000035060a7227 */ /* 0x000fe200078e00ff */
[----:B------:R-:W-:Y:S02]  /*2420*/  IABS R61, R32 ;  /* 0x00000020003d7213 */ /* 0x000fe40000000000 */
[----:B------:R-:W-:Y:S01]  /*2430*/  IABS R51, R18 ;  /* 0x0000001200337213 */ /* 0x000fe20000000000 */
[----:B------:R-:W-:Y:S02]  /*2440*/  IMAD.MOV R8, RZ, RZ, -R8 ;  /* 0x000000ffff087224 */ /* 0x000fe400078e0a08 */
[--C-:B------:R-:W-:Y:S02]  /*2450*/  @!P6 IMAD.IADD R45, R45, 0x1, -R0.reuse ;  /* 0x000000012d2de824 */ /* 0x100fe400078e0a00 */
[----:B------:R-:W-:Y:S02]  /*2460*/  @!P5 IMAD.IADD R47, R47, 0x1, -R0 ;  /* 0x000000012f2fd824 */ /* 0x000fe400078e0a00 */
[----:B------:R-:W-:Y:S01]  /*2470*/  IMAD.MOV R10, RZ, RZ, -R10 ;  /* 0x000000ffff0a7224 */ /* 0x000fe200078e0a0a */
[C---:B------:R-:W-:Y:S01]  /*2480*/  ISETP.GT.U32.AND P6, PT, R0.reuse, R45, PT ;  /* 0x0000002d0000720c */ /* 0x040fe20003fc4070 */
[----:B------:R-:W-:-:S02]  /*2490*/  IMAD R49, R0, R8, R49 ;  /* 0x0000000800317224 */ /* 0x000fc400078e0231 */
[----:B------:R-:W-:-:S04]  /*24a0*/  IMAD.HI.U32 R8, R6, R51, RZ ;  /* 0x0000003306087227 */ /* 0x000fc800078e00ff */
[----:B------:R-:W-:Y:S01]  /*24b0*/  @!P1 IMAD.MOV R37, RZ, RZ, -R37 ;  /* 0x000000ffff259224 */ /* 0x000fe200078e0a25 */
[C---:B------:R-:W-:Y:S01]  /*24c0*/  ISETP.GT.U32.AND P1, PT, R0.reuse, R47, PT ;  /* 0x0000002f0000720c */ /* 0x040fe20003f24070 */
[----:B------:R-:W-:Y:S02]  /*24d0*/  IMAD R53, R0, R10, R53 ;  /* 0x0000000a00357224 */ /* 0x000fe400078e0235 */
[----:B------:R-:W-:-:S04]  /*24e0*/  IMAD.HI.U32 R10, R6, R59, RZ ;  /* 0x0000003b060a7227 */ /* 0x000fc800078e00ff */
[----:B------:R-:W-:Y:S02]  /*24f0*/  IMAD.MOV R16, RZ, RZ, -R8 ;  /* 0x000000ffff107224 */ /* 0x000fe400078e0a08 */
[----:B------:R-:W-:Y:S02]  /*2500*/  IMAD.MOV R10, RZ, RZ, -R10 ;  /* 0x000000ffff0a7224 */ /* 0x000fe400078e0a0a */
[----:B------:R-:W-:-:S04]  /*2510*/  IMAD.HI.U32 R8, R6, R55, RZ ;  /* 0x0000003706087227 */ /* 0x000fc800078e00ff */
[----:B------:R-:W-:Y:S01]  /*2520*/  IMAD R51, R0, R16, R51 ;  /* 0x0000001000337224 */ /* 0x000fe200078e0233 */
[----:B------:R-:W-:Y:S01]  /*2530*/  LEA.HI R16, R216, R12, RZ, 0x1b ;  /* 0x0000000cd8107211 */ /* 0x000fe200078fd8ff */
[C---:B------:R-:W-:Y:S02]  /*2540*/  IMAD R59, R0.reuse, R10, R59 ;  /* 0x0000000a003b7224 */ /* 0x040fe400078e023b */
[----:B------:R-:W-:Y:S01]  /*2550*/  IMAD.MOV R8, RZ, RZ, -R8 ;  /* 0x000000ffff087224 */ /* 0x000fe200078e0a08 */
[C---:B------:R-:W-:Y:S01]  /*2560*/  ISETP.GT.U32.AND P5, PT, R0.reuse, R51, PT ;  /* 0x000000330000720c */ /* 0x040fe20003fa4070 */
[--C-:B------:R-:W-:Y:S01]  /*2570*/  @!P6 IMAD.IADD R45, R45, 0x1, -R0.reuse ;  /* 0x000000012d2de824 */ /* 0x100fe200078e0a00 */
[C---:B------:R-:W-:Y:S01]  /*2580*/  ISETP.GT.U32.AND P6, PT, R0.reuse, R49, PT ;  /* 0x000000310000720c */ /* 0x040fe20003fc4070 */
[----:B------:R-:W-:Y:S01]  /*2590*/  @!P1 IMAD.IADD R47, R47, 0x1, -R0 ;  /* 0x000000012f2f9824 */ /* 0x000fe200078e0a00 */
[C---:B------:R-:W-:Y:S01]  /*25a0*/  ISETP.GT.U32.AND P1, PT, R0.reuse, R59, PT ;  /* 0x0000003b0000720c */ /* 0x040fe20003f24070 */
[----:B------:R-:W-:-:S02]  /*25b0*/  IMAD R55, R0, R8, R55 ;  /* 0x0000000800377224 */ /* 0x000fc400078e0237 */
[----:B------:R-:W-:Y:S02]  /*25c0*/  IMAD.MOV.U32 R39, RZ, RZ, R7 ;  /* 0x000000ffff277224 */ /* 0x000fe400078e0007 */
[----:B------:R-:W-:-:S04]  /*25d0*/  IMAD.HI.U32 R8, R6, R61, RZ ;  /* 0x0000003d06087227 */ /* 0x000fc800078e00ff */
[----:B------:R-:W-:-:S04]  /*25e0*/  IMAD.HI.U32 R7, R6, R65, RZ ;  /* 0x0000004106077227 */ /* 0x000fc800078e00ff */
[----:B------:R-:W-:Y:S02]  /*25f0*/  IMAD.MOV R10, RZ, RZ, -R8 ;  /* 0x000000ffff0a7224 */ /* 0x000fe400078e0a08 */
[----:B------:R-:W-:Y:S02]  /*2600*/  IMAD.MOV R7, RZ, RZ, -R7 ;  /* 0x000000ffff077224 */ /* 0x000fe400078e0a07 */
[----:B------:R-:W-:-:S04]  /*2610*/  IMAD.HI.U32 R8, R6, R63, RZ ;  /* 0x0000003f06087227 */ /* 0x000fc800078e00ff */
[C---:B------:R-:W-:Y:S02]  /*2620*/  IMAD R65, R0.reuse, R7, R65 ;  /* 0x0000000700417224 */ /* 0x040fe400078e0241 */
[----:B------:R-:W-:Y:S02]  /*2630*/  IMAD.MOV R8, RZ, RZ, -R8 ;  /* 0x000000ffff087224 */ /* 0x000fe400078e0a08 */
[--C-:B------:R-:W-:Y:S01]  /*2640*/  @!P6 IMAD.IADD R49, R49, 0x1, -R0.reuse ;  /* 0x000000013131e824 */ /* 0x100fe200078e0a00 */
[C---:B------:R-:W-:Y:S01]  /*2650*/  ISETP.GT.U32.AND P6, PT, R0.reuse, R53, PT ;  /* 0x000000350000720c */ /* 0x040fe20003fc4070 */
[--C-:B------:R-:W-:Y:S01]  /*2660*/  @!P5 IMAD.IADD R51, R51, 0x1, -R0.reuse ;  /* 0x000000013333d824 */ /* 0x100fe200078e0a00 */
[C---:B------:R-:W-:Y:S01]  /*2670*/  ISETP.GT.U32.AND P5, PT, R0.reuse, R55, PT ;  /* 0x000000370000720c */ /* 0x040fe20003fa4070 */
[----:B------:R-:W-:Y:S02]  /*2680*/  IMAD.MOV.U32 R43, RZ, RZ, R25 ;  /* 0x000000ffff2b7224 */ /* 0x000fe400078e0019 */
[----:B------:R-:W-:Y:S01]  /*2690*/  @!P1 IMAD.IADD R59, R59, 0x1, -R0 ;  /* 0x000000013b3b9824 */ /* 0x000fe200078e0a00 */
[C---:B------:R-:W-:Y:S01]  /*26a0*/  ISETP.GT.U32.AND P1, PT, R0.reuse, R65, PT ;  /* 0x000000410000720c */ /* 0x040fe20003f24070 */
[----:B------:R-:W-:-:S02]  /*26b0*/  IMAD R63, R0, R8, R63 ;  /* 0x00000008003f7224 */ /* 0x000fc400078e023f */
[----:B------:R-:W-:Y:S02]  /*26c0*/  VIADD R24, R16, 0x7c ;  /* 0x0000007c10187836 */ /* 0x000fe40000000000 */
[----:B------:R-:W-:Y:S01]  /*26d0*/  @!P0 IMAD.MOV R39, RZ, RZ, -R39 ;  /* 0x000000ffff278224 */ /* 0x000fe200078e0a27 */
[C---:B------:R-:W-:Y:S01]  /*26e0*/  ISETP.GT.U32.AND P0, PT, R0.reuse, R49, PT ;  /* 0x000000310000720c */ /* 0x040fe20003f04070 */
[----:B------:R-:W-:Y:S01]  /*26f0*/  @!P2 IMAD.MOV R43, RZ, RZ, -R43 ;  /* 0x000000ffff2ba224 */ /* 0x000fe200078e0a2b */
[----:B------:R-:W-:Y:S01]  /*2700*/  ISETP.GT.U32.AND P2, PT, R0, R51, PT ;  /* 0x000000330000720c */ /* 0x000fe20003f44070 */
[----:B------:R-:W-:-:S04]  /*2710*/  IMAD.HI.U32 R8, R6, R67, RZ ;  /* 0x0000004306087227 */ /* 0x000fc800078e00ff */
[C---:B------:R-:W-:Y:S01]  /*2720*/  IMAD R61, R0.reuse, R10, R61 ;  /* 0x0000000a003d7224 */ /* 0x040fe200078e023d */
[----:B------:R-:W-:Y:S01]  /*2730*/  IABS R10, R24 ;  /* 0x00000018000a7213 */ /* 0x000fe20000000000 */
[----:B------:R-:W-:Y:S02]  /*2740*/  IMAD.MOV R8, RZ, RZ, -R8 ;  /* 0x000000ffff087224 */ /* 0x000fe400078e0a08 */
[----:B------:R-:W-:Y:S02]  /*2750*/  @!P1 IMAD.IADD R65, R65, 0x1, -R0 ;  /* 0x0000000141419824 */ /* 0x000fe400078e0a00 */
[C---:B------:R-:W-:Y:S02]  /*2760*/  IMAD R67, R0.reuse, R8, R67 ;  /* 0x0000000800437224 */ /* 0x040fe400078e0243 */
[----:B------:R-:W-:Y:S02]  /*2770*/  IMAD.MOV.U32 R25, RZ, RZ, R10 ;  /* 0x000000ffff197224 */ /* 0x000fe400078e000a */
[--C-:B------:R-:W-:Y:S01]  /*2780*/  @!P0 IMAD.IADD R49, R49, 0x1, -R0.reuse ;  /* 0x0000000131318824 */ /* 0x100fe200078e0a00 */
[C---:B------:R-:W-:Y:S01]  /*2790*/  ISETP.GT.U32.AND P1, PT, R0.reuse, R67, PT ;  /* 0x000000430000720c */ /* 0x040fe20003f24070 */
[----:B------:R-:W-:Y:S01]  /*27a0*/  @!P2 IMAD.IADD R51, R51, 0x1, -R0 ;  /* 0x000000013333a824 */ /* 0x000fe200078e0a00 */
[----:B------:R-:W-:Y:S01]  /*27b0*/  ISETP.GT.U32.AND P0, PT, R0, R61, PT ;  /* 0x0000003d0000720c */ /* 0x000fe20003f04070 */
[----:B------:R-:W-:Y:S01]  /*27c0*/  IMAD.HI.U32 R7, R6, R25, RZ ;  /* 0x0000001906077227 */ /* 0x000fe200078e00ff */
[----:B------:R-:W-:-:S03]  /*27d0*/  ISETP.GT.U32.AND P2, PT, R0, R63, PT ;  /* 0x0000003f0000720c */ /* 0x000fc60003f44070 */
[----:B------:R-:W-:Y:S02]  /*27e0*/  IMAD.MOV R7, RZ, RZ, -R7 ;  /* 0x000000ffff077224 */ /* 0x000fe400078e0a07 */
[--C-:B------:R-:W-:Y:S02]  /*27f0*/  @!P5 IMAD.IADD R55, R55, 0x1, -R0.reuse ;  /* 0x000000013737d824 */ /* 0x100fe400078e0a00 */
[C---:B------:R-:W-:Y:S02]  /*2800*/  IMAD R7, R0.reuse, R7, R25 ;  /* 0x0000000700077224 */ /* 0x040fe400078e0219 */
[--C-:B------:R-:W-:Y:S01]  /*2810*/  @!P1 IMAD.IADD R67, R67, 0x1, -R0.reuse ;  /* 0x0000000143439824 */ /* 0x100fe200078e0a00 */
[C---:B------:R-:W-:Y:S01]  /*2820*/  ISETP.GT.U32.AND P5, PT, R0.reuse, R55, PT ;  /* 0x000000370000720c */ /* 0x040fe20003fa4070 */
[--C-:B------:R-:W-:Y:S01]  /*2830*/  @!P0 IMAD.IADD R61, R61, 0x1, -R0.reuse ;  /* 0x000000013d3d8824 */ /* 0x100fe200078e0a00 */
[----:B------:R-:W-:Y:S01]  /*2840*/  ISETP.GT.U32.AND P1, PT, R0, R7, PT ;  /* 0x000000070000720c */ /* 0x000fe20003f24070 */
[--C-:B------:R-:W-:Y:S01]  /*2850*/  @!P2 IMAD.IADD R63, R63, 0x1, -R0.reuse ;  /* 0x000000013f3fa824 */ /* 0x100fe200078e0a00 */
[----:B------:R-:W-:Y:S01]  /*2860*/  ISETP.GE.AND P0, PT, R26, RZ, PT ;  /* 0x000000ff1a00720c */ /* 0x000fe20003f06270 */
[----:B------:R-:W-:Y:S01]  /*2870*/  @!P6 IMAD.IADD R53, R53, 0x1, -R0 ;  /* 0x000000013535e824 */ /* 0x000fe200078e0a00 */
[----:B------:R-:W-:Y:S01]  /*2880*/  ISETP.GE.AND P2, PT, R28, RZ, PT ;  /* 0x000000ff1c00720c */ /* 0x000fe20003f46270 */
[----:B------:R-:W-:-:S02]  /*2890*/  VIADD R26, R16, 0x5c ;  /* 0x0000005c101a7836 */ /* 0x000fc40000000000 */
[----:B------:R-:W-:Y:S01]  /*28a0*/  VIADD R28, R16, 0x3c ;  /* 0x0000003c101c7836 */ /* 0x000fe20000000000 */
[----:B------:R-:W-:Y:S01]  /*28b0*/  ISETP.GT.U32.AND P6, PT, R0, R53, PT ;  /* 0x000000350000720c */ /* 0x000fe20003fc4070 */
[----:B------:R-:W-:Y:S01]  /*28c0*/  VIADD R16, R16, 0x1c ;  /* 0x0000001c10107836 */ /* 0x000fe20000000000 */
[----:B------:R-:W-:Y:S01]  /*28d0*/  IABS R25, R26 ;  /* 0x0000001a00197213 */ /* 0x000fe20000000000 */
[--C-:B------:R-:W-:Y:S01]  /*28e0*/  @!P5 IMAD.IADD R55, R55, 0x1, -R0.reuse ;  /* 0x000000013737d824 */ /* 0x100fe200078e0a00 */
[----:B------:R-:W-:Y:S01]  /*28f0*/  IABS R41, R28 ;  /* 0x0000001c00297213 */ /* 0x000fe20000000000 */
[----:B------:R-:W-:Y:S01]  /*2900*/  @!P3 IMAD.MOV R45, RZ, RZ, -R45 ;  /* 0x000000ffff2db224 */ /* 0x000fe200078e0a2d */
[----:B------:R-:W-:Y:S01]  /*2910*/  IABS R57, R16 ;  /* 0x0000001000397213 */ /* 0x000fe20000000000 */
[----:B------:R-:W-:Y:S01]  /*2920*/  @!P1 IMAD.IADD R7, R7, 0x1, -R0 ;  /* 0x0000000107079824 */ /* 0x000fe200078e0a00 */
[----:B------:R-:W-:Y:S01]  /*2930*/  ISETP.GE.AND P5, PT, R18, RZ, PT ;  /* 0x000000ff1200720c */ /* 0x000fe20003fa6270 */
[----:B------:R-:W-:Y:S01]  /*2940*/  IMAD.HI.U32 R8, R6, R25, RZ ;  /* 0x0000001906087227 */ /* 0x000fe200078e00ff */
[----:B------:R-:W-:-:S02]  /*2950*/  ISETP.GT.U32.AND P3, PT, R0, R61, PT ;  /* 0x0000003d0000720c */ /* 0x000fc40003f64070 */
[----:B------:R-:W-:Y:S01]  /*2960*/  ISETP.GT.U32.AND P1, PT, R0, R59, PT ;  /* 0x0000003b0000720c */ /* 0x000fe20003f24070 */
[----:B------:R-:W-:-:S04]  /*2970*/  IMAD.HI.U32 R18, R6, R57, RZ ;  /* 0x0000003906127227 */ /* 0x000fc800078e00ff */
[----:B------:R-:W-:-:S04]  /*2980*/  IMAD.HI.U32 R10, R6, R41, RZ ;  /* 0x00000029060a7227 */ /* 0x000fc800078e00ff */
[----:B------:R-:W-:Y:S02]  /*2990*/  IMAD.MOV R8, RZ, RZ, -R8 ;  /* 0x000000ffff087224 */ /* 0x000fe400078e0a08 */
[----:B------:R-:W-:Y:S02]  /*29a0*/  IMAD.MOV R18, RZ, RZ, -R18 ;  /* 0x000000ffff127224 */ /* 0x000fe400078e0a12 */
[----:B------:R-:W-:Y:S02]  /*29b0*/  IMAD.MOV R10, RZ, RZ, -R10 ;  /* 0x000000ffff0a7224 */ /* 0x000fe400078e0a0a */
[----:B------:R-:W-:Y:S01]  /*29c0*/  @!P6 IMAD.IADD R53, R53, 0x1, -R0 ;  /* 0x000000013535e824 */ /* 0x000fe200078e0a00 */
[----:B------:R-:W-:Y:S01]  /*29d0*/  ISETP.GE.AND P6, PT, R20, RZ, PT ;  /* 0x000000ff1400720c */ /* 0x000fe20003fc6270 */
[C---:B------:R-:W-:Y:S01]  /*29e0*/  IMAD R25, R0.reuse, R8, R25 ;  /* 0x0000000800197224 */ /* 0x040fe200078e0219 */
[----:B------:R-:W-:Y:S01]  /*29f0*/  SHF.R.S32.HI R8, RZ, 0x2, R216 ;  /* 0x00000002ff087819 */ /* 0x000fe200000114d8 */
[----:B------:R-:W-:-:S02]  /*2a00*/  IMAD R57, R0, R18, R57 ;  /* 0x0000001200397224 */ /* 0x000fc400078e0239 */
[----:B------:R-:W-:Y:S01]  /*2a10*/  @!P4 IMAD.MOV R47, RZ, RZ, -R47 ;  /* 0x000000ffff2fc224 */ /* 0x000fe200078e0a2f */
[----:B------:R-:W-:Y:S01]  /*2a20*/  ISETP.GT.U32.AND P4, PT, R0, R63, PT ;  /* 0x0000003f0000720c */ /* 0x000fe20003f84070 */
[----:B------:R-:W-:Y:S01]  /*2a30*/  IMAD.HI.U32 R20, R6, R69, RZ ;  /* 0x0000004506147227 */ /* 0x000fe200078e00ff */
[----:B------:R-:W-:-:S03]  /*2a40*/  SGXT R8, R8, 0x1 ;  /* 0x000000010808781a */ /* 0x000fc60000000200 */
[----:B------:R-:W-:Y:S01]  /*2a50*/  IMAD R41, R0, R10, R41 ;  /* 0x0000000a00297224 */ /* 0x000fe200078e0229 */
[----:B------:R-:W-:Y:S01]  /*2a60*/  LOP3.LUT R73, R8, 0x90, RZ, 0xc0, !PT ;  /* 0x0000009008497812 */ /* 0x000fe200078ec0ff */
[----:B------:R-:W-:-:S04]  /*2a70*/  IMAD.HI.U32 R6, R6, R71, RZ ;  /* 0x0000004706067227 */ /* 0x000fc800078e00ff */
[----:B------:R-:W-:Y:S01]  /*2a80*/  @!P0 IMAD.MOV R53, RZ, RZ, -R53 ;  /* 0x000000ffff358224 */ /* 0x000fe200078e0a35 */
[C---:B------:R-:W-:Y:S01]  /*2a90*/  ISETP.GT.U32.AND P0, PT, R0.reuse, R67, PT ;  /* 0x000000430000720c */ /* 0x040fe20003f04070 */
[----:B------:R-:W-:Y:S01]  /*2aa0*/  @!P2 IMAD.MOV R55, RZ, RZ, -R55 ;  /* 0x000000ffff37a224 */ /* 0x000fe200078e0a37 */
[C---:B------:R-:W-:Y:S01]  /*2ab0*/  ISETP.GT.U32.AND P2, PT, R0.reuse, R25, PT ;  /* 0x000000190000720c */ /* 0x040fe20003f44070 */
[--C-:B------:R-:W-:Y:S01]  /*2ac0*/  @!P3 IMAD.IADD R61, R61, 0x1, -R0.reuse ;  /* 0x000000013d3db824 */ /* 0x100fe200078e0a00 */
[C---:B------:R-:W-:Y:S01]  /*2ad0*/  ISETP.GT.U32.AND P3, PT, R0.reuse, R57, PT ;  /* 0x000000390000720c */ /* 0x040fe20003f64070 */
[----:B------:R-:W-:Y:S01]  /*2ae0*/  @!P1 IMAD.IADD R59, R59, 0x1, -R0 ;  /* 0x000000013b3b9824 */ /* 0x000fe200078e0a00 */
[----:B------:R-:W-:Y:S01]  /*2af0*/  ISETP.GT.U32.AND P1, PT, R0, R41, PT ;  /* 0x000000290000720c */ /* 0x000fe20003f24070 */
[----:B------:R-:W-:Y:S02]  /*2b00*/  IMAD.MOV R6, RZ, RZ, -R6 ;  /* 0x000000ffff067224 */ /* 0x000fe400078e0a06 */
[----:B------:R-:W-:-:S02]  /*2b10*/  IMAD.MOV R20, RZ, RZ, -R20 ;  /* 0x000000ffff147224 */ /* 0x000fc400078e0a14 */
[C---:B------:R-:W-:Y:S02]  /*2b20*/  IMAD R71, R0.reuse, R6, R71 ;  /* 0x0000000600477224 */ /* 0x040fe400078e0247 */
[C---:B------:R-:W-:Y:S02]  /*2b30*/  IMAD R69, R0.reuse, R20, R69 ;  /* 0x0000001400457224 */ /* 0x040fe400078e0245 */
[----:B------:R-:W-:Y:S01]  /*2b40*/  @!P5 IMAD.MOV R51, RZ, RZ, -R51 ;  /* 0x000000ffff33d224 */ /* 0x000fe200078e0a33 */
[C---:B------:R-:W-:Y:S01]  /*2b50*/  ISETP.GT.U32.AND P5, PT, R0.reuse, R65, PT ;  /* 0x000000410000720c */ /* 0x040fe20003fa4070 */
[--C-:B------:R-:W-:Y:S01]  /*2b60*/  @!P4 IMAD.IADD R63, R63, 0x1, -R0.reuse ;  /* 0x000000013f3fc824 */ /* 0x100fe200078e0a00 */
[C---:B------:R-:W-:Y:S01]  /*2b70*/  ISETP.GT.U32.AND P4, PT, R0.reuse, R71, PT ;  /* 0x000000470000720c */ /* 0x040fe20003f84070 */
[----:B------:R-:W-:Y:S01]  /*2b80*/  @!P6 IMAD.MOV R49, RZ, RZ, -R49 ;  /* 0x000000ffff31e224 */ /* 0x000fe200078e0a31 */
[C---:B------:R-:W-:Y:S01]  /*2b90*/  ISETP.GT.U32.AND P6, PT, R0.reuse, R7, PT ;  /* 0x000000070000720c */ /* 0x040fe20003fc4070 */
[--C-:B------:R-:W-:Y:S01]  /*2ba0*/  @!P0 IMAD.IADD R67, R67, 0x1, -R0.reuse ;  /* 0x0000000143438824 */ /* 0x100fe200078e0a00 */
[----:B------:R-:W-:Y:S01]  /*2bb0*/  ISETP.GT.U32.AND P0, PT, R0, R69, PT ;  /* 0x000000450000720c */ /* 0x000fe20003f04070 */
[--C-:B------:R-:W-:Y:S01]  /*2bc0*/  @!P2 IMAD.IADD R25, R25, 0x1, -R0.reuse ;  /* 0x000000011919a824 */ /* 0x100fe200078e0a00 */
[----:B------:R-:W-:Y:S01]  /*2bd0*/  ISETP.GE.AND P2, PT, R32, RZ, PT ;  /* 0x000000ff2000720c */ /* 0x000fe20003f46270 */
        /* <DEDUP_REMOVED lines=10> */
[----:B------:R-:W-:Y:S01]  /*2c80*/  @!P0 IMAD.IADD R69, R69, 0x1, -R0 ;  /* 0x0000000145458824 */ /* 0x000fe200078e0a00 */
[C---:B------:R-:W-:Y:S01]  /*2c90*/  ISETP.GT.U32.AND P0, PT, R0.reuse, R25, PT ;  /* 0x000000190000720c */ /* 0x040fe20003f04070 */
[----:B------:R-:W-:Y:S01]  /*2ca0*/  @!P2 IMAD.MOV R61, RZ, RZ, -R61 ;  /* 0x000000ffff3da224 */ /* 0x000fe200078e0a3d */
[C---:B------:R-:W-:Y:S01]  /*2cb0*/  ISETP.GT.U32.AND P2, PT, R0.reuse, R41, PT ;  /* 0x000000290000720c */ /* 0x040fe20003f44070 */
[----:B------:R-:W-:Y:S01]  /*2cc0*/  @!P3 IMAD.MOV R65, RZ, RZ, -R65 ;  /* 0x000000ffff41b224 */ /* 0x000fe200078e0a41 */
[C---:B------:R-:W-:Y:S01]  /*2cd0*/  ISETP.GT.U32.AND P3, PT, R0.reuse, R71, PT ;  /* 0x000000470000720c */ /* 0x040fe20003f64070 */
[----:B------:R-:W-:Y:S01]  /*2ce0*/  @!P1 IMAD.MOV R63, RZ, RZ, -R63 ;  /* 0x000000ffff3f9224 */ /* 0x000fe200078e0a3f */
[----:B------:R-:W-:Y:S01]  /*2cf0*/  ISETP.GT.U32.AND P1, PT, R0, R57, PT ;  /* 0x000000390000720c */ /* 0x000fe20003f24070 */
[----:B------:R-:W-:-:S02]  /*2d00*/  @!P5 IMAD.MOV R7, RZ, RZ, -R7 ;  /* 0x000000ffff07d224 */ /* 0x000fc400078e0a07 */
[----:B------:R-:W-:Y:S01]  /*2d10*/  @!P4 IMAD.MOV R67, RZ, RZ, -R67 ;  /* 0x000000ffff43c224 */ /* 0x000fe200078e0a43 */
[----:B------:R-:W-:Y:S01]  /*2d20*/  ISETP.GT.U32.AND P4, PT, R0, R69, PT ;  /* 0x000000450000720c */ /* 0x000fe20003f84070 */
[----:B------:R-:W-:Y:S01]  /*2d30*/  @!P6 IMAD.MOV R59, RZ, RZ, -R59 ;  /* 0x000000ffff3be224 */ /* 0x000fe200078e0a3b */
        /* <DEDUP_REMOVED lines=8> */
[----:B------:R-:W-:Y:S01]  /*2dc0*/  ISETP.GE.AND P1, PT, R22, RZ, PT ;  /* 0x000000ff1600720c */ /* 0x000fe20003f26270 */
[----:B------:R-:W-:-:S02]  /*2dd0*/  IMAD.SHL.U32 R6, R216, 0x20, RZ ;  /* 0x00000020d8067824 */ /* 0x000fc400078e00ff */
[----:B------:R-:W-:Y:S01]  /*2de0*/  @!P4 IMAD.IADD R69, R69, 0x1, -R0 ;  /* 0x000000014545c824 */ /* 0x000fe200078e0a00 */
[----:B------:R-:W-:Y:S01]  /*2df0*/  ISETP.NE.AND P4, PT, R3, RZ, PT ;  /* 0x000000ff0300720c */ /* 0x000fe20003f85270 */
[----:B------:R-:W-:Y:S01]  /*2e00*/  @!P6 IMAD.MOV R25, RZ, RZ, -R25 ;  /* 0x000000ffff19e224 */ /* 0x000fe200078e0a19 */
[----:B------:R-:W-:Y:S01]  /*2e10*/  LOP3.LUT R0, RZ, R3, RZ, 0x33, !PT ;  /* 0x00000003ff007212 */ /* 0x000fe200078e33ff */
[----:B------:R-:W-:Y:S01]  /*2e20*/  @!P0 IMAD.MOV R41, RZ, RZ, -R41 ;  /* 0x000000ffff298224 */ /* 0x000fe200078e0a29 */
[----:B------:R-:W-:Y:S01]  /*2e30*/  LOP3.LUT R236, R73, 0xf60, R6, 0xf8, !PT ;  /* 0x00000f6049ec7812 */ /* 0x000fe200078ef806 */
[----:B------:R-:W-:Y:S01]  /*2e40*/  @!P2 IMAD.MOV R57, RZ, RZ, -R57 ;  /* 0x000000ffff39a224 */ /* 0x000fe200078e0a39 */
[C---:B------:R-:W-:Y:S01]  /*2e50*/  SEL R7, R0.reuse, R7, !P4 ;  /* 0x0000000700077207 */ /* 0x040fe20006000000 */
[----:B------:R-:W-:Y:S01]  /*2e60*/  @!P3 IMAD.MOV R69, RZ, RZ, -R69 ;  /* 0x000000ffff45b224 */ /* 0x000fe200078e0a45 */
[C---:B------:R-:W-:Y:S01]  /*2e70*/  SEL R9, R0.reuse, R9, !P4 ;  /* 0x0000000900097207 */ /* 0x040fe20006000000 */
[----:B------:R-:W-:Y:S01]  /*2e80*/  @!P1 IMAD.MOV R71, RZ, RZ, -R71 ;  /* 0x000000ffff479224 */ /* 0x000fe200078e0a47 */
[C---:B------:R-:W-:Y:S01]  /*2e90*/  SEL R11, R0.reuse, R11, !P4 ;  /* 0x0000000b000b7207 */ /* 0x040fe20006000000 */
[----:B------:R-:W-:Y:S01]  /*2ea0*/  IMAD R7, R7, UR4, RZ ;  /* 0x0000000407077c24 */ /* 0x000fe2000f8e02ff */
        /* <DEDUP_REMOVED lines=56> */
[----:B------:R-:W-:Y:S01]  /*3230*/  SEL R0, R0, R71, !P4 ;  /* 0x0000004700007207 */ /* 0x000fe20006000000 */
[----:B------:R-:W-:Y:S01]  /*3240*/  IMAD R67, R67, UR4, RZ ;  /* 0x0000000443437c24 */ /* 0x000fe2000f8e02ff */
[----:B------:R-:W-:Y:S01]  /*3250*/  IADD3 R6, P4, R7, UR8, RZ ;  /* 0x0000000807067c10 */ /* 0x000fe2000ff9e0ff */
[----:B------:R-:W-:Y:S01]  /*3260*/  IMAD R69, R69, UR4, RZ ;  /* 0x0000000445457c24 */ /* 0x000fe2000f8e02ff */
[----:B------:R-:W-:Y:S01]  /*3270*/  SHF.R.S32.HI R3, RZ, 0x1f, R9 ;  /* 0x0000001fff037819 */ /* 0x000fe20000011409 */
[----:B------:R-:W-:Y:S01]  /*3280*/  IMAD R16, R0, UR4, RZ ;  /* 0x0000000400107c24 */ /* 0x000fe2000f8e02ff */
[----:B------:R-:W-:Y:S01]  /*3290*/  SHF.R.S32.HI R0, RZ, 0x1f, R7 ;  /* 0x0000001fff007819 */ /* 0x000fe20000011407 */
[----:B------:R0:W-:Y:S01]  /*32a0*/  STL [R1+0x110], R6 ;  /* 0x0001100601007387 */ /* 0x0001e20000100800 */
[----:B------:R-:W-:Y:S01]  /*32b0*/  IADD3 R7, P3, R9, UR8, RZ ;  /* 0x0000000809077c10 */ /* 0x000fe2000ff7e0ff */
[----:B------:R-:W-:Y:S01]  /*32c0*/  IMAD R239, R2, UR10, RZ ;  /* 0x0000000a02ef7c24 */ /* 0x000fe2000f8e02ff */
[----:B------:R-:W-:Y:S01]  /*32d0*/  IADD3 R8, P2, R11, UR8, RZ ;  /* 0x000000080b087c10 */ /* 0x000fe2000ff5e0ff */
[----:B------:R-:W-:Y:S01]  /*32e0*/  IMAD R5, R5, UR10, RZ ;  /* 0x0000000a05057c24 */ /* 0x000fe2000f8e02ff */
[----:B------:R-:W-:Y:S01]  /*32f0*/  IADD3 R9, P1, R15, UR8, RZ ;  /* 0x000000080f097c10 */ /* 0x000fe2000ff3e0ff */
[----:B------:R1:W-:Y:S01]  /*3300*/  STL [R1+0x118], R7 ;  /* 0x0001180701007387 */ /* 0x0003e20000100800 */
[----:B------:R-:W-:Y:S01]  /*3310*/  IADD3 R10, P0, R17, UR8, RZ ;  /* 0x00000008110a7c10 */ /* 0x000fe2000ff1e0ff */
[----:B------:R-:W-:Y:S01]  /*3320*/  UMOV UR4, URZ ;  /* 0x0000003f00047c82 */ /* 0x000fe20008000000 */
[----:B------:R-:W-:Y:S01]  /*3330*/  SHF.R.S32.HI R238, RZ, 0x1f, R239 ;  /* 0x0000001fffee7819 */ /* 0x000fe200000114ef */
[----:B------:R2:W-:Y:S01]  /*3340*/  STL [R1+0x120], R8 ;  /* 0x0001200801007387 */ /* 0x0005e20000100800 */
[----:B0-----:R-:W-:-:S02]  /*3350*/  SHF.R.S32.HI R6, RZ, 0x1f, R11 ;  /* 0x0000001fff067819 */ /* 0x001fc4000001140b */
[----:B------:R-:W-:Y:S01]  /*3360*/  IADD3 R11, P6, R19, UR8, RZ ;  /* 0x00000008130b7c10 */ /* 0x000fe2000ffde0ff */
[----:B------:R0:W-:Y:S01]  /*3370*/  STL [R1+0x128], R9 ;  /* 0x0001280901007387 */ /* 0x0001e20000100800 */
[----:B------:R-:W-:Y:S02]  /*3380*/  SHF.R.S32.HI R237, RZ, 0x1f, R5 ;  /* 0x0000001fffed7819 */ /* 0x000fe40000011405 */
[----:B-1----:R-:W-:Y:S01]  /*3390*/  SHF.R.S32.HI R7, RZ, 0x1f, R15 ;  /* 0x0000001fff077819 */ /* 0x002fe2000001140f */
[----:B------:R1:W-:Y:S01]  /*33a0*/  STL [R1+0x130], R10 ;  /* 0x0001300a01007387 */ /* 0x0003e20000100800 */
[----:B------:R-:W-:Y:S02]  /*33b0*/  IADD3 R15, P5, R21, UR8, RZ ;  /* 0x00000008150f7c10 */ /* 0x000fe4000ffbe0ff */
[----:B--2---:R-:W-:Y:S01]  /*33c0*/  SHF.R.S32.HI R8, RZ, 0x1f, R17 ;  /* 0x0000001fff087819 */ /* 0x004fe20000011411 */
[----:B------:R2:W-:Y:S01]  /*33d0*/  STL [R1+0x138], R11 ;  /* 0x0001380b01007387 */ /* 0x0005e20000100800 */
[----:B------:R-:W-:-:S02]  /*33e0*/  IADD3.X R17, R0, UR9, RZ, P4, !PT ;  /* 0x0000000900117c10 */ /* 0x000fc4000a7fe4ff */
[----:B0-----:R-:W-:Y:S01]  /*33f0*/  SHF.R.S32.HI R9, RZ, 0x1f, R19 ;  /* 0x0000001fff097819 */ /* 0x001fe20000011413 */
[----:B------:R0:W-:Y:S01]  /*3400*/  STL [R1+0x140], R15 ;  /* 0x0001400f01007387 */ /* 0x0001e20000100800 */
[----:B------:R-:W-:Y:S02]  /*3410*/  SHF.R.S32.HI R0, RZ, 0x1f, R25 ;  /* 0x0000001fff007819 */ /* 0x000fe40000011419 */
[----:B-1----:R-:W-:Y:S01]  /*3420*/  SHF.R.S32.HI R10, RZ, 0x1f, R21 ;  /* 0x0000001fff0a7819 */ /* 0x002fe20000011415 */
[----:B------:R1:W-:Y:S01]  /*3430*/  STL [R1+0x10c], R17 ;  /* 0x00010c1101007387 */ /* 0x0003e20000100800 */
[----:B--2---:R-:W-:Y:S02]  /*3440*/  SHF.R.S32.HI R11, RZ, 0x1f, R23 ;  /* 0x0000001fff0b7819 */ /* 0x004fe40000011417 */
[----:B0-----:R-:W-:Y:S02]  /*3450*/  IADD3 R15, P4, R23, UR8, RZ ;  /* 0x00000008170f7c10 */ /* 0x001fe4000ff9e0ff */
[----:B-1----:R-:W-:-:S03]  /*3460*/  IADD3.X R17, R3, UR9, RZ, P3, !PT ;  /* 0x0000000903117c10 */ /* 0x002fc60009ffe4ff */
[----:B------:R0:W-:Y:S01]  /*3470*/  STL [R1+0x148], R15 ;  /* 0x0001480f01007387 */ /* 0x0001e20000100800 */
[----:B------:R-:W-:-:S03]  /*3480*/  SHF.R.S32.HI R3, RZ, 0x1f, R27 ;  /* 0x0000001fff037819 */ /* 0x000fc6000001141b */
[----:B------:R1:W-:Y:S01]  /*3490*/  STL [R1+0x114], R17 ;  /* 0x0001141101007387 */ /* 0x0003e20000100800 */
[----:B0-----:R-:W-:Y:S02]  /*34a0*/  IADD3 R15, P3, R25, UR8, RZ ;  /* 0x00000008190f7c10 */ /* 0x001fe4000ff7e0ff */
[----:B------:R-:W-:Y:S02]  /*34b0*/  CS2R R24, SRZ ;  /* 0x0000000000187805 */ /* 0x000fe4000001ff00 */
[----:B-1----:R-:W-:Y:S01]  /*34c0*/  IADD3.X R17, R6, UR9, RZ, P2, !PT ;  /* 0x0000000906117c10 */ /* 0x002fe200097fe4ff */
        /* <DEDUP_REMOVED lines=109> */
[----:B------:R-:W-:Y:S02]  /*3ba0*/  SHF.R.S32.HI R8, RZ, 0x1f, R65 ;  /* 0x0000001fff087819 */ /* 0x000fe40000011441 */
[----:B------:R-:W-:Y:S01]  /*3bb0*/  IADD3.X R6, R6, UR9, RZ, P6, !PT ;  /* 0x0000000906067c10 */ /* 0x000fe2000b7fe4ff */
[----:B------:R1:W-:Y:S01]  /*3bc0*/  STL [R1+0x1ac], R17 ;  /* 0x0001ac1101007387 */ /* 0x0003e20000100800 */
[----:B0-----:R-:W-:-:S02]  /*3bd0*/  IADD3 R15, P5, R63, UR8, RZ ;  /* 0x000000083f0f7c10 */ /* 0x001fc4000ffbe0ff */
[----:B-1----:R-:W-:-:S03]  /*3be0*/  IADD3.X R17, R9, UR9, RZ, P4, !PT ;  /* 0x0000000909117c10 */ /* 0x002fc6000a7fe4ff */
[----:B------:R0:W-:Y:S01]  /*3bf0*/  STL [R1+0x1e8], R15 ;  /* 0x0001e80f01007387 */ /* 0x0001e20000100800 */
[----:B------:R-:W-:-:S03]  /*3c00*/  SHF.R.S32.HI R9, RZ, 0x1f, R67 ;  /* 0x0000001fff097819 */ /* 0x000fc60000011443 */
[----:B------:R1:W-:Y:S01]  /*3c10*/  STL [R1+0x1b4], R17 ;  /* 0x0001b41101007387 */ /* 0x0003e20000100800 */
[----:B0-----:R-:W-:Y:S02]  /*3c20*/  IADD3 R15, P4, R65, UR8, RZ ;  /* 0x00000008410f7c10 */ /* 0x001fe4000ff9e0ff */
        /* <DEDUP_REMOVED lines=12> */
[----:B------:R-:W-:Y:S02]  /*3cf0*/  IADD3.X R0, R3, UR9, RZ, P0, !PT ;  /* 0x0000000903007c10 */ /* 0x000fe400087fe4ff */
[----:B------:R-:W-:Y:S01]  /*3d00*/  IADD3.X R3, R7, UR9, RZ, P5, !PT ;  /* 0x0000000907037c10 */ /* 0x000fe2000affe4ff */
[----:B------:R-:W-:Y:S01]  /*3d10*/  STL [R1+0x1cc], R17 ;  /* 0x0001cc1101007387 */ /* 0x000fe20000100800 */
[----:B0-----:R-:W-:Y:S01]  /*3d20*/  IADD3 R15, P1, R16, UR8, RZ ;  /* 0x00000008100f7c10 */ /* 0x001fe2000ff3e0ff */
[----:B------:R-:W-:-:S04]  /*3d30*/  UIADD3 UR8, UP0, UR13, 0x80, URZ ;  /* 0x000000800d087890 */ /* 0x000fc8000ff1e03f */
[----:B------:R0:W-:Y:S04]  /*3d40*/  STL [R1+0x208], R15 ;  /* 0x0002080f01007387 */ /* 0x0001e80000100800 */
[----:B------:R1:W-:Y:S04]  /*3d50*/  STL [R1+0x1d4], R0 ;  /* 0x0001d40001007387 */ /* 0x0003e80000100800 */
[----:B------:R2:W-:Y:S01]  /*3d60*/  STL [R1+0x1dc], R6 ;  /* 0x0001dc0601007387 */ /* 0x0005e20000100800 */
[----:B0-----:R-:W-:-:S03]  /*3d70*/  SHF.R.S32.HI R15, RZ, 0x5, R4 ;  /* 0x00000005ff0f7819 */ /* 0x001fc60000011404 */
[----:B------:R0:W-:Y:S01]  /*3d80*/  STL [R1+0x1e4], R3 ;  /* 0x0001e40301007387 */ /* 0x0001e20000100800 */
[----:B-1----:R-:W-:Y:S02]  /*3d90*/  IADD3.X R0, R8, UR9, RZ, P4, !PT ;  /* 0x0000000908007c10 */ /* 0x002fe4000a7fe4ff */
[----:B--2---:R-:W-:-:S03]  /*3da0*/  IADD3.X R6, R9, UR9, RZ, P3, !PT ;  /* 0x0000000909067c10 */ /* 0x004fc60009ffe4ff */
[----:B------:R1:W-:Y:S01]  /*3db0*/  STL [R1+0x1ec], R0 ;  /* 0x0001ec0001007387 */ /* 0x0003e20000100800 */
[----:B0-----:R-:W-:-:S03]  /*3dc0*/  IADD3.X R3, R10, UR9, RZ, P2, !PT ;  /* 0x000000090a037c10 */ /* 0x001fc600097fe4ff */
[----:B------:R-:W-:Y:S04]  /*3dd0*/  STL [R1+0x1f4], R6 ;  /* 0x0001f40601007387 */ /* 0x000fe80000100800 */
[----:B------:R0:W-:Y:S01]  /*3de0*/  STL [R1+0x1fc], R3 ;  /* 0x0001fc0301007387 */ /* 0x0001e20000100800 */
[----:B-1----:R-:W-:Y:S01]  /*3df0*/  IADD3.X R0, R11, UR9, RZ, P1, !PT ;  /* 0x000000090b007c10 */ /* 0x002fe20008ffe4ff */
[----:B------:R-:W-:-:S04]  /*3e00*/  UIADD3.X UR9, UR4, -0x3ffffff0, URZ, UP0, !UPT ;  /* 0xc000001004097890 */ /* 0x000fc800087fe43f */
[----:B------:R1:W-:Y:S01]  /*3e10*/  STL [R1+0x204], R0 ;  /* 0x0002040001007387 */ /* 0x0003e20000100800 */
[----:B------:R-:W-:Y:S01]  /*3e20*/  UIADD3.64 UR16, UR8, 0x80, URZ ;  /* 0x0000008008107897 */ /* 0x000fe2000fffe03f */
[----:B0-----:R-:W0:Y:S02]  /*3e30*/  LDC R3, c[0x0][0x238] ;  /* 0x00008e00ff037b82 */ /* 0x001e240000000800 */
[----:B------:R-:W-:Y:S01]  /*3e40*/  STL [R1], RZ ;  /* 0x000000ff01007387 */ /* 0x000fe20000100800 */
[----:B------:R-:W-:-:S03]  /*3e50*/  UIADD3.64 UR20, UR8, 0x100, URZ ;  /* 0x0000010008147897 */ /* 0x000fc6000fffe03f */
[----:B------:R-:W-:Y:S02]  /*3e60*/  STL [R1+0x4], RZ ;  /* 0x000004ff01007387 */ /* 0x000fe40000100800 */
[----:B-1----:R-:W1:Y:S02]  /*3e70*/  LDC R0, c[0x0][0x214] ;  /* 0x00008500ff007b82 */ /* 0x002e640000000800 */
[----:B------:R-:W-:Y:S04]  /*3e80*/  STL [R1+0x8], RZ ;  /* 0x000008ff01007387 */ /* 0x000fe80000100800 */
[----:B------:R-:W-:Y:S04]  /*3e90*/  STL [R1+0xc], RZ ;  /* 0x00000cff01007387 */ /* 0x000fe80000100800 */
[----:B------:R-:W-:Y:S04]  /*3ea0*/  STL [R1+0x10], RZ ;  /* 0x000010ff01007387 */ /* 0x000fe80000100800 */
[----:B------:R-:W-:Y:S01]  /*3eb0*/  STL [R1+0x14], RZ ;  /* 0x000014ff01007387 */ /* 0x000fe20000100800 */
[----:B0-----:R-:W-:-:S03]  /*3ec0*/  IMAD R6, R3, 0x1f, RZ ;  /* 0x0000001f03067824 */ /* 0x001fc600078e02ff */
[----:B------:R-:W-:Y:S01]  /*3ed0*/  STL [R1+0x18], RZ ;  /* 0x000018ff01007387 */ /* 0x000fe20000100800 */
[C---:B------:R-:W-:Y:S01]  /*3ee0*/  IMAD R7, R3.reuse, 0x1e, RZ ;  /* 0x0000001e03077824 */ /* 0x040fe200078e02ff */
[----:B------:R-:W-:Y:S01]  /*3ef0*/  SHF.R.S32.HI R235, RZ, 0x1f, R3 ;  /* 0x0000001fffeb7819 */ /* 0x000fe20000011403 */
[----:B------:R-:W-:Y:S01]  /*3f00*/  IMAD R8, R3, 0x1d, RZ ;  /* 0x0000001d03087824 */ /* 0x000fe200078e02ff */
[----:B------:R-:W-:Y:S01]  /*3f10*/  STL [R1+0x1c], RZ ;  /* 0x00001cff01007387 */ /* 0x000fe20000100800 */
[----:B------:R-:W-:Y:S01]  /*3f20*/  IADD3 R240, P5, R239, R6, RZ ;  /* 0x00000006eff07210 */ /* 0x000fe20007fbe0ff */
[C---:B------:R-:W-:Y:S01]  /*3f30*/  IMAD R9, R3.reuse, 0x1c, RZ ;  /* 0x0000001c03097824 */ /* 0x040fe200078e02ff */
[----:B------:R-:W-:Y:S01]  /*3f40*/  SHF.R.S32.HI R4, RZ, 0x1f, R6 ;  /* 0x0000001fff047819 */ /* 0x000fe20000011406 */
[----:B------:R-:W-:Y:S01]  /*3f50*/  STL [R1+0x20], RZ ;  /* 0x000020ff01007387 */ /* 0x000fe20000100800 */
[----:B------:R-:W-:Y:S01]  /*3f60*/  IADD3 R6, P2, R6, R5, RZ ;  /* 0x0000000506067210 */ /* 0x000fe20007f5e0ff */
[C---:B------:R-:W-:Y:S01]  /*3f70*/  IMAD R11, R3.reuse, 0x1b, RZ ;  /* 0x0000001b030b7824 */ /* 0x040fe200078e02ff */
[----:B------:R-:W-:Y:S01]  /*3f80*/  SHF.R.S32.HI R10, RZ, 0x1f, R7 ;  /* 0x0000001fff0a7819 */ /* 0x000fe20000011407 */
[----:B------:R-:W-:Y:S01]  /*3f90*/  STL [R1+0x24], RZ ;  /* 0x000024ff01007387 */ /* 0x000fe20000100800 */
[C---:B------:R-:W-:Y:S01]  /*3fa0*/  IMAD R16, R3.reuse, 0x1a, RZ ;  /* 0x0000001a03107824 */ /* 0x040fe200078e02ff */
[----:B------:R-:W-:Y:S01]  /*3fb0*/  SHF.R.S32.HI R17, RZ, 0x1f, R9 ;  /* 0x0000001fff117819 */ /* 0x000fe20000011409 */
[C---:B------:R-:W-:Y:S01]  /*3fc0*/  IMAD R18, R3.reuse, 0x19, RZ ;  /* 0x0000001903127824 */ /* 0x040fe200078e02ff */
[----:B------:R-:W-:Y:S01]  /*3fd0*/  STL [R1+0x28], RZ ;  /* 0x000028ff01007387 */ /* 0x000fe20000100800 */
[C---:B------:R-:W-:Y:S01]  /*3fe0*/  IMAD R20, R3.reuse, 0x18, RZ ;  /* 0x0000001803147824 */ /* 0x040fe200078e02ff */
[----:B------:R-:W-:Y:S01]  /*3ff0*/  SHF.R.S32.HI R19, RZ, 0x1f, R11 ;  /* 0x0000001fff137819 */ /* 0x000fe2000001140b */
[C---:B------:R-:W-:Y:S01]  /*4000*/  IMAD R22, R3.reuse, 0x17, RZ ;  /* 0x0000001703167824 */ /* 0x040fe200078e02ff */
[----:B------:R-:W-:Y:S01]  /*4010*/  STL [R1+0x2c], RZ ;  /* 0x00002cff01007387 */ /* 0x000fe20000100800 */
[----:B------:R-:W-:Y:S01]  /*4020*/  SHF.R.S32.HI R21, RZ, 0x1f, R16 ;  /* 0x0000001fff157819 */ /* 0x000fe20000011410 */
[C---:B------:R-:W-:Y:S01]  /*4030*/  IMAD R63, R3.reuse, 0x16, RZ ;  /* 0x00000016033f7824 */ /* 0x040fe200078e02ff */
[----:B------:R-:W-:Y:S01]  /*4040*/  SHF.R.S32.HI R23, RZ, 0x1f, R18 ;  /* 0x0000001fff177819 */ /* 0x000fe20000011412 */
        /* <DEDUP_REMOVED lines=14> */
[C---:B------:R-:W-:Y:S01]  /*4130*/  IMAD.SHL.U32 R75, R3.reuse, 0x10, RZ ;  /* 0x00000010034b7824 */ /* 0x040fe200078e00ff */
        /* <DEDUP_REMOVED lines=20> */
[C---:B------:R-:W-:Y:S01]  /*4280*/  IMAD.SHL.U32 R219, R3.reuse, 0x8, RZ ;  /* 0x0000000803db7824 */ /* 0x040fe200078e00ff */
        /* <DEDUP_REMOVED lines=15> */
[----:B------:R-:W-:Y:S01]  /*4380*/  IMAD.SHL.U32 R232, R3, 0x2, RZ ;  /* 0x0000000203e87824 */ /* 0x000fe200078e00ff */
[----:B------:R-:W-:Y:S01]  /*4390*/  STL [R1+0x64], RZ ;  /* 0x000064ff01007387 */ /* 0x000fe20000100800 */
[----:B------:R-:W-:-:S02]  /*43a0*/  SHF.R.S32.HI R231, RZ, 0x1f, R225 ;  /* 0x0000001fffe77819 */ /* 0x000fc400000114e1 */
[----:B------:R-:W-:Y:S01]  /*43b0*/  SHF.R.S32.HI R233, RZ, 0x1f, R227 ;  /* 0x0000001fffe97819 */ /* 0x000fe200000114e3 */
[----:B------:R-:W-:Y:S01]  /*43c0*/  STL [R1+0x68], RZ ;  /* 0x000068ff01007387 */ /* 0x000fe20000100800 */
[----:B------:R-:W-:Y:S02]  /*43d0*/  SHF.R.S32.HI R234, RZ, 0x1f, R229 ;  /* 0x0000001fffea7819 */ /* 0x000fe400000114e5 */
[----:B------:R-:W-:Y:S01]  /*43e0*/  SHF.R.S32.HI R2, RZ, 0x1f, R232 ;  /* 0x0000001fff027819 */ /* 0x000fe200000114e8 */
[----:B------:R-:W-:Y:S04]  /*43f0*/  STL [R1+0x6c], RZ ;  /* 0x00006cff01007387 */ /* 0x000fe80000100800 */
        /* <DEDUP_REMOVED lines=36> */
[----:B------:R0:W-:Y:S04]  /*4640*/  STL [R1+0x100], R15 ;  /* 0x0001000f01007387 */ /* 0x0001e80000100800 */
[----:B------:R-:W-:Y:S04]  /*4650*/  STL [R1+0x108], R239 ;  /* 0x000108ef01007387 */ /* 0x000fe80000100800 */
[----:B------:R-:W-:Y:S01]  /*4660*/  STL [R1+0x104], R5 ;  /* 0x0001040501007387 */ /* 0x000fe20000100800 */
[----:B0-----:R-:W-:-:S03]  /*4670*/  SHF.R.S32.HI R15, RZ, 0x1f, R8 ;  /* 0x0000001fff0f7819 */ /* 0x001fc60000011408 */
[----:B------:R-:W-:Y:S04]  /*4680*/  STL [R1+0x210], R238 ;  /* 0x000210ee01007387 */ /* 0x000fe80000100800 */
[----:B------:R0:W-:Y:S04]  /*4690*/  STL [R1+0x40c], R240 ;  /* 0x00040cf001007387 */ /* 0x0001e80000100800 */
[----:B------:R2:W-:Y:S04]  /*46a0*/  STL [R1+0x404], R6 ;  /* 0x0004040601007387 */ /* 0x0005e80000100800 */
[----:B------:R-:W-:Y:S01]  /*46b0*/  STL [R1+0x20c], R237 ;  /* 0x00020ced01007387 */ /* 0x000fe20000100800 */
[----:B0-----:R-:W-:-:S02]  /*46c0*/  IADD3 R240, P1, R239, R7, RZ ;  /* 0x00000007eff07210 */ /* 0x001fc40007f3e0ff */
[----:B--2---:R-:W-:-:S03]  /*46d0*/  IADD3 R6, P0, R5, R7, RZ ;  /* 0x0000000705067210 */ /* 0x004fc60007f1e0ff */
[----:B------:R0:W-:Y:S01]  /*46e0*/  STL [R1+0x3fc], R240 ;  /* 0x0003fcf001007387 */ /* 0x0001e20000100800 */
[----:B------:R-:W-:-:S03]  /*46f0*/  IADD3 R7, P3, R5, R8, RZ ;  /* 0x0000000805077210 */ /* 0x000fc60007f7e0ff */
[----:B------:R2:W-:Y:S01]  /*4700*/  STL [R1+0x3f4], R6 ;  /* 0x0003f40601007387 */ /* 0x0005e20000100800 */
[C---:B0-----:R-:W-:Y:S01]  /*4710*/  IADD3 R240, P4, R239.reuse, R8, RZ ;  /* 0x00000008eff07210 */ /* 0x041fe20007f9e0ff */
[----:B------:R-:W-:Y:S01]  /*4720*/  IMAD.X R8, R238, 0x1, R4, P5 ;  /* 0x00000001ee087824 */ /* 0x000fe200028e0604 */
[----:B--2---:R-:W-:-:S03]  /*4730*/  IADD3 R6, P6, R239, R9, RZ ;  /* 0x00000009ef067210 */ /* 0x004fc60007fde0ff */
[----:B------:R-:W-:Y:S04]  /*4740*/  STL [R1+0x3ec], R240 ;  /* 0x0003ecf001007387 */ /* 0x000fe80000100800 */
[----:B------:R0:W-:Y:S04]  /*4750*/  STL [R1+0x3e4], R7 ;  /* 0x0003e40701007387 */ /* 0x0001e80000100800 */
[----:B------:R2:W-:Y:S04]  /*4760*/  STL [R1+0x3dc], R6 ;  /* 0x0003dc0601007387 */ /* 0x0005e80000100800 */
[----:B------:R-:W-:Y:S01]  /*4770*/  STL [R1+0x408], R8 ;  /* 0x0004080801007387 */ /* 0x000fe20000100800 */
[----:B0-----:R-:W-:Y:S01]  /*4780*/  IADD3 R7, P5, R5, R9, RZ ;  /* 0x0000000905077210 */ /* 0x001fe20007fbe0ff */
[----:B--2---:R-:W-:Y:S01]  /*4790*/  IMAD.X R6, R4, 0x1, R237, P2 ;  /* 0x0000000104067824 */ /* 0x004fe200010e06ed */
[----:B------:R-:W-:-:S03]  /*47a0*/  IADD3 R4, P2, R239, R11, RZ ;  /* 0x0000000bef047210 */ /* 0x000fc60007f5e0ff */
[----:B------:R0:W-:Y:S04]  /*47b0*/  STL [R1+0x3d4], R7 ;  /* 0x0003d40701007387 */ /* 0x0001e80000100800 */
[----:B------:R2:W-:Y:S04]  /*47c0*/  STL [R1+0x400], R6 ;  /* 0x0004000601007387 */ /* 0x0005e80000100800 */
[----:B------:R3:W-:Y:S01]  /*47d0*/  STL [R1+0x3cc], R4 ;  /* 0x0003cc0401007387 */ /* 0x0007e20000100800 */
[----:B0-----:R-:W-:Y:S01]  /*47e0*/  IMAD.X R7, R238, 0x1, R10, P1 ;  /* 0x00000001ee077824 */ /* 0x001fe200008e060a */
[----:B--2---:R-:W-:-:S04]  /*47f0*/  IADD3 R6, P1, R5, R11, RZ ;  /* 0x0000000b05067210 */ /* 0x004fc80007f3e0ff */
[----:B------:R0:W-:Y:S01]  /*4800*/  STL [R1+0x3f8], R7 ;  /* 0x0003f80701007387 */ /* 0x0001e20000100800 */
[----:B---3--:R-:W-:-:S03]  /*4810*/  IMAD.X R4, R237, 0x1, R10, P0 ;  /* 0x00000001ed047824 */ /* 0x008fc600000e060a */
[----:B------:R2:W-:Y:S04]  /*4820*/  STL [R1+0x3c4], R6 ;  /* 0x0003c40601007387 */ /* 0x0005e80000100800 */
[----:B------:R3:W-:Y:S01]  /*4830*/  STL [R1+0x3f0], R4 ;  /* 0x0003f00401007387 */ /* 0x0007e20000100800 */
[----:B0-----:R-:W-:Y:S01]  /*4840*/  IADD3 R7, P0, R239, R16, RZ ;  /* 0x00000010ef077210 */ /* 0x001fe20007f1e0ff */
[----:B--2---:R-:W-:-:S04]  /*4850*/  IMAD.X R6, R238, 0x1, R15, P4 ;  /* 0x00000001ee067824 */ /* 0x004fc800020e060f */
[----:B------:R0:W-:Y:S01]  /*4860*/  STL [R1+0x3bc], R7 ;  /* 0x0003bc0701007387 */ /* 0x0001e20000100800 */
[----:B---3--:R-:W-:-:S03]  /*4870*/  IADD3 R4, P4, R5, R16, RZ ;  /* 0x0000001005047210 */ /* 0x008fc60007f9e0ff */
[----:B------:R2:W-:Y:S04]  /*4880*/  STL [R1+0x3e8], R6 ;  /* 0x0003e80601007387 */ /* 0x0005e80000100800 */
[----:B------:R3:W-:Y:S01]  /*4890*/  STL [R1+0x3b4], R4 ;  /* 0x0003b40401007387 */ /* 0x0007e20000100800 */
[----:B0-----:R-:W-:Y:S02]  /*48a0*/  IMAD.X R7, R237, 0x1, R15, P3 ;  /* 0x00000001ed077824 */ /* 0x001fe400018e060f */
[----:B------:R-:W-:Y:S01]  /*48b0*/  IMAD R15, R230, UR7, RZ ;  /* 0x00000007e60f7c24 */ /* 0x000fe2000f8e02ff */
[----:B------:R-:W-:Y:S01]  /*48c0*/  UMOV UR7, 0xc0000010 ;  /* 0xc000001000077882 */ /* 0x000fe20000000000 */
[----:B--2---:R-:W-:Y:S01]  /*48d0*/  IADD3 R6, P3, R239, R18, RZ ;  /* 0x00000012ef067210 */ /* 0x004fe20007f7e0ff */
        /* <DEDUP_REMOVED lines=28> */
[----:B0-----:R-:W-:Y:S02]  /*4aa0*/  IADD3 R7, P3, R5, R63, RZ ;  /* 0x0000003f05077210 */ /* 0x001fe40007f7e0ff */
[----:B------:R-:W-:Y:S01]  /*4ab0*/  CS2R R62, SRZ ;  /* 0x00000000003e7805 */ /* 0x000fe2000001ff00 */
[----:B--2---:R-:W-:Y:S02]  /*4ac0*/  IMAD.X R6, R237, 0x1, R23, P6 ;  /* 0x00000001ed067824 */ /* 0x004fe400030e0617 */
        /* <DEDUP_REMOVED lines=8> */
[----:B------:R2:W-:Y:S01]  /*4b50*/  STL [R1+0x358], R6 ;  /* 0x0003580601007387 */ /* 0x0005e20000100800 */
[----:B------:R-:W-:-:S03]  /*4b60*/  CS2R R64, SRZ ;  /* 0x0000000000407805 */ /* 0x000fc6000001ff00 */
        /* <DEDUP_REMOVED lines=8> */
[----:B------:R-:W-:Y:S02]  /*4bf0*/  CS2R R66, SRZ ;  /* 0x0000000000427805 */ /* 0x000fe4000001ff00 */
[----:B--2---:R-:W-:Y:S02]  /*4c00*/  IADD3 R6, P0, R239, R69, RZ ;  /* 0x00000045ef067210 */ /* 0x004fe40007f1e0ff */
[----:B------:R0:W-:Y:S01]  /*4c10*/  STL [R1+0x380], R7 ;  /* 0x0003800701007387 */ /* 0x0001e20000100800 */
[----:B---3--:R-:W-:-:S03]  /*4c20*/  IMAD.X R4, R238, 0x1, R68, P4 ;  /* 0x00000001ee047824 */ /* 0x008fc600020e0644 */
[----:B------:R2:W-:Y:S04]  /*4c30*/  STL [R1+0x340], R6 ;  /* 0x0003400601007387 */ /* 0x0005e80000100800 */
[----:B------:R3:W-:Y:S01]  /*4c40*/  STL [R1+0x378], R4 ;  /* 0x0003780401007387 */ /* 0x0007e20000100800 */
[----:B0-----:R-:W-:Y:S01]  /*4c50*/  IADD3 R7, P4, R5, R69, RZ ;  /* 0x0000004505077210 */ /* 0x001fe20007f9e0ff */
[----:B--2---:R-:W-:-:S04]  /*4c60*/  IMAD.X R6, R237, 0x1, R68, P3 ;  /* 0x00000001ed067824 */ /* 0x004fc800018e0644 */
[----:B------:R0:W-:Y:S01]  /*4c70*/  STL [R1+0x338], R7 ;  /* 0x0003380701007387 */ /* 0x0001e20000100800 */
[----:B------:R-:W-:Y:S02]  /*4c80*/  CS2R R68, SRZ ;  /* 0x0000000000447805 */ /* 0x000fe4000001ff00 */
[-C--:B---3--:R-:W-:Y:S01]  /*4c90*/  IADD3 R4, P3, R239, R71.reuse, RZ ;  /* 0x00000047ef047210 */ /* 0x088fe20007f7e0ff */
        /* <DEDUP_REMOVED lines=145> */
[----:B------:R-:W-:Y:S01]  /*55b0*/  STL [R1+0x254], R7 ;  /* 0x0002540701007387 */ /* 0x000fe20000100800 */
[--C-:B---3--:R-:W-:Y:S01]  /*55c0*/  IMAD.X R4, R238, 0x1, R233.reuse, P3 ;  /* 0x00000001ee047824 */ /* 0x108fe200018e06e9 */
[----:B------:R-:W-:Y:S02]  /*55d0*/  IADD3 R3, P3, R5, R3, RZ ;  /* 0x0000000305037210 */ /* 0x000fe40007f7e0ff */
[----:B------:R-:W-:Y:S01]  /*55e0*/  STL [R1+0x220], R6 ;  /* 0x0002200601007387 */ /* 0x000fe20000100800 */
[----:B------:R-:W-:-:S03]  /*55f0*/  IMAD.X R5, R237, 0x1, R233, P6 ;  /* 0x00000001ed057824 */ /* 0x000fc600030e06e9 */
[----:B------:R0:W-:Y:S04]  /*5600*/  STL [R1+0x24c], R4 ;  /* 0x00024c0401007387 */ /* 0x0001e80000100800 */
[----:B------:R2:W-:Y:S04]  /*5610*/  STL [R1+0x218], R3 ;  /* 0x0002180301007387 */ /* 0x0005e80000100800 */
[----:B------:R3:W-:Y:S01]  /*5620*/  STL [R1+0x244], R5 ;  /* 0x0002440501007387 */ /* 0x0007e20000100800 */
[--C-:B0-----:R-:W-:Y:S02]  /*5630*/  IMAD.X R4, R238, 0x1, R234.reuse, P5 ;  /* 0x00000001ee047824 */ /* 0x101fe400028e06ea */
[----:B--2---:R-:W-:-:S03]  /*5640*/  IMAD.X R3, R237, 0x1, R234, P2 ;  /* 0x00000001ed037824 */ /* 0x004fc600010e06ea */
[----:B------:R0:W-:Y:S01]  /*5650*/  STL [R1+0x23c], R4 ;  /* 0x00023c0401007387 */ /* 0x0001e20000100800 */
[----:B---3--:R-:W-:-:S03]  /*5660*/  IMAD.X R5, R238, 0x1, R2, P1 ;  /* 0x00000001ee057824 */ /* 0x008fc600008e0602 */
[----:B------:R2:W-:Y:S04]  /*5670*/  STL [R1+0x234], R3 ;  /* 0x0002340301007387 */ /* 0x0005e80000100800 */
[----:B------:R3:W-:Y:S01]  /*5680*/  STL [R1+0x22c], R5 ;  /* 0x00022c0501007387 */ /* 0x0007e20000100800 */
[C---:B0-----:R-:W-:Y:S02]  /*5690*/  IMAD.X R4, R237.reuse, 0x1, R2, P0 ;  /* 0x00000001ed047824 */ /* 0x041fe400000e0602 */
[--C-:B------:R-:W-:Y:S02]  /*56a0*/  IMAD.X R2, R237, 0x1, R235.reuse, P3 ;  /* 0x00000001ed027824 */ /* 0x100fe400018e06eb */
[----:B--2---:R-:W-:Y:S01]  /*56b0*/  IMAD.X R3, R238, 0x1, R235, P4 ;  /* 0x00000001ee037824 */ /* 0x004fe200020e06eb */
[----:B------:R0:W-:Y:S01]  /*56c0*/  STL [R1+0x224], R4 ;  /* 0x0002240401007387 */ /* 0x0001e20000100800 */
[----:B---3--:R-:W-:-:S03]  /*56d0*/  SHF.R.S32.HI R5, RZ, 0x1f, R15 ;  /* 0x0000001fff057819 */ /* 0x008fc6000001140f */
[----:B------:R2:W-:Y:S04]  /*56e0*/  STL [R1+0x21c], R3 ;  /* 0x00021c0301007387 */ /* 0x0005e80000100800 */
[----:B------:R3:W-:Y:S01]  /*56f0*/  STL [R1+0x214], R2 ;  /* 0x0002140201007387 */ /* 0x0007e20000100800 */
[----:B0-----:R-:W-:Y:S01]  /*5700*/  LOP3.LUT R4, R236, 0x10, RZ, 0x3c, !PT ;  /* 0x00000010ec047812 */ /* 0x001fe200078e3cff */
[----:B--2---:R-:W-:-:S04]  /*5710*/  IMAD.U32 R3, RZ, RZ, UR11 ;  /* 0x0000000bff037e24 */ /* 0x004fc8000f8e00ff */
[----:B------:R0:W-:Y:S01]  /*5720*/  STL [R1+0x414], R4 ;  /* 0x0004140401007387 */ /* 0x0001e20000100800 */
[----:B-1-3--:R-:W-:-:S07]  /*5730*/  IMAD.U32 R2, RZ, RZ, UR18 ;  /* 0x00000012ff027e24 */ /* 0x00afce000f8e00ff */
.L_x_1:
[----:B0-----:R-:W2:Y:S04]  /*5740*/  LDL R4, [R1+0x104] ;  /* 0x0001040001047983 */ /* 0x001ea80000100800 */
[----:B------:R-:W3:Y:S04]  /*5750*/  LDL R6, [R1+0x108] ;  /* 0x0001080001067983 */ /* 0x000ee80000100800 */
[----:B------:R-:W4:Y:S04]  /*5760*/  LDL R9, [R1+0x218] ;  /* 0x0002180001097983 */ /* 0x000f280000100800 */
[----:B------:R-:W4:Y:S04]  /*5770*/  LDL R8, [R1+0x21c] ;  /* 0x00021c0001087983 */ /* 0x000f280000100800 */
[----:B------:R0:W-:Y:S04]  /*5780*/  STL.64 [R1+0x538], R86 ;  /* 0x0005385601007387 */ /* 0x0001e80000100a00 */
[----:B0-----:R-:W4:Y:S04]  /*5790*/  LDL R86, [R1+0x230] ;  /* 0x0002300001567983 */ /* 0x001f280000100800 */
        /* <DEDUP_REMOVED lines=8> */
[----:B0-----:R-:W4:Y:S01]  /*5820*/  LDL R81, [R1+0x20c] ;  /* 0x00020c0001517983 */ /* 0x001f220000100800 */
[----:B------:R-:W-:-:S03]  /*5830*/  ISETP.GT.AND P2, PT, R3, RZ, PT ;  /* 0x000000ff0300720c */ /* 0x000fc60003f44270 */
[----:B------:R-:W-:Y:S04]  /*5840*/  STL.64 [R1+0x518], R78 ;  /* 0x0005184e01007387 */ /* 0x000fe80000100a00 */
        /* <DEDUP_REMOVED lines=16> */
[----:B------:R0:W-:Y:S04]  /*5950*/  STL.64 [R1+0x490], R44 ;  /* 0x0004902c01007387 */ /* 0x0001e80000100a00 */
[----:B------:R1:W-:Y:S04]  /*5960*/  STL.64 [R1+0x488], R42 ;  /* 0x0004882a01007387 */ /* 0x0003e80000100a00 */
        /* <DEDUP_REMOVED lines=9> */
[----:B-----5:R3:W-:Y:S04]  /*5a00*/  STL [R1+0x420], R14 ;  /* 0x0004200e01007387 */ /* 0x0207e80000100800 */
[----:B------:R4:W-:Y:S04]  /*5a10*/  STL [R1+0x41c], R13 ;  /* 0x00041c0d01007387 */ /* 0x0009e80000100800 */
[----:B------:R4:W-:Y:S04]  /*5a20*/  STL [R1+0x418], R12 ;  /* 0x0004180c01007387 */ /* 0x0009e80000100800 */
[----:B0-----:R-:W4:Y:S01]  /*5a30*/  LDL R44, [R1+0x22c] ;  /* 0x00022c00012c7983 */ /* 0x001f220000100800 */
[----:B------:R-:W-:-:S03]  /*5a40*/  PRMT R221, RZ, 0x7610, R221 ;  /* 0x00007610ffdd7816 */ /* 0x000fc600000000dd */
[----:B-1----:R-:W4:Y:S04]  /*5a50*/  LDL R43, [R1+0x238] ;  /* 0x00023800012b7983 */ /* 0x002f280000100800 */
[----:B------:R-:W4:Y:S01]  /*5a60*/  LDL R64, [R1+0x240] ;  /* 0x0002400001407983 */ /* 0x000f220000100800 */
[----:B--2---:R-:W-:-:S03]  /*5a70*/  IADD3 R4, P1, R4, R2, RZ ;  /* 0x0000000204047210 */ /* 0x004fc60007f3e0ff */
[----:B------:R-:W2:Y:S01]  /*5a80*/  LDL R62, [R1+0x234] ;  /* 0x00023400013e7983 */ /* 0x000ea20000100800 */
[----:B---3--:R-:W-:-:S03]  /*5a90*/  IADD3 R6, P0, R6, R2, RZ ;  /* 0x0000000206067210 */ /* 0x008fc60007f1e0ff */
[----:B------:R-:W3:Y:S01]  /*5aa0*/  LDL R60, [R1+0x244] ;  /* 0x00024400013c7983 */ /* 0x000ee20000100800 */
[----:B------:R-:W-:Y:S02]  /*5ab0*/  PRMT R59, RZ, 0x7610, R59 ;  /* 0x00007610ff3b7816 */ /* 0x000fe4000000003b */
[----:B------:R-:W-:Y:S01]  /*5ac0*/  ISETP.GT.AND P3, PT, R3, 0x1, PT ;  /* 0x000000010300780c */ /* 0x000fe20003f64270 */
[----:B------:R-:W3:Y:S01]  /*5ad0*/  LDL R63, [R1+0x250] ;  /* 0x00025000013f7983 */ /* 0x000ee20000100800 */
[----:B------:R-:W-:Y:S02]  /*5ae0*/  PRMT R58, RZ, 0x7610, R58 ;  /* 0x00007610ff3a7816 */ /* 0x000fe4000000003a */
[----:B------:R-:W-:Y:S01]  /*5af0*/  PRMT R220, RZ, 0x7610, R220 ;  /* 0x00007610ffdc7816 */ /* 0x000fe200000000dc */
[----:B------:R-:W3:Y:S04]  /*5b00*/  LDL R55, [R1+0x24c] ;  /* 0x00024c0001377983 */ /* 0x000ee80000100800 */
[----:B------:R-:W3:Y:S01]  /*5b10*/  LDL R47, [R1+0x258] ;  /* 0x00025800012f7983 */ /* 0x000ee20000100800 */
[----:B------:R-:W-:-:S02]  /*5b20*/  PRMT R219, RZ, 0x7610, R219 ;  /* 0x00007610ffdb7816 */ /* 0x000fc400000000db */
[----:B------:R-:W-:Y:S01]  /*5b30*/  PRMT R57, RZ, 0x7610, R57 ;  /* 0x00007610ff397816 */ /* 0x000fe20000000039 */
[----:B------:R-:W3:Y:S01]  /*5b40*/  LDL R61, [R1+0x260] ;  /* 0x00026000013d7983 */ /* 0x000ee20000100800 */
[----:B------:R-:W-:Y:S02]  /*5b50*/  PRMT R218, RZ, 0x7610, R218 ;  /* 0x00007610ffda7816 */ /* 0x000fe400000000da */
[----:B------:R-:W-:Y:S01]  /*5b60*/  PRMT R56, RZ, 0x7610, R56 ;  /* 0x00007610ff387816 */ /* 0x000fe20000000038 */
[----:B------:R-:W3:Y:S01]  /*5b70*/  LDL R65, [R1+0x2ec] ;  /* 0x0002ec0001417983 */ /* 0x000ee20000100800 */
[----:B------:R-:W-:Y:S02]  /*5b80*/  PRMT R217, RZ, 0x7610, R217 ;  /* 0x00007610ffd97816 */ /* 0x000fe400000000d9 */
[----:B------:R-:W-:Y:S01]  /*5b90*/  PRMT R45, RZ, 0x7610, R45 ;  /* 0x00007610ff2d7816 */ /* 0x000fe2000000002d */
[----:B------:R-:W3:Y:S01]  /*5ba0*/  LDL R66, [R1+0x310] ;  /* 0x0003100001427983 */ /* 0x000ee20000100800 */
[----:B------:R-:W-:-:S02]  /*5bb0*/  PRMT R216, RZ, 0x7610, R216 ;  /* 0x00007610ffd87816 */ /* 0x000fc400000000d8 */
[----:B------:R-:W-:Y:S01]  /*5bc0*/  PRMT R14, RZ, 0x7610, R14 ;  /* 0x00007610ff0e7816 */ /* 0x000fe2000000000e */
[----:B------:R-:W3:Y:S01]  /*5bd0*/  LDL R67, [R1+0x118] ;  /* 0x0001180001437983 */ /* 0x000ee20000100800 */
[----:B----4-:R-:W-:-:S05]  /*5be0*/  IMAD.X R5, R81, 0x1, R0, P1 ;  /* 0x0000000151057824 */ /* 0x010fca00008e0600 */
[----:B------:R0:W4:Y:S02]  /*5bf0*/  @P2 LDG.E.U8 R221, desc[UR14][R4.64] ;  /* 0x0000000e04dd2981 */ /* 0x000124000c1e1100 */
[----:B0-----:R-:W-:Y:S02]  /*5c00*/  IADD3 R4, P1, R2, R9, RZ ;  /* 0x0000000902047210 */ /* 0x001fe40007f3e0ff */
[----:B------:R-:W2:Y:S01]  /*5c10*/  LDL R9, [R1+0x23c] ;  /* 0x00023c0001097983 */ /* 0x000ea20000100800 */
[----:B------:R-:W-:-:S05]  /*5c20*/  IMAD.X R7, R82, 0x1, R0, P0 ;  /* 0x0000000152077824 */ /* 0x000fca00000e0600 */
[----:B------:R0:W4:Y:S02]  /*5c30*/  @P2 LDG.E.U8 R59, desc[UR14][R6.64] ;  /* 0x0000000e063b2981 */ /* 0x000124000c1e1100 */
[----:B0-----:R-:W-:-:S05]  /*5c40*/  IADD3 R6, P0, R2, R83, RZ ;  /* 0x0000005302067210 */ /* 0x001fca0007f1e0ff */
[C---:B------:R-:W-:Y:S02]  /*5c50*/  IMAD.X R7, R0.reuse, 0x1, R8, P0 ;  /* 0x0000000100077824 */ /* 0x040fe400000e0608 */
[----:B------:R-:W3:Y:S01]  /*5c60*/  LDL R8, [R1+0x248] ;  /* 0x0002480001087983 */ /* 0x000ee20000100800 */
[----:B------:R-:W-:Y:S01]  /*5c70*/  IMAD.X R5, R0, 0x1, R84, P1 ;  /* 0x0000000100057824 */ /* 0x000fe200008e0654 */
[----:B------:R-:W-:Y:S02]  /*5c80*/  ISETP.GT.AND P2, PT, R3, 0x2, PT ;  /* 0x000000020300780c */ /* 0x000fe40003f44270 */
[----:B------:R0:W4:Y:S04]  /*5c90*/  @P3 LDG.E.U8 R58, desc[UR14][R6.64] ;  /* 0x0000000e063a3981 */ /* 0x000128000c1e1100 */
[----:B------:R1:W4:Y:S01]  /*5ca0*/  @P3 LDG.E.U8 R220, desc[UR14][R4.64] ;  /* 0x0000000e04dc3981 */ /* 0x000322000c1e1100 */
[----:B0-----:R-:W-:-:S02]  /*5cb0*/  IADD3 R6, P0, R2, R86, RZ ;  /* 0x0000005602067210 */ /* 0x001fc40007f1e0ff */
[----:B-1----:R-:W-:-:S05]  /*5cc0*/  IADD3 R4, P1, R2, R85, RZ ;  /* 0x0000005502047210 */ /* 0x002fca0007f3e0ff */
[----:B------:R-:W-:-:S05]  /*5cd0*/  IMAD.X R5, R0, 0x1, R87, P1 ;  /* 0x0000000100057824 */ /* 0x000fca00008e0657 */
[----:B------:R0:W4:Y:S01]  /*5ce0*/  @P2 LDG.E.U8 R219, desc[UR14][R4.64] ;  /* 0x0000000e04db2981 */ /* 0x000122000c1e1100 */
[----:B------:R-:W-:-:S03]  /*5cf0*/  IMAD.X R7, R0, 0x1, R44, P0 ;  /* 0x0000000100077824 */ /* 0x000fc600000e062c */
[----:B------:R-:W4:Y:S01]  /*5d00*/  LDL R44, [R1+0x254] ;  /* 0x00025400012c7983 */ /* 0x000f220000100800 */
[----:B0-----:R-:W-:-:S03]  /*5d10*/  IADD3 R4, P1, R2, R43, RZ ;  /* 0x0000002b02047210 */ /* 0x001fc60007f3e0ff */
[----:B------:R0:W4:Y:S04]  /*5d20*/  @P2 LDG.E.U8 R57, desc[UR14][R6.64] ;  /* 0x0000000e06392981 */ /* 0x000128000c1e1100 */
[----:B------:R-:W4:Y:S01]  /*5d30*/  LDL R43, [R1+0x25c] ;  /* 0x00025c00012b7983 */ /* 0x000f220000100800 */
[----:B0-----:R-:W-:Y:S02]  /*5d40*/  IADD3 R6, P0, R2, R64, RZ ;  /* 0x0000004002067210 */ /* 0x001fe40007f1e0ff */
[----:B------:R-:W-:Y:S01]  /*5d50*/  ISETP.GT.AND P3, PT, R3, 0x3, PT ;  /* 0x000000030300780c */ /* 0x000fe20003f64270 */
[----:B------:R-:W4:Y:S02]  /*5d60*/  LDL R64, [R1+0x270] ;  /* 0x0002700001407983 */ /* 0x000f240000100800 */
[----:B--2---:R-:W-:-:S02]  /*5d70*/  IMAD.X R7, R0, 0x1, R9, P0 ;  /* 0x0000000100077824 */ /* 0x004fc400000e0609 */
[----:B------:R-:W2:Y:S01]  /*5d80*/  LDL R9, [R1+0x268] ;  /* 0x0002680001097983 */ /* 0x000ea20000100800 */
[----:B------:R-:W-:-:S03]  /*5d90*/  IMAD.X R5, R0, 0x1, R62, P1 ;  /* 0x0000000100057824 */ /* 0x000fc600008e063e */
[----:B------:R-:W2:Y:S04]  /*5da0*/  LDL R62, [R1+0x264] ;  /* 0x00026400013e7983 */ /* 0x000ea80000100800 */
[----:B------:R3:W2:Y:S01]  /*5db0*/  @P3 LDG.E.U8 R218, desc[UR14][R4.64] ;  /* 0x0000000e04da3981 */ /* 0x0006a2000c1e1100 */
[----:B------:R-:W-:-:S03]  /*5dc0*/  ISETP.GT.AND P2, PT, R3, 0x4, PT ;  /* 0x000000040300780c */ /* 0x000fc60003f44270 */
[----:B------:R0:W2:Y:S01]  /*5dd0*/  @P3 LDG.E.U8 R56, desc[UR14][R6.64] ;  /* 0x0000000e06383981 */ /* 0x0000a2000c1e1100 */
[----:B---3--:R-:W-:-:S03]  /*5de0*/  IADD3 R4, P1, R2, R8, RZ ;  /* 0x0000000802047210 */ /* 0x008fc60007f3e0ff */
[----:B------:R-:W3:Y:S01]  /*5df0*/  LDL R8, [R1+0x26c] ;  /* 0x00026c0001087983 */ /* 0x000ee20000100800 */
[----:B0-----:R-:W-:Y:S01]  /*5e00*/  IADD3 R6, P0, R2, R63, RZ ;  /* 0x0000003f02067210 */ /* 0x001fe20007f1e0ff */
[C---:B------:R-:W-:Y:S02]  /*5e10*/  IMAD.X R5, R0.reuse, 0x1, R60, P1 ;  /* 0x0000000100057824 */ /* 0x040fe400008e063c */
[----:B------:R-:W3:Y:S04]  /*5e20*/  LDL R63, [R1+0x280] ;  /* 0x00028000013f7983 */ /* 0x000ee80000100800 */
[----:B------:R-:W3:Y:S01]  /*5e30*/  LDL R60, [R1+0x278] ;  /* 0x00027800013c7983 */ /* 0x000ee20000100800 */
[----:B------:R-:W-:-:S03]  /*5e40*/  IMAD.X R7, R0, 0x1, R55, P0 ;  /* 0x0000000100077824 */ /* 0x000fc600000e0637 */
[----:B------:R-:W3:Y:S04]  /*5e50*/  LDL R55, [R1+0x274] ;  /* 0x0002740001377983 */ /* 0x000ee80000100800 */
[----:B------:R0:W3:Y:S01]  /*5e60*/  @P2 LDG.E.U8 R217, desc[UR14][R4.64] ;  /* 0x0000000e04d92981 */ /* 0x0000e2000c1e1100 */
[----:B------:R-:W-:-:S03]  /*5e70*/  ISETP.GT.AND P3, PT, R3, 0x5, PT ;  /* 0x000000050300780c */ /* 0x000fc60003f64270 */
[----:B------:R1:W3:Y:S01]  /*5e80*/  @P2 LDG.E.U8 R45, desc[UR14][R6.64] ;  /* 0x0000000e062d2981 */ /* 0x0002e2000c1e1100 */
[----:B0-----:R-:W-:-:S03]  /*5e90*/  IADD3 R4, P1, R2, R47, RZ ;  /* 0x0000002f02047210 */ /* 0x001fc60007f3e0ff */
[----:B------:R-:W3:Y:S01]  /*5ea0*/  LDL R47, [R1+0x27c] ;  /* 0x00027c00012f7983 */ /* 0x000ee20000100800 */
[----:B-1----:R-:W-:-:S03]  /*5eb0*/  IADD3 R6, P0, R2, R61, RZ ;  /* 0x0000003d02067210 */ /* 0x002fc60007f1e0ff */
[----:B------:R-:W3:Y:S01]  /*5ec0*/  LDL R61, [R1+0x290] ;  /* 0x00029000013d7983 */ /* 0x000ee20000100800 */
[----:B----4-:R-:W-:-:S03]  /*5ed0*/  IMAD.X R5, R0, 0x1, R44, P1 ;  /* 0x0000000100057824 */ /* 0x010fc600008e062c */
[----:B------:R-:W4:Y:S04]  /*5ee0*/  LDL R44, [R1+0x288] ;  /* 0x00028800012c7983 */ /* 0x000f280000100800 */
[----:B------:R2:W4:Y:S01]  /*5ef0*/  @P3 LDG.E.U8 R216, desc[UR14][R4.64] ;  /* 0x0000000e04d83981 */ /* 0x000522000c1e1100 */
[----:B------:R-:W-:-:S03]  /*5f00*/  IMAD.X R7, R0, 0x1, R43, P0 ;  /* 0x0000000100077824 */ /* 0x000fc600000e062b */
[----:B------:R-:W4:Y:S01]  /*5f10*/  LDL R43, [R1+0x284] ;  /* 0x00028400012b7983 */ /* 0x000f220000100800 */
[----:B------:R-:W-:-:S03]  /*5f20*/  ISETP.GT.AND P2, PT, R3, 0x6, PT ;  /* 0x000000060300780c */ /* 0x000fc60003f44270 */
[----:B------:R0:W4:Y:S01]  /*5f30*/  @P3 LDG.E.U8 R14, desc[UR14][R6.64] ;  /* 0x0000000e060e3981 */ /* 0x000122000c1e1100 */
[----:B--2---:R-:W-:-:S03]  /*5f40*/  IADD3 R4, P1, R2, R9, RZ ;  /* 0x0000000902047210 */ /* 0x004fc60007f3e0ff */
[----:B------:R-:W2:Y:S01]  /*5f50*/  LDL R9, [R1+0x28c] ;  /* 0x00028c0001097983 */ /* 0x000ea20000100800 */
[----:B0-----:R-:W-:-:S03]  /*5f60*/  IADD3 R6, P0, R2, R64, RZ ;  /* 0x0000004002067210 */ /* 0x001fc60007f1e0ff */
[----:B------:R-:W2:Y:S01]  /*5f70*/  LDL R64, [R1+0x298] ;  /* 0x0002980001407983 */ /* 0x000ea20000100800 */
[----:B------:R-:W-:Y:S01]  /*5f80*/  PRMT R23, RZ, 0x7610, R23 ;  /* 0x00007610ff177816 */ /* 0x000fe20000000017 */
[----:B------:R-:W-:Y:S02]  /*5f90*/  IMAD.X R5, R0, 0x1, R62, P1 ;  /* 0x0000000100057824 */ /* 0x000fe400008e063e */
[----:B------:R-:W2:Y:S01]  /*5fa0*/  LDL R62, [R1+0x294] ;  /* 0x00029400013e7983 */ /* 0x000ea20000100800 */
[----:B------:R-:W-:-:S03]  /*5fb0*/  PRMT R46, RZ, 0x7610, R46 ;  /* 0x00007610ff2e7816 */ /* 0x000fc6000000002e */
[----:B------:R0:W2:Y:S01]  /*5fc0*/  @P2 LDG.E.U8 R23, desc[UR14][R4.64] ;  /* 0x0000000e04172981 */ /* 0x0000a2000c1e1100 */
[----:B---3--:R-:W-:-:S03]  /*5fd0*/  IMAD.X R7, R0, 0x1, R8, P0 ;  /* 0x0000000100077824 */ /* 0x008fc600000e0608 */
[----:B------:R-:W3:Y:S01]  /*5fe0*/  LDL R8, [R1+0x2a0] ;  /* 0x0002a00001087983 */ /* 0x000ee20000100800 */
[----:B------:R-:W-:-:S03]  /*5ff0*/  ISETP.GT.AND P3, PT, R3, 0x7, PT ;  /* 0x000000070300780c */ /* 0x000fc60003f64270 */
[----:B------:R1:W3:Y:S01]  /*6000*/  @P2 LDG.E.U8 R46, desc[UR14][R6.64] ;  /* 0x0000000e062e2981 */ /* 0x0002e2000c1e1100 */
[----:B0-----:R-:W-:-:S03]  /*6010*/  IADD3 R4, P1, R2, R60, RZ ;  /* 0x0000003c02047210 */ /* 0x001fc60007f3e0ff */
[----:B------:R-:W3:Y:S02]  /*6020*/  LDL R60, [R1+0x29c] ;  /* 0x00029c00013c7983 */ /* 0x000ee40000100800 */
[----:B------:R-:W-:Y:S02]  /*6030*/  IMAD.X R5, R0, 0x1, R55, P1 ;  /* 0x0000000100057824 */ /* 0x000fe400008e0637 */
[----:B------:R-:W3:Y:S01]  /*6040*/  LDL R55, [R1+0x2b0] ;  /* 0x0002b00001377983 */ /* 0x000ee20000100800 */
[----:B-1----:R-:W-:-:S03]  /*6050*/  IADD3 R6, P0, R2, R63, RZ ;  /* 0x0000003f02067210 */ /* 0x002fc60007f1e0ff */
[----:B------:R-:W3:Y:S01]  /*6060*/  LDL R63, [R1+0x2a8] ;  /* 0x0002a800013f7983 */ /* 0x000ee20000100800 */
[----:B------:R-:W-:Y:S02]  /*6070*/  PRMT R22, RZ, 0x7610, R22 ;  /* 0x00007610ff167816 */ /* 0x000fe40000000016 */
[----:B------:R-:W-:-:S04]  /*6080*/  PRMT R13, RZ, 0x7610, R13 ;  /* 0x00007610ff0d7816 */ /* 0x000fc8000000000d */
[----:B------:R-:W3:Y:S01]  /*6090*/  @P3 LDG.E.U8 R22, desc[UR14][R4.64] ;  /* 0x0000000e04163981 */ /* 0x000ee2000c1e1100 */
[----:B------:R-:W-:-:S03]  /*60a0*/  IMAD.X R7, R0, 0x1, R47, P0 ;  /* 0x0000000100077824 */ /* 0x000fc600000e062f */
[----:B------:R-:W3:Y:S04]  /*60b0*/  LDL R47, [R1+0x2a4] ;  /* 0x0002a400012f7983 */ /* 0x000ee80000100800 */
[----:B------:R0:W3:Y:S02]  /*60c0*/  @P3 LDG.E.U8 R13, desc[UR14][R6.64] ;  /* 0x0000000e060d3981 */ /* 0x0000e4000c1e1100 */
[C---:B0-----:R-:W-:Y:S02]  /*60d0*/  IADD3 R6, P0, R2.reuse, R61, RZ ;  /* 0x0000003d02067210 */ /* 0x041fe40007f1e0ff */
[----:B------:R-:W3:Y:S01]  /*60e0*/  LDL R61, [R1+0x2b8] ;  /* 0x0002b800013d7983 */ /* 0x000ee20000100800 */
[----:B----4-:R-:W-:-:S03]  /*60f0*/  IADD3 R4, P1, R2, R44, RZ ;  /* 0x0000002c02047210 */ /* 0x010fc60007f3e0ff */
[----:B------:R-:W4:Y:S02]  /*6100*/  LDL R44, [R1+0x2ac] ;  /* 0x0002ac00012c7983 */ /* 0x000f240000100800 */
[C---:B------:R-:W-:Y:S02]  /*6110*/  IMAD.X R5, R0.reuse, 0x1, R43, P1 ;  /* 0x0000000100057824 */ /* 0x040fe400008e062b */
[----:B------:R-:W4:Y:S01]  /*6120*/  LDL R43, [R1+0x2c0] ;  /* 0x0002c000012b7983 */ /* 0x000f220000100800 */
[----:B--2---:R-:W-:-:S03]  /*6130*/  IMAD.X R7, R0, 0x1, R9, P0 ;  /* 0x0000000100077824 */ /* 0x004fc600000e0609 */
[----:B------:R-:W2:Y:S01]  /*6140*/  LDL R9, [R1+0x2b4] ;  /* 0x0002b40001097983 */ /* 0x000ea20000100800 */
[C---:B------:R-:W-:Y:S02]  /*6150*/  ISETP.GT.AND P2, PT, R3.reuse, 0x8, PT ;  /* 0x000000080300780c */ /* 0x040fe40003f44270 */
[----:B------:R-:W-:Y:S02]  /*6160*/  PRMT R54, RZ, 0x7610, R54 ;  /* 0x00007610ff367816 */ /* 0x000fe40000000036 */
[----:B------:R-:W-:Y:S02]  /*6170*/  PRMT R21, RZ, 0x7610, R21 ;  /* 0x00007610ff157816 */ /* 0x000fe40000000015 */
[----:B------:R-:W-:-:S07]  /*6180*/  ISETP.GT.AND P3, PT, R3, 0x9, PT ;  /* 0x000000090300780c */ /* 0x000fce0003f64270 */
[----:B------:R3:W2:Y:S04]  /*6190*/  @P2 LDG.E.U8 R54, desc[UR14][R6.64] ;  /* 0x0000000e06362981 */ /* 0x0006a8000c1e1100 */
[----:B------:R0:W2:Y:S01]  /*61a0*/  @P2 LDG.E.U8 R21, desc[UR14][R4.64] ;  /* 0x0000000e04152981 */ /* 0x0000a2000c1e1100 */
[----:B---3--:R-:W-:-:S03]  /*61b0*/  IADD3 R6, P0, R2, R8, RZ ;  /* 0x0000000802067210 */ /* 0x008fc60007f1e0ff */
[----:B------:R-:W3:Y:S01]  /*61c0*/  LDL R8, [R1+0x2bc] ;  /* 0x0002bc0001087983 */ /* 0x000ee20000100800 */
[----:B0-----:R-:W-:-:S03]  /*61d0*/  IADD3 R4, P1, R2, R64, RZ ;  /* 0x0000004002047210 */ /* 0x001fc60007f3e0ff */
[----:B------:R-:W3:Y:S02]  /*61e0*/  LDL R64, [R1+0x2c8] ;  /* 0x0002c80001407983 */ /* 0x000ee40000100800 */
[C---:B------:R-:W-:Y:S02]  /*61f0*/  IMAD.X R5, R0.reuse, 0x1, R62, P1 ;  /* 0x0000000100057824 */ /* 0x040fe400008e063e */
[----:B------:R-:W3:Y:S01]  /*6200*/  LDL R62, [R1+0x2d0] ;  /* 0x0002d000013e7983 */ /* 0x000ee20000100800 */
[----:B------:R-:W-:Y:S01]  /*6210*/  PRMT R12, RZ, 0x7610, R12 ;  /* 0x00007610ff0c7816 */ /* 0x000fe2000000000c */
[----:B------:R-:W-:Y:S01]  /*6220*/  IMAD.X R7, R0, 0x1, R60, P0 ;  /* 0x0000000100077824 */ /* 0x000fe200000e063c */
[----:B------:R-:W-:Y:S01]  /*6230*/  PRMT R20, RZ, 0x7610, R20 ;  /* 0x00007610ff147816 */ /* 0x000fe20000000014 */
[----:B------:R-:W3:Y:S04]  /*6240*/  LDL R60, [R1+0x2c4] ;  /* 0x0002c400013c7983 */ /* 0x000ee80000100800 */
[----:B------:R0:W3:Y:S04]  /*6250*/  @P3 LDG.E.U8 R12, desc[UR14][R6.64] ;  /* 0x0000000e060c3981 */ /* 0x0000e8000c1e1100 */
[----:B------:R1:W3:Y:S01]  /*6260*/  @P3 LDG.E.U8 R20, desc[UR14][R4.64] ;  /* 0x0000000e04143981 */ /* 0x0002e2000c1e1100 */
[----:B0-----:R-:W-:-:S03]  /*6270*/  IADD3 R6, P0, R2, R55, RZ ;  /* 0x0000003702067210 */ /* 0x001fc60007f1e0ff */
[----:B------:R-:W3:Y:S01]  /*6280*/  LDL R55, [R1+0x2cc] ;  /* 0x0002cc0001377983 */ /* 0x000ee20000100800 */
[----:B-1----:R-:W-:Y:S02]  /*6290*/  IADD3 R4, P1, R2, R63, RZ ;  /* 0x0000003f02047210 */ /* 0x002fe40007f3e0ff */
[----:B------:R-:W-:Y:S01]  /*62a0*/  ISETP.GT.AND P2, PT, R3, 0xa, PT ;  /* 0x0000000a0300780c */ /* 0x000fe20003f44270 */
[----:B------:R-:W3:Y:S02]  /*62b0*/  LDL R63, [R1+0x2d8] ;  /* 0x0002d800013f7983 */ /* 0x000ee40000100800 */
[----:B------:R-:W-:Y:S02]  /*62c0*/  IMAD.X R5, R0, 0x1, R47, P1 ;  /* 0x0000000100057824 */ /* 0x000fe400008e062f */
[----:B------:R-:W3:Y:S01]  /*62d0*/  LDL R47, [R1+0x2e0] ;  /* 0x0002e000012f7983 */ /* 0x000ee20000100800 */
[----:B------:R-:W-:Y:S02]  /*62e0*/  PRMT R53, RZ, 0x7610, R53 ;  /* 0x00007610ff357816 */ /* 0x000fe40000000035 */
[----:B------:R-:W-:-:S06]  /*62f0*/  PRMT R19, RZ, 0x7610, R19 ;  /* 0x00007610ff137816 */ /* 0x000fcc0000000013 */
[----:B------:R0:W3:Y:S02]  /*6300*/  @P2 LDG.E.U8 R19, desc[UR14][R4.64] ;  /* 0x0000000e04132981 */ /* 0x0000e4000c1e1100 */
[----:B0-----:R-:W-:Y:S02]  /*6310*/  IADD3 R4, P1, R2, R61, RZ ;  /* 0x0000003d02047210 */ /* 0x001fe40007f3e0ff */
[----:B------:R-:W3:Y:S01]  /*6320*/  LDL R61, [R1+0x2e4] ;  /* 0x0002e400013d7983 */ /* 0x000ee20000100800 */
[----:B----4-:R-:W-:-:S03]  /*6330*/  IMAD.X R7, R0, 0x1, R44, P0 ;  /* 0x0000000100077824 */ /* 0x010fc600000e062c */
[----:B------:R-:W4:Y:S04]  /*6340*/  LDL R44, [R1+0x2d4] ;  /* 0x0002d400012c7983 */ /* 0x000f280000100800 */
[----:B------:R0:W4:Y:S02]  /*6350*/  @P2 LDG.E.U8 R53, desc[UR14][R6.64] ;  /* 0x0000000e06352981 */ /* 0x000124000c1e1100 */
[----:B0-----:R-:W-:Y:S02]  /*6360*/  IADD3 R6, P0, R2, R43, RZ ;  /* 0x0000002b02067210 */ /* 0x001fe40007f1e0ff */
[----:B------:R-:W4:Y:S01]  /*6370*/  LDL R43, [R1+0x2dc] ;  /* 0x0002dc00012b7983 */ /* 0x000f220000100800 */
[----:B--2---:R-:W-:-:S03]  /*6380*/  IMAD.X R5, R0, 0x1, R9, P1 ;  /* 0x0000000100057824 */ /* 0x004fc600008e0609 */
[----:B------:R-:W2:Y:S01]  /*6390*/  LDL R9, [R1+0x2e8] ;  /* 0x0002e80001097983 */ /* 0x000ea20000100800 */
[C---:B------:R-:W-:Y:S02]  /*63a0*/  ISETP.GT.AND P3, PT, R3.reuse, 0xb, PT ;  /* 0x0000000b0300780c */ /* 0x040fe40003f64270 */
[----:B------:R-:W-:Y:S02]  /*63b0*/  PRMT R52, RZ, 0x7610, R52 ;  /* 0x00007610ff347816 */ /* 0x000fe40000000034 */
[----:B------:R-:W-:Y:S02]  /*63c0*/  PRMT R18, RZ, 0x7610, R18 ;  /* 0x00007610ff127816 */ /* 0x000fe40000000012 */
[----:B------:R-:W-:-:S07]  /*63d0*/  ISETP.GT.AND P2, PT, R3, 0xc, PT ;  /* 0x0000000c0300780c */ /* 0x000fce0003f44270 */
[----:B------:R0:W2:Y:S01]  /*63e0*/  @P3 LDG.E.U8 R18, desc[UR14][R4.64] ;  /* 0x0000000e04123981 */ /* 0x0000a2000c1e1100 */
[----:B---3--:R-:W-:-:S03]  /*63f0*/  IMAD.X R7, R0, 0x1, R8, P0 ;  /* 0x0000000100077824 */ /* 0x008fc600000e0608 */
[----:B------:R-:W3:Y:S01]  /*6400*/  LDL R8, [R1+0x2f0] ;  /* 0x0002f00001087983 */ /* 0x000ee20000100800 */
[----:B0-----:R-:W-:-:S03]  /*6410*/  IADD3 R4, P1, R2, R64, RZ ;  /* 0x0000004002047210 */ /* 0x001fc60007f3e0ff */
[----:B------:R0:W3:Y:S01]  /*6420*/  @P3 LDG.E.U8 R52, desc[UR14][R6.64] ;  /* 0x0000000e06343981 */ /* 0x0000e2000c1e1100 */
[----:B------:R-:W-:Y:S02]  /*6430*/  PRMT R17, RZ, 0x7610, R17 ;  /* 0x00007610ff117816 */ /* 0x000fe40000000011 */
[----:B------:R-:W-:Y:S01]  /*6440*/  PRMT R51, RZ, 0x7610, R51 ;  /* 0x00007610ff337816 */ /* 0x000fe20000000033 */
[----:B------:R-:W3:Y:S01]  /*6450*/  LDL R64, [R1+0x318] ;  /* 0x0003180001407983 */ /* 0x000ee20000100800 */
[----:B0-----:R-:W-:-:S03]  /*6460*/  IADD3 R6, P0, R2, R62, RZ ;  /* 0x0000003e02067210 */ /* 0x001fc60007f1e0ff */
[----:B------:R-:W3:Y:S01]  /*6470*/  LDL R62, [R1+0x2f8] ;  /* 0x0002f800013e7983 */ /* 0x000ee20000100800 */
[----:B------:R-:W-:-:S03]  /*6480*/  IMAD.X R5, R0, 0x1, R60, P1 ;  /* 0x0000000100057824 */ /* 0x000fc600008e063c */
[----:B------:R-:W3:Y:S04]  /*6490*/  LDL R60, [R1+0x300] ;  /* 0x00030000013c7983 */ /* 0x000ee80000100800 */
[----:B------:R0:W3:Y:S01]  /*64a0*/  @P2 LDG.E.U8 R17, desc[UR14][R4.64] ;  /* 0x0000000e04112981 */ /* 0x0000e2000c1e1100 */
[----:B------:R-:W-:-:S03]  /*64b0*/  IMAD.X R7, R0, 0x1, R55, P0 ;  /* 0x0000000100077824 */ /* 0x000fc600000e0637 */
[----:B------:R-:W3:Y:S04]  /*64c0*/  LDL R55, [R1+0x2f4] ;  /* 0x0002f40001377983 */ /* 0x000ee80000100800 */
[----:B------:R1:W3:Y:S01]  /*64d0*/  @P2 LDG.E.U8 R51, desc[UR14][R6.64] ;  /* 0x0000000e06332981 */ /* 0x0002e2000c1e1100 */
[C---:B0-----:R-:W-:Y:S02]  /*64e0*/  IADD3 R4, P1, R2.reuse, R63, RZ ;  /* 0x0000003f02047210 */ /* 0x041fe40007f3e0ff */
[----:B------:R-:W-:Y:S01]  /*64f0*/  ISETP.GT.AND P3, PT, R3, 0xd, PT ;  /* 0x0000000d0300780c */ /* 0x000fe20003f64270 */
[----:B------:R-:W3:Y:S01]  /*6500*/  LDL R63, [R1+0x30c] ;  /* 0x00030c00013f7983 */ /* 0x000ee20000100800 */
[----:B-1----:R-:W-:-:S03]  /*6510*/  IADD3 R6, P0, R2, R47, RZ ;  /* 0x0000002f02067210 */ /* 0x002fc60007f1e0ff */
[----:B------:R-:W3:Y:S01]  /*6520*/  LDL R47, [R1+0x2fc] ;  /* 0x0002fc00012f7983 */ /* 0x000ee20000100800 */
[----:B------:R-:W-:Y:S01]  /*6530*/  PRMT R16, RZ, 0x7610, R16 ;  /* 0x00007610ff107816 */ /* 0x000fe20000000010 */
[C---:B----4-:R-:W-:Y:S02]  /*6540*/  IMAD.X R5, R0.reuse, 0x1, R44, P1 ;  /* 0x0000000100057824 */ /* 0x050fe400008e062c */
[----:B------:R-:W4:Y:S04]  /*6550*/  LDL R44, [R1+0x308] ;  /* 0x00030800012c7983 */ /* 0x000f280000100800 */
[----:B------:R2:W4:Y:S01]  /*6560*/  @P3 LDG.E.U8 R16, desc[UR14][R4.64] ;  /* 0x0000000e04103981 */ /* 0x000522000c1e1100 */
[----:B------:R-:W-:-:S03]  /*6570*/  IMAD.X R7, R0, 0x1, R43, P0 ;  /* 0x0000000100077824 */ /* 0x000fc600000e062b */
[----:B------:R-:W4:Y:S01]  /*6580*/  LDL R43, [R1+0x304] ;  /* 0x00030400012b7983 */ /* 0x000f220000100800 */
[----:B--2---:R-:W-:-:S05]  /*6590*/  IADD3 R4, P1, R2, R9, RZ ;  /* 0x0000000902047210 */ /* 0x004fca0007f3e0ff */
[----:B------:R-:W-:Y:S02]  /*65a0*/  IMAD.X R5, R0, 0x1, R61, P1 ;  /* 0x0000000100057824 */ /* 0x000fe400008e063d */
[----:B------:R-:W2:Y:S01]  /*65b0*/  LDL R61, [R1+0x314] ;  /* 0x00031400013d7983 */ /* 0x000ea20000100800 */
[----:B------:R-:W-:Y:S02]  /*65c0*/  ISETP.GT.AND P2, PT, R3, 0xe, PT ;  /* 0x0000000e0300780c */ /* 0x000fe40003f44270 */
[----:B------:R-:W-:Y:S02]  /*65d0*/  PRMT R50, RZ, 0x7610, R50 ;  /* 0x00007610ff327816 */ /* 0x000fe40000000032 */
[----:B------:R-:W-:-:S04]  /*65e0*/  PRMT R11, RZ, 0x7610, R11 ;  /* 0x00007610ff0b7816 */ /* 0x000fc8000000000b */
[----:B------:R0:W2:Y:S05]  /*65f0*/  @P3 LDG.E.U8 R50, desc[UR14][R6.64] ;  /* 0x0000000e06323981 */ /* 0x0000aa000c1e1100 */
[----:B------:R1:W2:Y:S01]  /*6600*/  @P2 LDG.E.U8 R11, desc[UR14][R4.64] ;  /* 0x0000000e040b2981 */ /* 0x0002a2000c1e1100 */
[----:B---3--:R-:W-:-:S05]  /*6610*/  IADD3 R8, P0, R2, R8, RZ ;  /* 0x0000000802087210 */ /* 0x008fca0007f1e0ff */
[----:B------:R-:W-:Y:S01]  /*6620*/  IMAD.X R9, R0, 0x1, R65, P0 ;  /* 0x0000000100097824 */ /* 0x000fe200000e0641 */
[C---:B0-----:R-:W-:Y:S01]  /*6630*/  IADD3 R6, P1, R2.reuse, R62, RZ ;  /* 0x0000003e02067210 */ /* 0x041fe20007f3e0ff */
[----:B------:R-:W3:Y:S04]  /*6640*/  LDL R65, [R1+0x324] ;  /* 0x0003240001417983 */ /* 0x000ee80000100800 */
[----:B------:R-:W3:Y:S01]  /*6650*/  LDL R62, [R1+0x320] ;  /* 0x00032000013e7983 */ /* 0x000ee20000100800 */
[----:B-1----:R-:W-:-:S03]  /*6660*/  IADD3 R4, P0, R2, R60, RZ ;  /* 0x0000003c02047210 */ /* 0x002fc60007f1e0ff */
[----:B------:R-:W3:Y:S01]  /*6670*/  LDL R60, [R1+0x31c] ;  /* 0x00031c00013c7983 */ /* 0x000ee20000100800 */
[----:B------:R-:W-:-:S03]  /*6680*/  IMAD.X R7, R0, 0x1, R55, P1 ;  /* 0x0000000100077824 */ /* 0x000fc600008e0637 */
[----:B------:R-:W3:Y:S01]  /*6690*/  LDL R55, [R1+0x328] ;  /* 0x0003280001377983 */ /* 0x000ee20000100800 */
[----:B------:R-:W-:Y:S02]  /*66a0*/  PRMT R49, RZ, 0x7610, R49 ;  /* 0x00007610ff317816 */ /* 0x000fe40000000031 */
[----:B------:R-:W-:-:S04]  /*66b0*/  ISETP.GT.AND P3, PT, R3, 0xf, PT ;  /* 0x0000000f0300780c */ /* 0x000fc80003f64270 */
[----:B------:R4:W3:Y:S01]  /*66c0*/  @P2 LDG.E.U8 R49, desc[UR14][R8.64] ;  /* 0x0000000e08312981 */ /* 0x0008e2000c1e1100 */
[----:B------:R-:W-:-:S03]  /*66d0*/  IMAD.X R5, R0, 0x1, R47, P0 ;  /* 0x0000000100057824 */ /* 0x000fc600000e062f */
[----:B------:R-:W3:Y:S01]  /*66e0*/  LDL R47, [R1+0x330] ;  /* 0x00033000012f7983 */ /* 0x000ee20000100800 */
[----:B------:R-:W-:Y:S02]  /*66f0*/  PRMT R10, RZ, 0x7610, R10 ;  /* 0x00007610ff0a7816 */ /* 0x000fe4000000000a */
[----:B------:R-:W-:-:S04]  /*6700*/  ISETP.GT.AND P4, PT, R3, 0x10, PT ;  /* 0x000000100300780c */ /* 0x000fc80003f84270 */
[----:B------:R0:W3:Y:S01]  /*6710*/  @P3 LDG.E.U8 R10, desc[UR14][R6.64] ;  /* 0x0000000e060a3981 */ /* 0x0000e2000c1e1100 */
[----:B------:R-:W-:Y:S02]  /*6720*/  PRMT R42, RZ, 0x7610, R42 ;  /* 0x00007610ff2a7816 */ /* 0x000fe4000000002a */
[----:B----4-:R-:W-:Y:S02]  /*6730*/  IADD3 R8, P1, R2, R44, RZ ;  /* 0x0000002c02087210 */ /* 0x010fe40007f3e0ff */
[----:B------:R-:W4:Y:S03]  /*6740*/  LDL R44, [R1+0x32c] ;  /* 0x00032c00012c7983 */ /* 0x000f260000100800 */
[----:B------:R-:W-:Y:S02]  /*6750*/  IMAD.X R9, R0, 0x1, R43, P1 ;  /* 0x0000000100097824 */ /* 0x000fe400008e062b */
[----:B------:R-:W4:Y:S01]  /*6760*/  LDL R43, [R1+0x338] ;  /* 0x00033800012b7983 */ /* 0x000f220000100800 */
[----:B0-----:R-:W-:-:S03]  /*6770*/  IADD3 R6, P1, R2, R64, RZ ;  /* 0x0000004002067210 */ /* 0x001fc60007f3e0ff */
[----:B------:R-:W4:Y:S04]  /*6780*/  LDL R64, [R1+0x334] ;  /* 0x0003340001407983 */ /* 0x000f280000100800 */
[----:B------:R-:W4:Y:S04]  /*6790*/  @P4 LDG.E.U8 R42, desc[UR14][R8.64] ;  /* 0x0000000e082a4981 */ /* 0x000f28000c1e1100 */
[----:B------:R-:W4:Y:S01]  /*67a0*/  LDL R8, [R1+0x33c] ;  /* 0x00033c0001087983 */ /* 0x000f220000100800 */
[----:B------:R-:W-:Y:S02]  /*67b0*/  PRMT R48, RZ, 0x7610, R48 ;  /* 0x00007610ff307816 */ /* 0x000fe40000000030 */
[----:B------:R-:W-:Y:S01]  /*67c0*/  PRMT R41, RZ, 0x7610, R41 ;  /* 0x00007610ff297816 */ /* 0x000fe20000000029 */
[----:B------:R-:W4:Y:S04]  /*67d0*/  LDL R9, [R1+0x35c] ;  /* 0x00035c0001097983 */ /* 0x000f280000100800 */
[----:B------:R0:W4:Y:S01]  /*67e0*/  @P3 LDG.E.U8 R48, desc[UR14][R4.64] ;  /* 0x0000000e04303981 */ /* 0x000122000c1e1100 */
[----:B--2---:R-:W-:-:S03]  /*67f0*/  IMAD.X R7, R0, 0x1, R61, P1 ;  /* 0x0000000100077824 */ /* 0x004fc600008e063d */
[----:B------:R-:W2:Y:S01]  /*6800*/  LDL R61, [R1+0x340] ;  /* 0x00034000013d7983 */ /* 0x000ea20000100800 */
[----:B0-----:R-:W-:Y:S02]  /*6810*/  IADD3 R4, P2, R2, R66, RZ ;  /* 0x0000004202047210 */ /* 0x001fe40007f5e0ff */
[----:B------:R-:W-:-:S03]  /*6820*/  ISETP.GT.AND P0, PT, R3, 0x11, PT ;  /* 0x000000110300780c */ /* 0x000fc60003f04270 */
[----:B------:R-:W-:Y:S02]  /*6830*/  IMAD.X R5, R0, 0x1, R63, P2 ;  /* 0x0000000100057824 */ /* 0x000fe400010e063f */
[----:B------:R-:W2:Y:S04]  /*6840*/  LDL R63, [R1+0x348] ;  /* 0x00034800013f7983 */ /* 0x000ea80000100800 */
[----:B------:R3:W2:Y:S01]  /*6850*/  @P4 LDG.E.U8 R41, desc[UR14][R4.64] ;  /* 0x0000000e04294981 */ /* 0x0006a2000c1e1100 */
[----:B------:R-:W-:Y:S02]  /*6860*/  PRMT R31, RZ, 0x7610, R31 ;  /* 0x00007610ff1f7816 */ /* 0x000fe4000000001f */
[----:B------:R-:W-:-:S04]  /*6870*/  PRMT R29, RZ, 0x7610, R29 ;  /* 0x00007610ff1d7816 */ /* 0x000fc8000000001d */
[----:B------:R0:W2:Y:S01]  /*6880*/  @P0 LDG.E.U8 R31, desc[UR14][R6.64] ;  /* 0x0000000e061f0981 */ /* 0x0000a2000c1e1100 */
[----:B------:R-:W-:Y:S02]  /*6890*/  ISETP.GT.AND P2, PT, R3, 0x12, PT ;  /* 0x000000120300780c */ /* 0x000fe40003f44270 */
[----:B---3--:R-:W-:Y:S02]  /*68a0*/  IADD3 R4, P1, R2, R62, RZ ;  /* 0x0000003e02047210 */ /* 0x008fe40007f3e0ff */
[----:B------:R-:W3:Y:S03]  /*68b0*/  LDL R62, [R1+0x344] ;  /* 0x00034400013e7983 */ /* 0x000ee60000100800 */
[----:B------:R-:W-:Y:S02]  /*68c0*/  IMAD.X R5, R0, 0x1, R60, P1 ;  /* 0x0000000100057824 */ /* 0x000fe400008e063c */
[----:B------:R-:W3:Y:S01]  /*68d0*/  LDL R60, [R1+0x350] ;  /* 0x00035000013c7983 */ /* 0x000ee20000100800 */
[----:B0-----:R-:W-:-:S03]  /*68e0*/  IADD3 R6, P1, R2, R55, RZ ;  /* 0x0000003702067210 */ /* 0x001fc60007f3e0ff */
[----:B------:R0:W3:Y:S04]  /*68f0*/  @P0 LDG.E.U8 R29, desc[UR14][R4.64] ;  /* 0x0000000e041d0981 */ /* 0x0000e8000c1e1100 */
[----:B------:R-:W3:Y:S01]  /*6900*/  LDL R55, [R1+0x34c] ;  /* 0x00034c0001377983 */ /* 0x000ee20000100800 */
[----:B------:R-:W-:Y:S02]  /*6910*/  PRMT R39, RZ, 0x7610, R39 ;  /* 0x00007610ff277816 */ /* 0x000fe40000000027 */
[----:B0-----:R-:W-:Y:S02]  /*6920*/  IADD3 R4, P0, R2, R47, RZ ;  /* 0x0000002f02047210 */ /* 0x001fe40007f1e0ff */
[----:B------:R-:W3:Y:S01]  /*6930*/  LDL R47, [R1+0x358] ;  /* 0x00035800012f7983 */ /* 0x000ee20000100800 */
[----:B------:R-:W-:Y:S01]  /*6940*/  IMAD.X R7, R0, 0x1, R65, P1 ;  /* 0x0000000100077824 */ /* 0x000fe200008e0641 */
[----:B------:R-:W-:-:S02]  /*6950*/  ISETP.GT.AND P1, PT, R3, 0x13, PT ;  /* 0x000000130300780c */ /* 0x000fc40003f24270 */
[----:B------:R-:W-:Y:S01]  /*6960*/  PRMT R38, RZ, 0x7610, R38 ;  /* 0x00007610ff267816 */ /* 0x000fe20000000026 */
[----:B------:R-:W3:Y:S01]  /*6970*/  LDL R65, [R1+0x3d4] ;  /* 0x0003d40001417983 */ /* 0x000ee20000100800 */
[----:B----4-:R-:W-:-:S03]  /*6980*/  IMAD.X R5, R0, 0x1, R44, P0 ;  /* 0x0000000100057824 */ /* 0x010fc600000e062c */
[----:B------:R-:W4:Y:S04]  /*6990*/  LDL R44, [R1+0x354] ;  /* 0x00035400012c7983 */ /* 0x000f280000100800 */
[----:B------:R0:W4:Y:S02]  /*69a0*/  @P2 LDG.E.U8 R39, desc[UR14][R4.64] ;  /* 0x0000000e04272981 */ /* 0x000124000c1e1100 */
[----:B0-----:R-:W-:Y:S02]  /*69b0*/  IADD3 R4, P0, R2, R43, RZ ;  /* 0x0000002b02047210 */ /* 0x001fe40007f1e0ff */
[----:B------:R-:W4:Y:S03]  /*69c0*/  LDL R43, [R1+0x360] ;  /* 0x00036000012b7983 */ /* 0x000f260000100800 */
[----:B------:R-:W-:Y:S01]  /*69d0*/  IMAD.X R5, R0, 0x1, R64, P0 ;  /* 0x0000000100057824 */ /* 0x000fe200000e0640 */
[----:B------:R-:W-:Y:S01]  /*69e0*/  PRMT R40, RZ, 0x7610, R40 ;  /* 0x00007610ff287816 */ /* 0x000fe20000000028 */
[----:B------:R-:W4:Y:S04]  /*69f0*/  LDL R64, [R1+0x3d0] ;  /* 0x0003d00001407983 */ /* 0x000f280000100800 */
[----:B------:R2:W4:Y:S04]  /*6a00*/  @P1 LDG.E.U8 R38, desc[UR14][R4.64] ;  /* 0x0000000e04261981 */ /* 0x000528000c1e1100 */
[----:B------:R-:W4:Y:S04]  /*6a10*/  @P2 LDG.E.U8 R40, desc[UR14][R6.64] ;  /* 0x0000000e06282981 */ /* 0x000f28000c1e1100 */
[----:B------:R-:W4:Y:S04]  /*6a20*/  LDL R7, [R1+0x37c] ;  /* 0x00037c0001077983 */ /* 0x000f280000100800 */
[----:B------:R-:W4:Y:S01]  /*6a30*/  LDL R6, [R1+0x378] ;  /* 0x0003780001067983 */ /* 0x000f220000100800 */
[----:B--2---:R-:W-:-:S03]  /*6a40*/  IADD3 R4, P0, R2, R61, RZ ;  /* 0x0000003d02047210 */ /* 0x004fc60007f1e0ff */
[----:B------:R-:W2:Y:S02]  /*6a50*/  LDL R61, [R1+0x370] ;  /* 0x00037000013d7983 */ /* 0x000ea40000100800 */
[----:B------:R-:W-:Y:S02]  /*6a60*/  IMAD.X R5, R0, 0x1, R8, P0 ;  /* 0x0000000100057824 */ /* 0x000fe400000e0608 */
[----:B------:R-:W2:Y:S01]  /*6a70*/  LDL R8, [R1+0x374] ;  /* 0x0003740001087983 */ /* 0x000ea20000100800 */
[----:B------:R-:W-:-:S06]  /*6a80*/  PRMT R30, RZ, 0x7610, R30 ;  /* 0x00007610ff1e7816 */ /* 0x000fcc000000001e */
[----:B------:R0:W2:Y:S01]  /*6a90*/  @P1 LDG.E.U8 R30, desc[UR14][R4.64] ;  /* 0x0000000e041e1981 */ /* 0x0000a2000c1e1100 */
[----:B------:R-:W-:Y:S02]  /*6aa0*/  ISETP.GT.AND P1, PT, R3, 0x14, PT ;  /* 0x000000140300780c */ /* 0x000fe40003f24270 */
[----:B------:R-:W-:Y:S02]  /*6ab0*/  PRMT R37, RZ, 0x7610, R37 ;  /* 0x00007610ff257816 */ /* 0x000fe40000000025 */
[----:B0-----:R-:W-:Y:S02]  /*6ac0*/  IADD3 R4, P0, R2, R63, RZ ;  /* 0x0000003f02047210 */ /* 0x001fe40007f1e0ff */
[----:B------:R-:W-:Y:S01]  /*6ad0*/  PRMT R36, RZ, 0x7610, R36 ;  /* 0x00007610ff247816 */ /* 0x000fe20000000024 */
[----:B------:R-:W2:Y:S02]  /*6ae0*/  LDL R63, [R1+0x3dc] ;  /* 0x0003dc00013f7983 */ /* 0x000ea40000100800 */
[----:B---3--:R-:W-:Y:S01]  /*6af0*/  IMAD.X R5, R0, 0x1, R62, P0 ;  /* 0x0000000100057824 */ /* 0x008fe200000e063e */
[----:B------:R-:W-:Y:S01]  /*6b00*/  PRMT R28, RZ, 0x7610, R28 ;  /* 0x00007610ff1c7816 */ /* 0x000fe2000000001c */
[----:B------:R-:W3:Y:S04]  /*6b10*/  LDL R62, [R1+0x390] ;  /* 0x00039000013e7983 */ /* 0x000ee80000100800 */
[----:B------:R0:W3:Y:S02]  /*6b20*/  @P1 LDG.E.U8 R37, desc[UR14][R4.64] ;  /* 0x0000000e04251981 */ /* 0x0000e4000c1e1100 */
[----:B0-----:R-:W-:-:S02]  /*6b30*/  IADD3 R4, P0, R2, R60, RZ ;  /* 0x0000003c02047210 */ /* 0x001fc40007f1e0ff */
[----:B------:R-:W3:Y:S03]  /*6b40*/  LDL R60, [R1+0x384] ;  /* 0x00038400013c7983 */ /* 0x000ee60000100800 */
[----:B------:R-:W-:Y:S02]  /*6b50*/  IMAD.X R5, R0, 0x1, R55, P0 ;  /* 0x0000000100057824 */ /* 0x000fe400000e0637 */
[----:B------:R-:W3:Y:S04]  /*6b60*/  LDL R55, [R1+0x380] ;  /* 0x0003800001377983 */ /* 0x000ee80000100800 */
[----:B------:R0:W3:Y:S01]  /*6b70*/  @P1 LDG.E.U8 R36, desc[UR14][R4.64] ;  /* 0x0000000e04241981 */ /* 0x0000e2000c1e1100 */
[----:B------:R-:W-:-:S02]  /*6b80*/  ISETP.GT.AND P1, PT, R3, 0x15, PT ;  /* 0x000000150300780c */ /* 0x000fc40003f24270 */
[----:B0-----:R-:W-:Y:S02]  /*6b90*/  IADD3 R4, P0, R2, R47, RZ ;  /* 0x0000002f02047210 */ /* 0x001fe40007f1e0ff */
[----:B------:R-:W3:Y:S01]  /*6ba0*/  LDL R47, [R1+0x38c] ;  /* 0x00038c00012f7983 */ /* 0x000ee20000100800 */
[----:B------:R-:W-:Y:S02]  /*6bb0*/  PRMT R26, RZ, 0x7610, R26 ;  /* 0x00007610ff1a7816 */ /* 0x000fe4000000001a */
[----:B----4-:R-:W-:Y:S02]  /*6bc0*/  IMAD.X R5, R0, 0x1, R44, P0 ;  /* 0x0000000100057824 */ /* 0x010fe400000e062c */
[----:B------:R-:W4:Y:S04]  /*6bd0*/  LDL R44, [R1+0x388] ;  /* 0x00038800012c7983 */ /* 0x000f280000100800 */
[----:B------:R0:W4:Y:S02]  /*6be0*/  @P1 LDG.E.U8 R28, desc[UR14][R4.64] ;  /* 0x0000000e041c1981 */ /* 0x000124000c1e1100 */
[----:B0-----:R-:W-:-:S02]  /*6bf0*/  IADD3 R4, P0, R2, R43, RZ ;  /* 0x0000002b02047210 */ /* 0x001fc40007f1e0ff */
[----:B------:R-:W4:Y:S03]  /*6c00*/  LDL R43, [R1+0x394] ;  /* 0x00039400012b7983 */ /* 0x000f260000100800 */
[----:B------:R-:W-:Y:S02]  /*6c10*/  IMAD.X R5, R0, 0x1, R9, P0 ;  /* 0x0000000100057824 */ /* 0x000fe400000e0609 */
[----:B------:R-:W4:Y:S04]  /*6c20*/  LDL R9, [R1+0x39c] ;  /* 0x00039c0001097983 */ /* 0x000f280000100800 */
[----:B------:R2:W4:Y:S02]  /*6c30*/  @P1 LDG.E.U8 R26, desc[UR14][R4.64] ;  /* 0x0000000e041a1981 */ /* 0x000524000c1e1100 */
[----:B--2---:R-:W-:-:S02]  /*6c40*/  IADD3 R4, P0, R2, R8, RZ ;  /* 0x0000000802047210 */ /* 0x004fc40007f1e0ff */
[----:B------:R-:W2:Y:S01]  /*6c50*/  LDL R8, [R1+0x398] ;  /* 0x0003980001087983 */ /* 0x000ea20000100800 */
[----:B------:R-:W-:Y:S02]  /*6c60*/  ISETP.GT.AND P1, PT, R3, 0x16, PT ;  /* 0x000000160300780c */ /* 0x000fe40003f24270 */
[----:B------:R-:W-:Y:S01]  /*6c70*/  PRMT R35, RZ, 0x7610, R35 ;  /* 0x00007610ff237816 */ /* 0x000fe20000000023 */
[----:B------:R-:W-:Y:S02]  /*6c80*/  IMAD.X R5, R0, 0x1, R61, P0 ;  /* 0x0000000100057824 */ /* 0x000fe400000e063d */
[----:B------:R-:W2:Y:S08]  /*6c90*/  LDL R61, [R1+0x3a4] ;  /* 0x0003a400013d7983 */ /* 0x000eb00000100800 */
[----:B------:R0:W2:Y:S02]  /*6ca0*/  @P1 LDG.E.U8 R35, desc[UR14][R4.64] ;  /* 0x0000000e04231981 */ /* 0x0000a4000c1e1100 */
[----:B0-----:R-:W-:-:S02]  /*6cb0*/  IADD3 R4, P0, R2, R7, RZ ;  /* 0x0000000702047210 */ /* 0x001fc40007f1e0ff */
[----:B------:R-:W2:Y:S03]  /*6cc0*/  LDL R7, [R1+0x3a0] ;  /* 0x0003a00001077983 */ /* 0x000ea60000100800 */
[----:B------:R-:W-:Y:S02]  /*6cd0*/  IMAD.X R5, R0, 0x1, R6, P0 ;  /* 0x0000000100057824 */ /* 0x000fe400000e0606 */
[----:B------:R-:W2:Y:S01]  /*6ce0*/  LDL R6, [R1+0x3ac] ;  /* 0x0003ac0001067983 */ /* 0x000ea20000100800 */
[----:B------:R-:W-:-:S06]  /*6cf0*/  PRMT R34, RZ, 0x7610, R34 ;  /* 0x00007610ff227816 */ /* 0x000fcc0000000022 */
[----:B------:R3:W2:Y:S01]  /*6d00*/  @P1 LDG.E.U8 R34, desc[UR14][R4.64] ;  /* 0x0000000e04221981 */ /* 0x0006a2000c1e1100 */
[----:B------:R-:W-:Y:S02]  /*6d10*/  ISETP.GT.AND P1, PT, R3, 0x17, PT ;  /* 0x000000170300780c */ /* 0x000fe40003f24270 */
[----:B------:R-:W-:Y:S02]  /*6d20*/  PRMT R33, RZ, 0x7610, R33 ;  /* 0x00007610ff217816 */ /* 0x000fe40000000021 */
[----:B---3--:R-:W-:Y:S02]  /*6d30*/  IADD3 R4, P0, R2, R60, RZ ;  /* 0x0000003c02047210 */ /* 0x008fe40007f1e0ff */
[----:B------:R-:W3:Y:S03]  /*6d40*/  LDL R60, [R1+0x3a8] ;  /* 0x0003a800013c7983 */ /* 0x000ee60000100800 */
[----:B------:R-:W-:-:S02]  /*6d50*/  IMAD.X R5, R0, 0x1, R55, P0 ;  /* 0x0000000100057824 */ /* 0x000fc400000e0637 */
[----:B------:R-:W3:Y:S04]  /*6d60*/  LDL R55, [R1+0x3b4] ;  /* 0x0003b40001377983 */ /* 0x000ee80000100800 */
[----:B------:R0:W3:Y:S01]  /*6d70*/  @P1 LDG.E.U8 R33, desc[UR14][R4.64] ;  /* 0x0000000e04211981 */ /* 0x0000e2000c1e1100 */
[----:B------:R-:W-:Y:S02]  /*6d80*/  PRMT R27, RZ, 0x7610, R27 ;  /* 0x00007610ff1b7816 */ /* 0x000fe4000000001b */
[----:B0-----:R-:W-:Y:S02]  /*6d90*/  IADD3 R4, P0, R2, R47, RZ ;  /* 0x0000002f02047210 */ /* 0x001fe40007f1e0ff */
[----:B------:R-:W3:Y:S01]  /*6da0*/  LDL R47, [R1+0x3b0] ;  /* 0x0003b000012f7983 */ /* 0x000ee20000100800 */
[----:B------:R-:W-:-:S02]  /*6db0*/  PRMT R32, RZ, 0x7610, R32 ;  /* 0x00007610ff207816 */ /* 0x000fc40000000020 */
[----:B----4-:R-:W-:Y:S02]  /*6dc0*/  IMAD.X R5, R0, 0x1, R44, P0 ;  /* 0x0000000100057824 */ /* 0x010fe400000e062c */
[----:B------:R-:W4:Y:S04]  /*6dd0*/  LDL R44, [R1+0x3bc] ;  /* 0x0003bc00012c7983 */ /* 0x000f280000100800 */
[----:B------:R0:W4:Y:S01]  /*6de0*/  @P1 LDG.E.U8 R27, desc[UR14][R4.64] ;  /* 0x0000000e041b1981 */ /* 0x000122000c1e1100 */
[----:B------:R-:W-:Y:S02]  /*6df0*/  ISETP.GT.AND P1, PT, R3, 0x18, PT ;  /* 0x000000180300780c */ /* 0x000fe40003f24270 */
[----:B0-----:R-:W-:Y:S02]  /*6e00*/  IADD3 R4, P0, R2, R43, RZ ;  /* 0x0000002b02047210 */ /* 0x001fe40007f1e0ff */
[----:B------:R-:W4:Y:S03]  /*6e10*/  LDL R43, [R1+0x3b8] ;  /* 0x0003b800012b7983 */ /* 0x000f260000100800 */
[----:B------:R-:W-:Y:S01]  /*6e20*/  IMAD.X R5, R0, 0x1, R62, P0 ;  /* 0x0000000100057824 */ /* 0x000fe200000e063e */
[----:B------:R-:W-:Y:S01]  /*6e30*/  PRMT R25, RZ, 0x7610, R25 ;  /* 0x00007610ff197816 */ /* 0x000fe20000000019 */
[----:B------:R-:W4:Y:S04]  /*6e40*/  LDL R62, [R1+0x3d8] ;  /* 0x0003d800013e7983 */ /* 0x000f280000100800 */
[----:B------:R0:W4:Y:S02]  /*6e50*/  @P1 LDG.E.U8 R32, desc[UR14][R4.64] ;  /* 0x0000000e04201981 */ /* 0x000124000c1e1100 */
[----:B0-----:R-:W-:-:S02]  /*6e60*/  IADD3 R4, P0, R2, R9, RZ ;  /* 0x0000000902047210 */ /* 0x001fc40007f1e0ff */
[----:B------:R-:W4:Y:S03]  /*6e70*/  LDL R9, [R1+0x3c4] ;  /* 0x0003c40001097983 */ /* 0x000f260000100800 */
[----:B--2---:R-:W-:Y:S02]  /*6e80*/  IMAD.X R5, R0, 0x1, R8, P0 ;  /* 0x0000000100057824 */ /* 0x004fe400000e0608 */
[----:B------:R-:W2:Y:S04]  /*6e90*/  LDL R8, [R1+0x3c0] ;  /* 0x0003c00001087983 */ /* 0x000ea80000100800 */
[----:B------:R0:W2:Y:S01]  /*6ea0*/  @P1 LDG.E.U8 R25, desc[UR14][R4.64] ;  /* 0x0000000e04191981 */ /* 0x0000a2000c1e1100 */
[----:B------:R-:W-:-:S02]  /*6eb0*/  ISETP.GT.AND P1, PT, R3, 0x19, PT ;  /* 0x000000190300780c */ /* 0x000fc40003f24270 */
[----:B------:R-:W-:Y:S02]  /*6ec0*/  PRMT R24, RZ, 0x7610, R24 ;  /* 0x00007610ff187816 */ /* 0x000fe40000000018 */
[----:B0-----:R-:W-:Y:S02]  /*6ed0*/  IADD3 R4, P0, R2, R61, RZ ;  /* 0x0000003d02047210 */ /* 0x001fe40007f1e0ff */
[----:B------:R-:W2:Y:S03]  /*6ee0*/  LDL R61, [R1+0x3e4] ;  /* 0x0003e400013d7983 */ /* 0x000ea60000100800 */
[----:B------:R-:W-:Y:S02]  /*6ef0*/  IMAD.X R5, R0, 0x1, R7, P0 ;  /* 0x0000000100057824 */ /* 0x000fe400000e0607 */
[----:B------:R-:W2:Y:S04]  /*6f00*/  LDL R7, [R1+0x3cc] ;  /* 0x0003cc0001077983 */ /* 0x000ea80000100800 */
[----:B------:R0:W2:Y:S02]  /*6f10*/  @P1 LDG.E.U8 R24, desc[UR14][R4.64] ;  /* 0x0000000e04181981 */ /* 0x0000a4000c1e1100 */
[----:B0-----:R-:W-:-:S02]  /*6f20*/  IADD3 R4, P0, R2, R6, RZ ;  /* 0x0000000602047210 */ /* 0x001fc40007f1e0ff */
[----:B------:R-:W2:Y:S01]  /*6f30*/  LDL R6, [R1+0x3c8] ;  /* 0x0003c80001067983 */ /* 0x000ea20000100800 */
[----:B------:R-:W-:Y:S02]  /*6f40*/  PRMT R252, RZ, 0x7610, R252 ;  /* 0x00007610fffc7816 */ /* 0x000fe400000000fc */
[----:B---3--:R-:W-:Y:S02]  /*6f50*/  IMAD.X R5, R0, 0x1, R60, P0 ;  /* 0x0000000100057824 */ /* 0x008fe400000e063c */
[----:B------:R-:W3:Y:S04]  /*6f60*/  LDL R60, [R1+0x3e0] ;  /* 0x0003e000013c7983 */ /* 0x000ee80000100800 */
[----:B------:R0:W3:Y:S01]  /*6f70*/  @P1 LDG.E.U8 R252, desc[UR14][R4.64] ;  /* 0x0000000e04fc1981 */ /* 0x0000e2000c1e1100 */
[----:B------:R-:W-:-:S02]  /*6f80*/  ISETP.GT.AND P1, PT, R3, 0x1a, PT ;  /* 0x0000001a0300780c */ /* 0x000fc40003f24270 */
[----:B------:R-:W-:Y:S02]  /*6f90*/  PRMT R251, RZ, 0x7610, R251 ;  /* 0x00007610fffb7816 */ /* 0x000fe400000000fb */
[----:B0-----:R-:W-:Y:S02]  /*6fa0*/  IADD3 R4, P0, R2, R55, RZ ;  /* 0x0000003702047210 */ /* 0x001fe40007f1e0ff */
[----:B------:R-:W3:Y:S03]  /*6fb0*/  LDL R55, [R1+0x3ec] ;  /* 0x0003ec0001377983 */ /* 0x000ee60000100800 */
[----:B------:R-:W-:Y:S02]  /*6fc0*/  IMAD.X R5, R0, 0x1, R47, P0 ;  /* 0x0000000100057824 */ /* 0x000fe400000e062f */
[----:B------:R-:W3:Y:S04]  /*6fd0*/  LDL R47, [R1+0x3e8] ;  /* 0x0003e800012f7983 */ /* 0x000ee80000100800 */
[----:B------:R4:W3:Y:S01]  /*6fe0*/  @P1 LDG.E.U8 R251, desc[UR14][R4.64] ;  /* 0x0000000e04fb1981 */ /* 0x0008e2000c1e1100 */
[----:B------:R-:W-:-:S02]  /*6ff0*/  PRMT R250, RZ, 0x7610, R250 ;  /* 0x00007610fffa7816 */ /* 0x000fc400000000fa */
[----:B----4-:R-:W-:Y:S02]  /*7000*/  IADD3 R4, P0, R2, R44, RZ ;  /* 0x0000002c02047210 */ /* 0x010fe40007f1e0ff */
[----:B------:R-:W4:Y:S03]  /*7010*/  LDL R44, [R1+0x3f4] ;  /* 0x0003f400012c7983 */ /* 0x000f260000100800 */
[----:B------:R-:W-:Y:S02]  /*7020*/  IMAD.X R5, R0, 0x1, R43, P0 ;  /* 0x0000000100057824 */ /* 0x000fe400000e062b */
[----:B------:R-:W4:Y:S04]  /*7030*/  LDL R43, [R1+0x3f0] ;  /* 0x0003f000012b7983 */ /* 0x000f280000100800 */
[----:B------:R0:W4:Y:S02]  /*7040*/  @P1 LDG.E.U8 R250, desc[UR14][R4.64] ;  /* 0x0000000e04fa1981 */ /* 0x000124000c1e1100 */
[----:B0-----:R-:W-:-:S02]  /*7050*/  IADD3 R4, P0, R2, R9, RZ ;  /* 0x0000000902047210 */ /* 0x001fc40007f1e0ff */
[----:B------:R-:W4:Y:S03]  /*7060*/  LDL R9, [R1+0x3fc] ;  /* 0x0003fc0001097983 */ /* 0x000f260000100800 */
[----:B--2---:R-:W-:Y:S02]  /*7070*/  IMAD.X R5, R0, 0x1, R8, P0 ;  /* 0x0000000100057824 */ /* 0x004fe400000e0608 */
[----:B------:R-:W2:Y:S01]  /*7080*/  LDL R8, [R1+0x3f8] ;  /* 0x0003f80001087983 */ /* 0x000ea20000100800 */
[----:B------:R-:W-:Y:S02]  /*7090*/  ISETP.GT.AND P1, PT, R3, 0x1b, PT ;  /* 0x0000001b0300780c */ /* 0x000fe40003f24270 */
[----:B------:R-:W-:Y:S02]  /*70a0*/  PRMT R249, RZ, 0x7610, R249 ;  /* 0x00007610fff97816 */ /* 0x000fe400000000f9 */
[----:B------:R-:W-:-:S09]  /*70b0*/  PRMT R248, RZ, 0x7610, R248 ;  /* 0x00007610fff87816 */ /* 0x000fd200000000f8 */
[----:B------:R0:W2:Y:S02]  /*70c0*/  @P1 LDG.E.U8 R249, desc[UR14][R4.64] ;  /* 0x0000000e04f91981 */ /* 0x0000a4000c1e1100 */
[----:B0-----:R-:W-:Y:S02]  /*70d0*/  IADD3 R4, P0, R2, R7, RZ ;  /* 0x0000000702047210 */ /* 0x001fe40007f1e0ff */
[----:B------:R-:W-:Y:S01]  /*70e0*/  PRMT R247, RZ, 0x7610, R247 ;  /* 0x00007610fff77816 */ /* 0x000fe200000000f7 */
[----:B------:R-:W2:Y:S02]  /*70f0*/  LDL R7, [R1+0x404] ;  /* 0x0004040001077983 */ /* 0x000ea40000100800 */
[----:B------:R-:W-:Y:S01]  /*7100*/  IMAD.X R5, R0, 0x1, R6, P0 ;  /* 0x0000000100057824 */ /* 0x000fe200000e0606 */
[----:B------:R-:W-:Y:S01]  /*7110*/  PRMT R246, RZ, 0x7610, R246 ;  /* 0x00007610fff67816 */ /* 0x000fe200000000f6 */
[----:B------:R-:W2:Y:S04]  /*7120*/  LDL R6, [R1+0x400] ;  /* 0x0004000001067983 */ /* 0x000ea80000100800 */
[----:B------:R0:W2:Y:S01]  /*7130*/  @P1 LDG.E.U8 R248, desc[UR14][R4.64] ;  /* 0x0000000e04f81981 */ /* 0x0000a2000c1e1100 */
[----:B------:R-:W-:-:S02]  /*7140*/  ISETP.GT.AND P1, PT, R3, 0x1c, PT ;  /* 0x0000001c0300780c */ /* 0x000fc40003f24270 */
[----:B0-----:R-:W-:-:S05]  /*7150*/  IADD3 R4, P0, R2, R65, RZ ;  /* 0x0000004102047210 */ /* 0x001fca0007f1e0ff */
[----:B------:R-:W-:-:S06]  /*7160*/  IMAD.X R5, R0, 0x1, R64, P0 ;  /* 0x0000000100057824 */ /* 0x000fcc00000e0640 */
[----:B------:R0:W2:Y:S02]  /*7170*/  @P1 LDG.E.U8 R247, desc[UR14][R4.64] ;  /* 0x0000000e04f71981 */ /* 0x0000a4000c1e1100 */
[----:B0-----:R-:W-:Y:S02]  /*7180*/  IADD3 R4, P0, R2, R63, RZ ;  /* 0x0000003f02047210 */ /* 0x001fe40007f1e0ff */
[----:B------:R-:W-:Y:S01]  /*7190*/  PRMT R245, RZ, 0x7610, R245 ;  /* 0x00007610fff57816 */ /* 0x000fe200000000f5 */
[----:B------:R-:W2:Y:S02]  /*71a0*/  LDL R63, [R1+0x114] ;  /* 0x00011400013f7983 */ /* 0x000ea40000100800 */
[----:B------:R-:W-:-:S05]  /*71b0*/  IMAD.X R5, R0, 0x1, R62, P0 ;  /* 0x0000000100057824 */ /* 0x000fca00000e063e */
[----:B------:R0:W2:Y:S01]  /*71c0*/  @P1 LDG.E.U8 R246, desc[UR14][R4.64] ;  /* 0x0000000e04f61981 */ /* 0x0000a2000c1e1100 */
[----:B------:R-:W-:Y:S02]  /*71d0*/  ISETP.GT.AND P1, PT, R3, 0x1d, PT ;  /* 0x0000001d0300780c */ /* 0x000fe40003f24270 */
[----:B0-----:R-:W-:-:S05]  /*71e0*/  IADD3 R4, P0, R2, R61, RZ ;  /* 0x0000003d02047210 */ /* 0x001fca0007f1e0ff */
[----:B---3--:R-:W-:Y:S01]  /*71f0*/  IMAD.X R5, R0, 0x1, R60, P0 ;  /* 0x0000000100057824 */ /* 0x008fe200000e063c */
[----:B------:R-:W-:Y:S01]  /*7200*/  PRMT R244, RZ, 0x7610, R244 ;  /* 0x00007610fff47816 */ /* 0x000fe200000000f4 */
[----:B------:R-:W3:Y:S04]  /*7210*/  LDL R60, [R1+0x120] ;  /* 0x00012000013c7983 */ /* 0x000ee80000100800 */
[----:B------:R0:W3:Y:S02]  /*7220*/  @P1 LDG.E.U8 R245, desc[UR14][R4.64] ;  /* 0x0000000e04f51981 */ /* 0x0000e4000c1e1100 */
[----:B0-----:R-:W-:Y:S02]  /*7230*/  IADD3 R4, P0, R2, R55, RZ ;  /* 0x0000003702047210 */ /* 0x001fe40007f1e0ff */
[----:B------:R-:W-:Y:S01]  /*7240*/  PRMT R243, RZ, 0x7610, R243 ;  /* 0x00007610fff37816 */ /* 0x000fe200000000f3 */
[----:B------:R-:W3:Y:S02]  /*7250*/  LDL R55, [R1+0x11c] ;  /* 0x00011c0001377983 */ /* 0x000ee40000100800 */
[----:B------:R-:W-:-:S05]  /*7260*/  IMAD.X R5, R0, 0x1, R47, P0 ;  /* 0x0000000100057824 */ /* 0x000fca00000e062f */
[----:B------:R4:W3:Y:S01]  /*7270*/  @P1 LDG.E.U8 R244, desc[UR14][R4.64] ;  /* 0x0000000e04f41981 */ /* 0x0008e2000c1e1100 */
[----:B------:R-:W-:Y:S02]  /*7280*/  ISETP.GT.AND P1, PT, R3, 0x1e, PT ;  /* 0x0000001e0300780c */ /* 0x000fe40003f24270 */
[----:B----4-:R-:W-:-:S05]  /*7290*/  IADD3 R4, P0, R2, R44, RZ ;  /* 0x0000002c02047210 */ /* 0x010fca0007f1e0ff */
[----:B------:R-:W-:Y:S02]  /*72a0*/  IMAD.X R5, R0, 0x1, R43, P0 ;  /* 0x0000000100057824 */ /* 0x000fe400000e062b */
[----:B------:R-:W4:Y:S04]  /*72b0*/  LDL R43, [R1+0x408] ;  /* 0x00040800012b7983 */ /* 0x000f280000100800 */
[----:B------:R0:W3:Y:S02]  /*72c0*/  @P1 LDG.E.U8 R243, desc[UR14][R4.64] ;  /* 0x0000000e04f31981 */ /* 0x0000e4000c1e1100 */
[----:B0-----:R-:W-:-:S05]  /*72d0*/  IADD3 R4, P0, R2, R9, RZ ;  /* 0x0000000902047210 */ /* 0x001fca0007f1e0ff */
[----:B--2---:R-:W-:Y:S02]  /*72e0*/  IMAD.X R5, R0, 0x1, R8, P0 ;  /* 0x0000000100057824 */ /* 0x004fe400000e0608 */
[----:B------:R-:W2:Y:S01]  /*72f0*/  LDL R8, [R1+0x40c] ;  /* 0x00040c0001087983 */ /* 0x000ea20000100800 */
[----:B------:R-:W-:Y:S02]  /*7300*/  PRMT R242, RZ, 0x7610, R242 ;  /* 0x00007610fff27816 */ /* 0x000fe400000000f2 */
[----:B------:R-:W-:Y:S01]  /*7310*/  LOP3.LUT R11, R11, 0xffff, RZ, 0xc0, !PT ;  /* 0x0000ffff0b0b7812 */ /* 0x000fe200078ec0ff */
[----:B------:R0:W-:Y:S01]  /*7320*/  STL [R1+0x430], R2 ;  /* 0x0004300201007387 */ /* 0x0001e20000100800 */
[----:B------:R-:W-:-:S03]  /*7330*/  LOP3.LUT R10, R10, 0xffff, RZ, 0xc0, !PT ;  /* 0x0000ffff0a0a7812 */ /* 0x000fc600078ec0ff */
[----:B------:R-:W3:Y:S04]  /*7340*/  LDL R66, [R1+0x128] ;  /* 0x0001280001427983 */ /* 0x000ee80000100800 */
[----:B------:R1:W3:Y:S02]  /*7350*/  @P1 LDG.E.U8 R242, desc[UR14][R4.64] ;  /* 0x0000000e04f21981 */ /* 0x0002e4000c1e1100 */
[----:B-1----:R-:W-:Y:S02]  /*7360*/  IADD3 R4, P0, R2, R7, RZ ;  /* 0x0000000702047210 */ /* 0x002fe40007f1e0ff */
[----:B------:R-:W-:Y:S02]  /*7370*/  PRMT R7, R11, 0x3340, R10 ;  /* 0x000033400b077816 */ /* 0x000fe4000000000a */
[----:B------:R-:W3:Y:S01]  /*7380*/  LDL R11, [R1+0x124] ;  /* 0x00012400010b7983 */ /* 0x000ee20000100800 */
[----:B------:R-:W-:Y:S01]  /*7390*/  IMAD.X R5, R0, 0x1, R6, P0 ;  /* 0x0000000100057824 */ /* 0x000fe200000e0606 */
[----:B------:R-:W1:Y:S01]  /*73a0*/  S2R R87, SR_TID.X ;  /* 0x0000000000577919 */ /* 0x000e620000002100 */
[----:B------:R-:W-:-:S02]  /*73b0*/  ISETP.GT.AND P1, PT, R3, 0x1f, PT ;  /* 0x0000001f0300780c */ /* 0x000fc40003f24270 */
[----:B------:R-:W-:Y:S02]  /*73c0*/  PRMT R241, RZ, 0x7610, R241 ;  /* 0x00007610fff17816 */ /* 0x000fe400000000f1 */
[----:B------:R-:W-:-:S09]  /*73d0*/  PRMT R10, RZ, 0x7610, R10 ;  /* 0x00007610ff0a7816 */ /* 0x000fd2000000000a */
[----:B------:R1:W3:Y:S01]  /*73e0*/  @P1 LDG.E.U8 R241, desc[UR14][R4.64] ;  /* 0x0000000e04f11981 */ /* 0x0002e2000c1e1100 */
[----:B--2---:R-:W-:-:S03]  /*73f0*/  IADD3 R8, P0, R2, R8, RZ ;  /* 0x0000000802087210 */ /* 0x004fc60007f1e0ff */
[----:B0-----:R-:W2:Y:S04]  /*7400*/  LDL.LU R2, [R1+0x1c4] ;  /* 0x0001c40001027983 */ /* 0x001ea80000300800 */
[----:B------:R0:W-:Y:S04]  /*7410*/  STL [R1+0x424], R0 ;  /* 0x0004240001007387 */ /* 0x0001e80000100800 */
[----:B------:R-:W2:Y:S04]  /*7420*/  LDL R62, [R1+0x130] ;  /* 0x00013000013e7983 */ /* 0x000ea80000100800 */
[----:B------:R-:W2:Y:S04]  /*7430*/  LDL R65, [R1+0x12c] ;  /* 0x00012c0001417983 */ /* 0x000ea80000100800 */
[----:B------:R-:W2:Y:S04]  /*7440*/  LDL R64, [R1+0x138] ;  /* 0x0001380001407983 */ /* 0x000ea80000100800 */
[----:B------:R-:W2:Y:S01]  /*7450*/  LDL R61, [R1+0x134] ;  /* 0x00013400013d7983 */ /* 0x000ea20000100800 */
[----:B----4-:R-:W-:Y:S01]  /*7460*/  IMAD.X R9, R0, 0x1, R43, P0 ;  /* 0x0000000100097824 */ /* 0x010fe200000e062b */
[----:B------:R-:W-:-:S02]  /*7470*/  LOP3.LUT R221, R221, 0xffff, RZ, 0xc0, !PT ;  /* 0x0000ffffdddd7812 */ /* 0x000fc400078ec0ff */
[----:B------:R-:W-:Y:S02]  /*7480*/  LOP3.LUT R220, R220, 0xffff, RZ, 0xc0, !PT ;  /* 0x0000ffffdcdc7812 */ /* 0x000fe400078ec0ff */
[----:B------:R-:W-:Y:S01]  /*7490*/  LOP3.LUT R219, R219, 0xffff, RZ, 0xc0, !PT ;  /* 0x0000ffffdbdb7812 */ /* 0x000fe200078ec0ff */
[----:B------:R-:W4:Y:S01]  /*74a0*/  @P1 LDG.E.U8 R10, desc[UR14][R8.64] ;  /* 0x0000000e080a1981 */ /* 0x000f22000c1e1100 */
[----:B-1----:R-:W-:Y:S02]  /*74b0*/  SHF.R.S32.HI R43, RZ, 0x2, R87 ;  /* 0x00000002ff2b7819 */ /* 0x002fe40000011457 */
[----:B------:R-:W-:Y:S02]  /*74c0*/  LOP3.LUT R218, R218, 0xffff, RZ, 0xc0, !PT ;  /* 0x0000ffffdada7812 */ /* 0x000fe400078ec0ff */
[----:B------:R-:W-:Y:S02]  /*74d0*/  LOP3.LUT R217, R217, 0xffff, RZ, 0xc0, !PT ;  /* 0x0000ffffd9d97812 */ /* 0x000fe400078ec0ff */
[----:B------:R-:W-:-:S02]  /*74e0*/  LOP3.LUT R216, R216, 0xffff, RZ, 0xc0, !PT ;  /* 0x0000ffffd8d87812 */ /* 0x000fc400078ec0ff */
[----:B------:R-:W-:Y:S02]  /*74f0*/  LOP3.LUT R23, R23, 0xffff, RZ, 0xc0, !PT ;  /* 0x0000ffff17177812 */ /* 0x000fe400078ec0ff */
[----:B------:R-:W-:Y:S02]  /*7500*/  LOP3.LUT R22, R22, 0xffff, RZ, 0xc0, !PT ;  /* 0x0000ffff16167812 */ /* 0x000fe400078ec0ff */
[----:B------:R-:W-:Y:S02]  /*7510*/  LOP3.LUT R21, R21, 0xffff, RZ, 0xc0, !PT ;  /* 0x0000ffff15157812 */ /* 0x000fe400078ec0ff */
[----:B------:R-:W-:Y:S02]  /*7520*/  LOP3.LUT R20, R20, 0xffff, RZ, 0xc0, !PT ;  /* 0x0000ffff14147812 */ /* 0x000fe400078ec0ff */
[----:B------:R-:W-:Y:S02]  /*7530*/  LOP3.LUT R19, R19, 0xffff, RZ, 0xc0, !PT ;  /* 0x0000ffff13137812 */ /* 0x000fe400078ec0ff */
[----:B------:R-:W-:-:S02]  /*7540*/  LOP3.LUT R18, R18, 0xffff, RZ, 0xc0, !PT ;  /* 0x0000ffff12127812 */ /* 0x000fc400078ec0ff */
[----:B------:R-:W-:Y:S02]  /*7550*/  LOP3.LUT R17, R17, 0xffff, RZ, 0xc0, !PT ;  /* 0x0000ffff11117812 */ /* 0x000fe400078ec0ff */
[----:B------:R-:W-:Y:S01]  /*7560*/  LOP3.LUT R16, R16, 0xffff, RZ, 0xc0, !PT ;  /* 0x0000ffff10107812 */ /* 0x000fe200078ec0ff */
[----:B------:R-:W-:Y:S01]  /*7570*/  IMAD.SHL.U32 R44, R87, 0x20, RZ ;  /* 0x00000020572c7824 */ /* 0x000fe200078e00ff */
[----:B------:R-:W-:Y:S01]  /*7580*/  SGXT R43, R43, 0x1 ;  /* 0x000000012b2b781a */ /* 0x000fe20000000200 */
[----:B0-----:R-:W4:Y:S01]  /*7590*/  LDL R0, [R1+0x13c] ;  /* 0x00013c0001007983 */ /* 0x001f220000100800 */
[----:B------:R-:W-:Y:S02]  /*75a0*/  PRMT R220, R221, 0x3340, R220 ;  /* 0x00003340dddc7816 */ /* 0x000fe400000000dc */
[----:B------:R-:W-:Y:S01]  /*75b0*/  PRMT R4, R219, 0x3340, R218 ;  /* 0x00003340db047816 */ /* 0x000fe200000000da */
[----:B------:R-:W4:Y:S01]  /*75c0*/  LDL R9, [R1+0x160] ;  /* 0x0001600001097983 */ /* 0x000f220000100800 */
[----:B------:R-:W-:-:S02]  /*75d0*/  PRMT R216, R217, 0x3340, R216 ;  /* 0x00003340d9d87816 */ /* 0x000fc400000000d8 */
[----:B------:R-:W-:Y:S01]  /*75e0*/  PRMT R5, R23, 0x3340, R22 ;  /* 0x0000334017057816 */ /* 0x000fe20000000016 */
[----:B------:R-:W4:Y:S01]  /*75f0*/  LDL R8, [R1+0x15c] ;  /* 0x00015c0001087983 */ /* 0x000f220000100800 */
[----:B------:R-:W-:Y:S02]  /*7600*/  PRMT R20, R21, 0x3340, R20 ;  /* 0x0000334015147816 */ /* 0x000fe40000000014 */
[----:B------:R-:W-:Y:S02]  /*7610*/  PRMT R6, R19, 0x3340, R18 ;  /* 0x0000334013067816 */ /* 0x000fe40000000012 */
[----:B------:R-:W-:Y:S02]  /*7620*/  PRMT R16, R17, 0x3340, R16 ;  /* 0x0000334011107816 */ /* 0x000fe40000000010 */
[----:B------:R-:W-:Y:S02]  /*7630*/  LOP3.LUT R43, R43, 0x90, RZ, 0xc0, !PT ;  /* 0x000000902b2b7812 */ /* 0x000fe400078ec0ff */
[----:B------:R-:W-:-:S02]  /*7640*/  PRMT R4, R220, 0x5410, R4 ;  /* 0x00005410dc047816 */ /* 0x000fc40000000004 */
[----:B------:R-:W-:Y:S02]  /*7650*/  PRMT R5, R216, 0x5410, R5 ;  /* 0x00005410d8057816 */ /* 0x000fe40000000005 */
[----:B------:R-:W-:Y:S02]  /*7660*/  PRMT R6, R20, 0x5410, R6 ;  /* 0x0000541014067816 */ /* 0x000fe40000000006 */
[----:B------:R-:W-:Y:S02]  /*7670*/  PRMT R7, R16, 0x5410, R7 ;  /* 0x0000541010077816 */ /* 0x000fe40000000007 */
[----:B------:R-:W-:Y:S01]  /*7680*/  LOP3.LUT R43, R43, 0xf60, R44, 0xf8, !PT ;  /* 0x00000f602b2b7812 */ /* 0x000fe200078ef82c */
[----:B------:R-:W-:Y:S01]  /*7690*/  BAR.SYNC.DEFER_BLOCKING 0x0 ;  /* 0x0000000000007b1d */ /* 0x000fe20000010000 */
[----:B------:R-:W-:Y:S02]  /*76a0*/  ISETP.GE.AND P0, PT, R230, R3, PT ;  /* 0x00000003e600720c */ /* 0x000fe40003f06270 */
[----:B------:R-:W-:-:S02]  /*76b0*/  SHF.R.S32.HI R47, RZ, 0x1f, R15 ;  /* 0x0000001fff2f7819 */ /* 0x000fc4000001140f */
[----:B------:R-:W-:Y:S02]  /*76c0*/  PRMT R240, RZ, 0x7610, R240 ;  /* 0x00007610fff07816 */ /* 0x000fe400000000f0 */
[----:B------:R-:W-:Y:S01]  /*76d0*/  PRMT R239, RZ, 0x7610, R239 ;  /* 0x00007610ffef7816 */ /* 0x000fe200000000ef */
[----:B------:R-:W4:Y:S04]  /*76e0*/  LDL R44, [R1+0x14c] ;  /* 0x00014c00012c7983 */ /* 0x000f280000100800 */
[----:B------:R0:W-:Y:S04]  /*76f0*/  STS.128 [R43+UR12], R4 ;  /* 0x000000042b007988 */ /* 0x0001e80008000c0c */
[----:B0-----:R-:W4:Y:S01]  /*7700*/  LDL R6, [R1+0x140] ;  /* 0x0001400001067983 */ /* 0x001f220000100800 */
[----:B------:R-:W-:-:S02]  /*7710*/  IADD3 R4, P1, R15, R67, RZ ;  /* 0x000000430f047210 */ /* 0x000fc40007f3e0ff */
[----:B------:R-:W-:Y:S01]  /*7720*/  PRMT R238, RZ, 0x7610, R238 ;  /* 0x00007610ffee7816 */ /* 0x000fe200000000ee */
[----:B------:R-:W4:Y:S02]  /*7730*/  LDL R7, [R1+0x164] ;  /* 0x0001640001077983 */ /* 0x000f240000100800 */
[----:B------:R-:W-:Y:S02]  /*7740*/  IMAD.X R5, R47, 0x1, R63, P1 ;  /* 0x000000012f057824 */ /* 0x000fe400008e063f */
[----:B------:R-:W4:Y:S04]  /*7750*/  LDL R63, [R1+0x148] ;  /* 0x00014800013f7983 */ /* 0x000f280000100800 */
[----:B------:R3:W4:Y:S02]  /*7760*/  @!P0 LDG.E.U8 R240, desc[UR14][R4.64] ;  /* 0x0000000e04f08981 */ /* 0x000724000c1e1100 */
[----:B---3--:R-:W-:-:S02]  /*7770*/  IADD3 R4, P1, R15, R60, RZ ;  /* 0x0000003c0f047210 */ /* 0x008fc40007f3e0ff */
[----:B------:R-:W3:Y:S03]  /*7780*/  LDL R60, [R1+0x144] ;  /* 0x00014400013c7983 */ /* 0x000ee60000100800 */
[----:B------:R-:W-:Y:S02]  /*7790*/  IMAD.X R5, R47, 0x1, R55, P1 ;  /* 0x000000012f057824 */ /* 0x000fe400008e0637 */
[----:B------:R-:W3:Y:S04]  /*77a0*/  LDL R55, [R1+0x150] ;  /* 0x0001500001377983 */ /* 0x000ee80000100800 */
[----:B------:R0:W3:Y:S02]  /*77b0*/  @!P0 LDG.E.U8 R239, desc[UR14][R4.64] ;  /* 0x0000000e04ef8981 */ /* 0x0000e4000c1e1100 */
[----:B0-----:R-:W-:-:S05]  /*77c0*/  IADD3 R4, P1, R15, R66, RZ ;  /* 0x000000420f047210 */ /* 0x001fca0007f3e0ff */
[----:B------:R-:W-:Y:S02]  /*77d0*/  IMAD.X R5, R47, 0x1, R11, P1 ;  /* 0x000000012f057824 */ /* 0x000fe400008e060b */
[----:B------:R-:W3:Y:S04]  /*77e0*/  LDL R11, [R1+0x158] ;  /* 0x00015800010b7983 */ /* 0x000ee80000100800 */
[----:B------:R2:W3:Y:S01]  /*77f0*/  @!P0 LDG.E.U8 R238, desc[UR14][R4.64] ;  /* 0x0000000e04ee8981 */ /* 0x0004e2000c1e1100 */
[----:B------:R-:W-:Y:S02]  /*7800*/  PRMT R237, RZ, 0x7610, R237 ;  /* 0x00007610ffed7816 */ /* 0x000fe400000000ed */
[----:B--2---:R-:W-:Y:S02]  /*7810*/  IADD3 R4, P1, R15, R62, RZ ;  /* 0x0000003e0f047210 */ /* 0x004fe40007f3e0ff */
[----:B------:R-:W2:Y:S03]  /*7820*/  LDL R62, [R1+0x154] ;  /* 0x00015400013e7983 */ /* 0x000ea60000100800 */
[----:B------:R-:W-:Y:S01]  /*7830*/  IMAD.X R5, R47, 0x1, R65, P1 ;  /* 0x000000012f057824 */ /* 0x000fe200008e0641 */
[----:B------:R-:W-:Y:S01]  /*7840*/  PRMT R236, RZ, 0x7610, R236 ;  /* 0x00007610ffec7816 */ /* 0x000fe200000000ec */
[----:B------:R-:W2:Y:S04]  /*7850*/  LDL R65, [R1+0x190] ;  /* 0x0001900001417983 */ /* 0x000ea80000100800 */
[----:B------:R0:W2:Y:S02]  /*7860*/  @!P0 LDG.E.U8 R237, desc[UR14][R4.64] ;  /* 0x0000000e04ed8981 */ /* 0x0000a4000c1e1100 */
[----:B0-----:R-:W-:-:S02]  /*7870*/  IADD3 R4, P1, R15, R64, RZ ;  /* 0x000000400f047210 */ /* 0x001fc40007f3e0ff */
[----:B------:R-:W-:Y:S01]  /*7880*/  PRMT R235, RZ, 0x7610, R235 ;  /* 0x00007610ffeb7816 */ /* 0x000fe200000000eb */
[----:B------:R-:W2:Y:S02]  /*7890*/  LDL R64, [R1+0x198] ;  /* 0x0001980001407983 */ /* 0x000ea40000100800 */
[----:B------:R-:W-:Y:S02]  /*78a0*/  IMAD.X R5, R47, 0x1, R61, P1 ;  /* 0x000000012f057824 */ /* 0x000fe400008e063d */
[----:B------:R-:W2:Y:S04]  /*78b0*/  LDL R61, [R1+0x168] ;  /* 0x00016800013d7983 */ /* 0x000ea80000100800 */
[----:B------:R4:W2:Y:S01]  /*78c0*/  @!P0 LDG.E.U8 R236, desc[UR14][R4.64] ;  /* 0x0000000e04ec8981 */ /* 0x0008a2000c1e1100 */
[----:B------:R-:W-:-:S02]  /*78d0*/  PRMT R234, RZ, 0x7610, R234 ;  /* 0x00007610ffea7816 */ /* 0x000fc400000000ea */
[----:B------:R-:W-:Y:S02]  /*78e0*/  PRMT R233, RZ, 0x7610, R233 ;  /* 0x00007610ffe97816 */ /* 0x000fe400000000e9 */
[----:B------:R-:W-:Y:S02]  /*78f0*/  PRMT R232, RZ, 0x7610, R232 ;  /* 0x00007610ffe87816 */ /* 0x000fe400000000e8 */
[----:B------:R-:W-:Y:S02]  /*7900*/  PRMT R231, RZ, 0x7610, R231 ;  /* 0x00007610ffe77816 */ /* 0x000fe400000000e7 */
[----:B----4-:R-:W-:Y:S02]  /*7910*/  IADD3 R4, P1, R15, R6, RZ ;  /* 0x000000060f047210 */ /* 0x010fe40007f3e0ff */
[----:B------:R-:W4:Y:S03]  /*7920*/  LDL R6, [R1+0x170] ;  /* 0x0001700001067983 */ /* 0x000f260000100800 */
[----:B------:R-:W-:-:S02]  /*7930*/  IMAD.X R5, R47, 0x1, R0, P1 ;  /* 0x000000012f057824 */ /* 0x000fc400008e0600 */
[----:B------:R-:W4:Y:S04]  /*7940*/  LDL R0, [R1+0x16c] ;  /* 0x00016c0001007983 */ /* 0x000f280000100800 */
[----:B------:R0:W4:Y:S02]  /*7950*/  @!P0 LDG.E.U8 R235, desc[UR14][R4.64] ;  /* 0x0000000e04eb8981 */ /* 0x000124000c1e1100 */
[----:B0-----:R-:W-:Y:S02]  /*7960*/  IADD3 R4, P1, R15, R63, RZ ;  /* 0x0000003f0f047210 */ /* 0x001fe40007f3e0ff */
[----:B------:R-:W-:Y:S01]  /*7970*/  PRMT R229, RZ, 0x7610, R229 ;  /* 0x00007610ffe57816 */ /* 0x000fe200000000e5 */
[----:B------:R-:W4:Y:S02]  /*7980*/  LDL R63, [R1+0x194] ;  /* 0x00019400013f7983 */ /* 0x000f240000100800 */
[----:B---3--:R-:W-:-:S02]  /*7990*/  IMAD.X R5, R47, 0x1, R60, P1 ;  /* 0x000000012f057824 */ /* 0x008fc400008e063c */
[----:B------:R-:W3:Y:S04]  /*79a0*/  LDL R60, [R1+0x178] ;  /* 0x00017800013c7983 */ /* 0x000ee80000100800 */
[----:B------:R0:W3:Y:S02]  /*79b0*/  @!P0 LDG.E.U8 R234, desc[UR14][R4.64] ;  /* 0x0000000e04ea8981 */ /* 0x0000e4000c1e1100 */
[----:B0-----:R-:W-:Y:S02]  /*79c0*/  IADD3 R4, P1, R15, R55, RZ ;  /* 0x000000370f047210 */ /* 0x001fe40007f3e0ff */
[----:B------:R-:W3:Y:S03]  /*79d0*/  LDL R55, [R1+0x174] ;  /* 0x0001740001377983 */ /* 0x000ee60000100800 */
[----:B------:R-:W-:-:S02]  /*79e0*/  IMAD.X R5, R47, 0x1, R44, P1 ;  /* 0x000000012f057824 */ /* 0x000fc400008e062c */
[----:B------:R-:W3:Y:S04]  /*79f0*/  LDL R44, [R1+0x180] ;  /* 0x00018000012c7983 */ /* 0x000ee80000100800 */
[----:B------:R0:W3:Y:S02]  /*7a00*/  @!P0 LDG.E.U8 R233, desc[UR14][R4.64] ;  /* 0x0000000e04e98981 */ /* 0x0000e4000c1e1100 */
[----:B0-----:R-:W-:Y:S02]  /*7a10*/  IADD3 R4, P1, R15, R11, RZ ;  /* 0x0000000b0f047210 */ /* 0x001fe40007f3e0ff */
[----:B------:R-:W3:Y:S03]  /*7a20*/  LDL R11, [R1+0x17c] ;  /* 0x00017c00010b7983 */ /* 0x000ee60000100800 */
[----:B--2---:R-:W-:Y:S01]  /*7a30*/  IMAD.X R5, R47, 0x1, R62, P1 ;  /* 0x000000012f057824 */ /* 0x004fe200008e063e */
[----:B------:R-:W-:Y:S01]  /*7a40*/  PRMT R228, RZ, 0x7610, R228 ;  /* 0x00007610ffe47816 */ /* 0x000fe200000000e4 */
[----:B------:R-:W2:Y:S04]  /*7a50*/  LDL R62, [R1+0x1a8] ;  /* 0x0001a800013e7983 */ /* 0x000ea80000100800 */
[----:B------:R0:W2:Y:S02]  /*7a60*/  @!P0 LDG.E.U8 R232, desc[UR14][R4.64] ;  /* 0x0000000e04e88981 */ /* 0x0000a4000c1e1100 */
[----:B0-----:R-:W-:-:S02]  /*7a70*/  IADD3 R4, P1, R15, R9, RZ ;  /* 0x000000090f047210 */ /* 0x001fc40007f3e0ff */
[----:B------:R-:W2:Y:S03]  /*7a80*/  LDL R9, [R1+0x188] ;  /* 0x0001880001097983 */ /* 0x000ea60000100800 */
[----:B------:R-:W-:Y:S02]  /*7a90*/  IMAD.X R5, R47, 0x1, R8, P1 ;  /* 0x000000012f057824 */ /* 0x000fe400008e0608 */
[----:B------:R-:W2:Y:S04]  /*7aa0*/  LDL R8, [R1+0x184] ;  /* 0x0001840001087983 */ /* 0x000ea80000100800 */
[----:B------:R0:W2:Y:S02]  /*7ab0*/  @!P0 LDG.E.U8 R231, desc[UR14][R4.64] ;  /* 0x0000000e04e78981 */ /* 0x0000a4000c1e1100 */
[----:B0-----:R-:W-:-:S02]  /*7ac0*/  IADD3 R4, P1, R15, R61, RZ ;  /* 0x0000003d0f047210 */ /* 0x001fc40007f3e0ff */
[----:B------:R-:W2:Y:S03]  /*7ad0*/  LDL R61, [R1+0x1a4] ;  /* 0x0001a400013d7983 */ /* 0x000ea60000100800 */
[----:B------:R-:W-:Y:S02]  /*7ae0*/  IMAD.X R5, R47, 0x1, R7, P1 ;  /* 0x000000012f057824 */ /* 0x000fe400008e0607 */
[----:B------:R-:W2:Y:S04]  /*7af0*/  LDL R7, [R1+0x18c] ;  /* 0x00018c0001077983 */ /* 0x000ea80000100800 */
[----:B------:R4:W2:Y:S01]  /*7b00*/  @!P0 LDG.E.U8 R229, desc[UR14][R4.64] ;  /* 0x0000000e04e58981 */ /* 0x0008a2000c1e1100 */
[----:B------:R-:W-:-:S02]  /*7b10*/  PRMT R227, RZ, 0x7610, R227 ;  /* 0x00007610ffe37816 */ /* 0x000fc400000000e3 */
[----:B------:R-:W-:Y:S02]  /*7b20*/  PRMT R226, RZ, 0x7610, R226 ;  /* 0x00007610ffe27816 */ /* 0x000fe400000000e2 */
[----:B------:R-:W-:Y:S02]  /*7b30*/  PRMT R225, RZ, 0x7610, R225 ;  /* 0x00007610ffe17816 */ /* 0x000fe400000000e1 */
[----:B----4-:R-:W-:Y:S02]  /*7b40*/  IADD3 R4, P1, R15, R6, RZ ;  /* 0x000000060f047210 */ /* 0x010fe40007f3e0ff */
[----:B------:R-:W4:Y:S03]  /*7b50*/  LDL R6, [R1+0x1a0] ;  /* 0x0001a00001067983 */ /* 0x000f260000100800 */
        /* <DEDUP_REMOVED lines=8> */
[----:B0-----:R-:W-:-:S02]  /*7be0*/  IADD3 R4, P1, R15, R44, RZ ;  /* 0x0000002c0f047210 */ /* 0x001fc40007f3e0ff */
[----:B------:R-:W3:Y:S03]  /*7bf0*/  LDL R44, [R1+0x1b8] ;  /* 0x0001b800012c7983 */ /* 0x000ee60000100800 */
[----:B------:R-:W-:Y:S02]  /*7c00*/  IMAD.X R5, R47, 0x1, R11, P1 ;  /* 0x000000012f057824 */ /* 0x000fe400008e060b */
[----:B------:R-:W3:Y:S04]  /*7c10*/  LDL R11, [R1+0x1b4] ;  /* 0x0001b400010b7983 */ /* 0x000ee80000100800 */
[----:B------:R2:W3:Y:S02]  /*7c20*/  @!P0 LDG.E.U8 R226, desc[UR14][R4.64] ;  /* 0x0000000e04e28981 */ /* 0x0004e4000c1e1100 */
[----:B--2---:R-:W-:-:S02]  /*7c30*/  IADD3 R4, P1, R15, R9, RZ ;  /* 0x000000090f047210 */ /* 0x004fc40007f3e0ff */
[----:B------:R-:W2:Y:S03]  /*7c40*/  LDL R9, [R1+0x1c0] ;  /* 0x0001c00001097983 */ /* 0x000ea60000100800 */
[----:B------:R-:W-:Y:S02]  /*7c50*/  IMAD.X R5, R47, 0x1, R8, P1 ;  /* 0x000000012f057824 */ /* 0x000fe400008e0608 */
[----:B------:R-:W2:Y:S04]  /*7c60*/  LDL R8, [R1+0x1bc] ;  /* 0x0001bc0001087983 */ /* 0x000ea80000100800 */
[----:B------:R0:W2:Y:S02]  /*7c70*/  @!P0 LDG.E.U8 R225, desc[UR14][R4.64] ;  /* 0x0000000e04e18981 */ /* 0x0000a4000c1e1100 */
[----:B0-----:R-:W-:-:S05]  /*7c80*/  IADD3 R4, P1, R15, R65, RZ ;  /* 0x000000410f047210 */ /* 0x001fca0007f3e0ff */
[----:B------:R-:W-:Y:S02]  /*7c90*/  IMAD.X R5, R47, 0x1, R7, P1 ;  /* 0x000000012f057824 */ /* 0x000fe400008e0607 */
[----:B------:R-:W2:Y:S01]  /*7ca0*/  LDL R7, [R1+0x1c8] ;  /* 0x0001c80001077983 */ /* 0x000ea20000100800 */
[----:B------:R-:W-:-:S06]  /*7cb0*/  PRMT R224, RZ, 0x7610, R224 ;  /* 0x00007610ffe07816 */ /* 0x000fcc00000000e0 */
[----:B------:R0:W2:Y:S01]  /*7cc0*/  @!P0 LDG.E.U8 R224, desc[UR14][R4.64] ;  /* 0x0000000e04e08981 */ /* 0x0000a2000c1e1100 */
[----:B------:R-:W-:Y:S02]  /*7cd0*/  PRMT R223, RZ, 0x7610, R223 ;  /* 0x00007610ffdf7816 */ /* 0x000fe400000000df */
[----:B0-----:R-:W-:-:S05]  /*7ce0*/  IADD3 R4, P1, R15, R64, RZ ;  /* 0x000000400f047210 */ /* 0x001fca0007f3e0ff */
[----:B------:R-:W-:-:S05]  /*7cf0*/  IMAD.X R5, R47, 0x1, R63, P1 ;  /* 0x000000012f057824 */ /* 0x000fca00008e063f */
[----:B------:R4:W2:Y:S01]  /*7d00*/  @!P0 LDG.E.U8 R223, desc[UR14][R4.64] ;  /* 0x0000000e04df8981 */ /* 0x0008a2000c1e1100 */
[----:B------:R-:W-:Y:S02]  /*7d10*/  PRMT R222, RZ, 0x7610, R222 ;  /* 0x00007610ffde7816 */ /* 0x000fe400000000de */
[----:B------:R-:W-:Y:S02]  /*7d20*/  PRMT R221, RZ, 0x7610, R221 ;  /* 0x00007610ffdd7816 */ /* 0x000fe400000000dd */
[----:B------:R-:W-:Y:S02]  /*7d30*/  PRMT R220, RZ, 0x7610, R220 ;  /* 0x00007610ffdc7816 */ /* 0x000fe400000000dc */
[----:B----4-:R-:W-:Y:S02]  /*7d40*/  IADD3 R4, P1, R15, R6, RZ ;  /* 0x000000060f047210 */ /* 0x010fe40007f3e0ff */
[----:B------:R-:W-:Y:S01]  /*7d50*/  PRMT R219, RZ, 0x7610, R219 ;  /* 0x00007610ffdb7816 */ /* 0x000fe200000000db */
[----:B------:R-:W4:Y:S02]  /*7d60*/  LDL R6, [R1+0x1d0] ;  /* 0x0001d00001067983 */ /* 0x000f240000100800 */
[----:B------:R-:W-:Y:S01]  /*7d70*/  IMAD.X R5, R47, 0x1, R0, P1 ;  /* 0x000000012f057824 */ /* 0x000fe200008e0600 */
[----:B------:R-:W-:Y:S01]  /*7d80*/  PRMT R218, RZ, 0x7610, R218 ;  /* 0x00007610ffda7816 */ /* 0x000fe200000000da */
[----:B------:R-:W4:Y:S04]  /*7d90*/  LDL R0, [R1+0x1cc] ;  /* 0x0001cc0001007983 */ /* 0x000f280000100800 */
[----:B------:R0:W4:Y:S02]  /*7da0*/  @!P0 LDG.E.U8 R222, desc[UR14][R4.64] ;  /* 0x0000000e04de8981 */ /* 0x000124000c1e1100 */
[----:B0-----:R-:W-:-:S05]  /*7db0*/  IADD3 R4, P1, R15, R62, RZ ;  /* 0x0000003e0f047210 */ /* 0x001fca0007f3e0ff */
[----:B------:R-:W-:-:S05]  /*7dc0*/  IMAD.X R5, R47, 0x1, R61, P1 ;  /* 0x000000012f057824 */ /* 0x000fca00008e063d */
[----:B------:R3:W4:Y:S02]  /*7dd0*/  @!P0 LDG.E.U8 R221, desc[UR14][R4.64] ;  /* 0x0000000e04dd8981 */ /* 0x000724000c1e1100 */
[----:B---3--:R-:W-:-:S05]  /*7de0*/  IADD3 R4, P1, R15, R60, RZ ;  /* 0x0000003c0f047210 */ /* 0x008fca0007f3e0ff */
[----:B------:R-:W-:Y:S02]  /*7df0*/  IMAD.X R5, R47, 0x1, R55, P1 ;  /* 0x000000012f057824 */ /* 0x000fe400008e0637 */
[----:B------:R-:W3:Y:S04]  /*7e00*/  LDL R55, [R1+0x1d4] ;  /* 0x0001d40001377983 */ /* 0x000ee80000100800 */
[----:B------:R0:W3:Y:S02]  /*7e10*/  @!P0 LDG.E.U8 R220, desc[UR14][R4.64] ;  /* 0x0000000e04dc8981 */ /* 0x0000e4000c1e1100 */
[----:B0-----:R-:W-:Y:S02]  /*7e20*/  IADD3 R4, P1, R15, R44, RZ ;  /* 0x0000002c0f047210 */ /* 0x001fe40007f3e0ff */
[----:B------:R-:W3:Y:S03]  /*7e30*/  LDL R44, [R1+0x1e0] ;  /* 0x0001e000012c7983 */ /* 0x000ee60000100800 */
[----:B------:R-:W-:-:S02]  /*7e40*/  IMAD.X R5, R47, 0x1, R11, P1 ;  /* 0x000000012f057824 */ /* 0x000fc400008e060b */
[----:B------:R-:W3:Y:S04]  /*7e50*/  LDL R11, [R1+0x1dc] ;  /* 0x0001dc00010b7983 */ /* 0x000ee80000100800 */
[----:B------:R2:W3:Y:S02]  /*7e60*/  @!P0 LDG.E.U8 R219, desc[UR14][R4.64] ;  /* 0x0000000e04db8981 */ /* 0x0004e4000c1e1100 */
[----:B--2---:R-:W-:Y:S02]  /*7e70*/  IADD3 R4, P1, R15, R9, RZ ;  /* 0x000000090f047210 */ /* 0x004fe40007f3e0ff */
[----:B------:R-:W2:Y:S03]  /*7e80*/  LDL R9, [R1+0x1e8] ;  /* 0x0001e80001097983 */ /* 0x000ea60000100800 */
[----:B------:R-:W-:-:S05]  /*7e90*/  IMAD.X R5, R47, 0x1, R8, P1 ;  /* 0x000000012f057824 */ /* 0x000fca00008e0608 */
[----:B------:R0:W2:Y:S04]  /*7ea0*/  @!P0 LDG.E.U8 R218, desc[UR14][R4.64] ;  /* 0x0000000e04da8981 */ /* 0x0000a8000c1e1100 */
[----:B------:R1:W-:Y:S01]  /*7eb0*/  STL [R1+0x434], R2 ;  /* 0x0004340201007387 */ /* 0x0003e20000100800 */
[----:B0-----:R-:W-:-:S05]  /*7ec0*/  IADD3 R4, P1, R15, R7, RZ ;  /* 0x000000070f047210 */ /* 0x001fca0007f3e0ff */
[----:B------:R-:W-:Y:S02]  /*7ed0*/  IMAD.X R5, R47, 0x1, R2, P1 ;  /* 0x000000012f057824 */ /* 0x000fe400008e0602 */
[----:B-1----:R-:W3:Y:S01]  /*7ee0*/  LDL.LU R2, [R1+0x1d8] ;  /* 0x0001d80001027983 */ /* 0x002ee20000300800 */
[----:B------:R-:W-:Y:S02]  /*7ef0*/  PRMT R217, RZ, 0x7610, R217 ;  /* 0x00007610ffd97816 */ /* 0x000fe400000000d9 */
[----:B------:R-:W-:Y:S01]  /*7f00*/  PRMT R216, RZ, 0x7610, R216 ;  /* 0x00007610ffd87816 */ /* 0x000fe200000000d8 */
[----:B------:R-:W2:Y:S04]  /*7f10*/  LDL R8, [R1+0x1f0] ;  /* 0x0001f00001087983 */ /* 0x000ea80000100800 */
[----:B------:R0:W2:Y:S02]  /*7f20*/  @!P0 LDG.E.U8 R217, desc[UR14][R4.64] ;  /* 0x0000000e04d98981 */ /* 0x0000a4000c1e1100 */
[----:B0-----:R-:W-:-:S02]  /*7f30*/  LOP3.LUT R5, R59, 0xffff, RZ, 0xc0, !PT ;  /* 0x0000ffff3b057812 */ /* 0x001fc400078ec0ff */
[----:B------:R-:W-:-:S04]  /*7f40*/  LOP3.LUT R4, R58, 0xffff, RZ, 0xc0, !PT ;  /* 0x0000ffff3a047812 */ /* 0x000fc800078ec0ff */
[----:B------:R-:W-:Y:S02]  /*7f50*/  PRMT R7, R5, 0x3340, R4 ;  /* 0x0000334005077816 */ /* 0x000fe40000000004 */
[----:B------:R-:W-:Y:S02]  /*7f60*/  PRMT R23, RZ, 0x7610, R23 ;  /* 0x00007610ff177816 */ /* 0x000fe40000000017 */
[----:B----4-:R-:W-:-:S05]  /*7f70*/  IADD3 R4, P1, R15, R6, RZ ;  /* 0x000000060f047210 */ /* 0x010fca0007f3e0ff */
[----:B------:R-:W-:Y:S02]  /*7f80*/  IMAD.X R5, R47, 0x1, R0, P1 ;  /* 0x000000012f057824 */ /* 0x000fe400008e0600 */
[----:B------:R-:W4:Y:S04]  /*7f90*/  LDL.LU R0, [R1+0x1e4] ;  /* 0x0001e40001007983 */ /* 0x000f280000300800 */
[----:B------:R0:W4:Y:S02]  /*7fa0*/  @!P0 LDG.E.U8 R216, desc[UR14][R4.64] ;  /* 0x0000000e04d88981 */ /* 0x000124000c1e1100 */
[----:B0-----:R-:W-:Y:S02]  /*7fb0*/  LOP3.LUT R5, R57, 0xffff, RZ, 0xc0, !PT ;  /* 0x0000ffff39057812 */ /* 0x001fe400078ec0ff */
[----:B------:R-:W-:-:S04]  /*7fc0*/  LOP3.LUT R4, R56, 0xffff, RZ, 0xc0, !PT ;  /* 0x0000ffff38047812 */ /* 0x000fc800078ec0ff */
[----:B------:R-:W-:Y:S02]  /*7fd0*/  PRMT R6, R5, 0x3340, R4 ;  /* 0x0000334005067816 */ /* 0x000fe40000000004 */
[----:B------:R-:W-:Y:S02]  /*7fe0*/  PRMT R22, RZ, 0x7610, R22 ;  /* 0x00007610ff167816 */ /* 0x000fe40000000016 */
[----:B---3--:R-:W-:-:S05]  /*7ff0*/  IADD3 R4, P1, R15, R2, RZ ;  /* 0x000000020f047210 */ /* 0x008fca0007f3e0ff */
[----:B------:R-:W-:Y:S01]  /*8000*/  IMAD.X R5, R47, 0x1, R55, P1 ;  /* 0x000000012f057824 */ /* 0x000fe200008e0637 */
[----:B------:R0:W-:Y:S04]  /*8010*/  STL [R1+0x438], R2 ;  /* 0x0004380201007387 */ /* 0x0001e80000100800 */
[----:B------:R1:W3:Y:S04]  /*8020*/  @!P0 LDG.E.U8 R23, desc[UR14][R4.64] ;  /* 0x0000000e04178981 */ /* 0x0002e8000c1e1100 */
[----:B0-----:R-:W3:Y:S01]  /*8030*/  LDL R2, [R1+0x1f8] ;  /* 0x0001f80001027983 */ /* 0x001ee20000100800 */
[----:B-1----:R-:W-:-:S02]  /*8040*/  LOP3.LUT R5, R45, 0xffff, RZ, 0xc0, !PT ;  /* 0x0000ffff2d057812 */ /* 0x002fc400078ec0ff */
[----:B------:R-:W-:Y:S02]  /*8050*/  LOP3.LUT R4, R14, 0xffff, RZ, 0xc0, !PT ;  /* 0x0000ffff0e047812 */ /* 0x000fe400078ec0ff */
[----:B------:R-:W3:Y:S02]  /*8060*/  LDL.LU R14, [R1+0x1ec] ;  /* 0x0001ec00010e7983 */ /* 0x000ee40000300800 */
[----:B------:R-:W-:Y:S02]  /*8070*/  PRMT R45, R5, 0x3340, R4 ;  /* 0x00003340052d7816 */ /* 0x000fe40000000004 */
[----:B------:R-:W-:-:S05]  /*8080*/  IADD3 R4, P1, R15, R44, RZ ;  /* 0x0000002c0f047210 */ /* 0x000fca0007f3e0ff */
[----:B------:R-:W-:-:S05]  /*8090*/  IMAD.X R5, R47, 0x1, R11, P1 ;  /* 0x000000012f057824 */ /* 0x000fca00008e060b */
[----:B------:R0:W3:Y:S02]  /*80a0*/  @!P0 LDG.E.U8 R22, desc[UR14][R4.64] ;  /* 0x0000000e04168981 */ /* 0x0000e4000c1e1100 */
[----:B0-----:R-:W-:Y:S02]  /*80b0*/  LOP3.LUT R4, R13, 0xffff, RZ, 0xc0, !PT ;  /* 0x0000ffff0d047812 */ /* 0x001fe400078ec0ff */
[----:B------:R-:W3:Y:S01]  /*80c0*/  LDL.LU R13, [R1+0x1f4] ;  /* 0x0001f400010d7983 */ /* 0x000ee20000300800 */
[----:B------:R-:W-:-:S04]  /*80d0*/  LOP3.LUT R5, R46, 0xffff, RZ, 0xc0, !PT ;  /* 0x0000ffff2e057812 */ /* 0x000fc800078ec0ff */
[----:B------:R-:W-:Y:S02]  /*80e0*/  PRMT R46, R5, 0x3340, R4 ;  /* 0x00003340052e7816 */ /* 0x000fe40000000004 */
[----:B--2---:R-:W-:Y:S02]  /*80f0*/  IADD3 R4, P1, R15, R9, RZ ;  /* 0x000000090f047210 */ /* 0x004fe40007f3e0ff */
[----:B------:R-:W-:-:S03]  /*8100*/  PRMT R21, RZ, 0x7610, R21 ;  /* 0x00007610ff157816 */ /* 0x000fc60000000015 */
[----:B----4-:R-:W-:-:S05]  /*8110*/  IMAD.X R5, R47, 0x1, R0, P1 ;  /* 0x000000012f057824 */ /* 0x010fca00008e0600 */
[----:B------:R0:W2:Y:S01]  /*8120*/  @!P0 LDG.E.U8 R21, desc[UR14][R4.64] ;  /* 0x0000000e04158981 */ /* 0x0000a2000c1e1100 */
[----:B------:R-:W-:Y:S02]  /*8130*/  PRMT R20, RZ, 0x7610, R20 ;  /* 0x00007610ff147816 */ /* 0x000fe40000000014 */
[----:B0-----:R-:W-:Y:S02]  /*8140*/  LOP3.LUT R5, R54, 0xffff, RZ, 0xc0, !PT ;  /* 0x0000ffff36057812 */ /* 0x001fe400078ec0ff */
[----:B------:R-:W-:-:S04]  /*8150*/  LOP3.LUT R4, R12, 0xffff, RZ, 0xc0, !PT ;  /* 0x0000ffff0c047812 */ /* 0x000fc800078ec0ff */
[----:B------:R-:W-:Y:S02]  /*8160*/  PRMT R44, R5, 0x3340, R4 ;  /* 0x00003340052c7816 */ /* 0x000fe40000000004 */
[----:B------:R-:W-:Y:S01]  /*8170*/  IADD3 R4, P1, R15, R8, RZ ;  /* 0x000000080f047210 */ /* 0x000fe20007f3e0ff */
[----:B------:R0:W-:Y:S04]  /*8180*/  STL [R1+0x42c], R0 ;  /* 0x00042c0001007387 */ /* 0x0001e80000100800 */
[----:B0-----:R-:W4:Y:S04]  /*8190*/  LDL.LU R0, [R1+0x200] ;  /* 0x0002000001007983 */ /* 0x001f280000300800 */
[----:B------:R-:W2:Y:S01]  /*81a0*/  LDL.LU R12, [R1+0x1fc] ;  /* 0x0001fc00010c7983 */ /* 0x000ea20000300800 */
[----:B---3--:R-:W-:-:S05]  /*81b0*/  IMAD.X R5, R47, 0x1, R14, P1 ;  /* 0x000000012f057824 */ /* 0x008fca00008e060e */
[----:B------:R0:W3:Y:S02]  /*81c0*/  @!P0 LDG.E.U8 R20, desc[UR14][R4.64] ;  /* 0x0000000e04148981 */ /* 0x0000e4000c1e1100 */
[----:B0-----:R-:W-:Y:S02]  /*81d0*/  LOP3.LUT R5, R53, 0xffff, RZ, 0xc0, !PT ;  /* 0x0000ffff35057812 */ /* 0x001fe400078ec0ff */
[----:B------:R-:W-:-:S04]  /*81e0*/  LOP3.LUT R4, R52, 0xffff, RZ, 0xc0, !PT ;  /* 0x0000ffff34047812 */ /* 0x000fc800078ec0ff */
[----:B------:R-:W-:Y:S02]  /*81f0*/  PRMT R11, R5, 0x3340, R4 ;  /* 0x00003340050b7816 */ /* 0x000fe40000000004 */
[----:B------:R-:W-:Y:S01]  /*8200*/  IADD3 R4, P1, R15, R2, RZ ;  /* 0x000000020f047210 */ /* 0x000fe20007f3e0ff */
[----:B------:R-:W-:Y:S04]  /*8210*/  STL [R1+0x43c], R14 ;  /* 0x00043c0e01007387 */ /* 0x000fe80000100800 */
[----:B------:R-:W3:Y:S01]  /*8220*/  LDL.LU R230, [R1+0x204] ;  /* 0x0002040001e67983 */ /* 0x000ee20000300800 */
[----:B------:R-:W-:-:S03]  /*8230*/  IMAD.X R5, R47, 0x1, R13, P1 ;  /* 0x000000012f057824 */ /* 0x000fc600008e060d */
[----:B------:R0:W-:Y:S04]  /*8240*/  STL [R1+0x428], R13 ;  /* 0x0004280d01007387 */ /* 0x0001e80000100800 */
[----:B0-----:R-:W3:Y:S04]  /*8250*/  LDL.LU R13, [R1+0x208] ;  /* 0x00020800010d7983 */ /* 0x001ee80000300800 */
[----:B------:R-:W3:Y:S04]  /*8260*/  LDL.LU R14, [R1+0x110] ;  /* 0x00011000010e7983 */ /* 0x000ee80000300800 */
[----:B------:R-:W3:Y:S01]  /*8270*/  LDL.LU R2, [R1+0x10c] ;  /* 0x00010c0001027983 */ /* 0x000ee20000300800 */
[----:B------:R-:W-:-:S06]  /*8280*/  PRMT R19, RZ, 0x7610, R19 ;  /* 0x00007610ff137816 */ /* 0x000fcc0000000013 */
[----:B------:R0:W3:Y:S01]  /*8290*/  @!P0 LDG.E.U8 R19, desc[UR14][R4.64] ;  /* 0x0000000e04138981 */ /* 0x0000e2000c1e1100 */
[----:B------:R-:W-:Y:S02]  /*82a0*/  PRMT R18, RZ, 0x7610, R18 ;  /* 0x00007610ff127816 */ /* 0x000fe40000000012 */
[----:B0-----:R-:W-:Y:S02]  /*82b0*/  LOP3.LUT R5, R51, 0xffff, RZ, 0xc0, !PT ;  /* 0x0000ffff33057812 */ /* 0x001fe400078ec0ff */
[----:B------:R-:W-:-:S04]  /*82c0*/  LOP3.LUT R4, R50, 0xffff, RZ, 0xc0, !PT ;  /* 0x0000ffff32047812 */ /* 0x000fc800078ec0ff */
[----:B------:R-:W-:Y:S02]  /*82d0*/  PRMT R9, R5, 0x3340, R4 ;  /* 0x0000334005097816 */ /* 0x000fe40000000004 */
[----:B----4-:R-:W-:-:S05]  /*82e0*/  IADD3 R4, P1, R15, R0, RZ ;  /* 0x000000000f047210 */ /* 0x010fca0007f3e0ff */
[----:B--2---:R-:W-:-:S05]  /*82f0*/  IMAD.X R5, R47, 0x1, R12, P1 ;  /* 0x000000012f057824 */ /* 0x004fca00008e060c */
[----:B------:R0:W2:Y:S01]  /*8300*/  @!P0 LDG.E.U8 R18, desc[UR14][R4.64] ;  /* 0x0000000e04128981 */ /* 0x0000a2000c1e1100 */
[----:B------:R-:W-:Y:S02]  /*8310*/  PRMT R17, RZ, 0x7610, R17 ;  /* 0x00007610ff117816 */ /* 0x000fe40000000011 */
[----:B0-----:R-:W-:Y:S02]  /*8320*/  LOP3.LUT R5, R49, 0xffff, RZ, 0xc0, !PT ;  /* 0x0000ffff31057812 */ /* 0x001fe400078ec0ff */
[----:B------:R-:W-:-:S04]  /*8330*/  LOP3.LUT R4, R48, 0xffff, RZ, 0xc0, !PT ;  /* 0x0000ffff30047812 */ /* 0x000fc800078ec0ff */
[----:B------:R-:W-:Y:S02]  /*8340*/  PRMT R8, R5, 0x3340, R4 ;  /* 0x0000334005087816 */ /* 0x000fe40000000004 */
[----:B------:R-:W-:Y:S02]  /*8350*/  PRMT R16, RZ, 0x7610, R16 ;  /* 0x00007610ff107816 */ /* 0x000fe40000000010 */
[----:B---3--:R-:W-:-:S05]  /*8360*/  IADD3 R4, P1, R15, R13, RZ ;  /* 0x0000000d0f047210 */ /* 0x008fca0007f3e0ff */
[----:B------:R-:W-:-:S05]  /*8370*/  IMAD.X R5, R47, 0x1, R230, P1 ;  /* 0x000000012f057824 */ /* 0x000fca00008e06e6 */
[----:B------:R0:W3:Y:S02]  /*8380*/  @!P0 LDG.E.U8 R17, desc[UR14][R4.64] ;  /* 0x0000000e04118981 */ /* 0x0000e4000c1e1100 */
[----:B0-----:R-:W-:Y:S02]  /*8390*/  PRMT R4, R7, 0x5410, R6 ;  /* 0x0000541007047816 */ /* 0x001fe40000000006 */
[----:B------:R-:W-:-:S05]  /*83a0*/  IADD3 R6, P1, R15, R14, RZ ;  /* 0x0000000e0f067210 */ /* 0x000fca0007f3e0ff */
[----:B------:R-:W-:Y:S01]  /*83b0*/  IMAD.X R7, R47, 0x1, R2, P1 ;  /* 0x000000012f077824 */ /* 0x000fe200008e0602 */
[----:B------:R-:W-:-:S04]  /*83c0*/  PRMT R5, R45, 0x5410, R46 ;  /* 0x000054102d057816 */ /* 0x000fc8000000002e */
[----:B------:R0:W4:Y:S02]  /*83d0*/  @!P0 LDG.E.U8 R16, desc[UR14][R6.64] ;  /* 0x0000000e06108981 */ /* 0x000124000c1e1100 */
[----:B0-----:R-:W-:Y:S02]  /*83e0*/  PRMT R6, R44, 0x5410, R11 ;  /* 0x000054102c067816 */ /* 0x001fe4000000000b */
[----:B------:R-:W-:-:S05]  /*83f0*/  PRMT R7, R9, 0x5410, R8 ;  /* 0x0000541009077816 */ /* 0x000fca0000000008 */
[----:B------:R0:W-:Y:S02]  /*8400*/  STS.128 [R43+UR12+0x1000], R4 ;  /* 0x001000042b007988 */ /* 0x0001e40008000c0c */
[----:B0-----:R-:W-:Y:S02]  /*8410*/  LOP3.LUT R7, R42, 0xffff, RZ, 0xc0, !PT ;  /* 0x0000ffff2a077812 */ /* 0x001fe400078ec0ff */
[----:B------:R-:W-:-:S04]  /*8420*/  LOP3.LUT R6, R31, 0xffff, RZ, 0xc0, !PT ;  /* 0x0000ffff1f067812 */ /* 0x000fc800078ec0ff */
[----:B------:R-:W-:Y:S02]  /*8430*/  PRMT R31, R7, 0x3340, R6 ;  /* 0x00003340071f7816 */ /* 0x000fe40000000006 */
[----:B------:R-:W-:Y:S02]  /*8440*/  LOP3.LUT R7, R40, 0xffff, RZ, 0xc0, !PT ;  /* 0x0000ffff28077812 */ /* 0x000fe400078ec0ff */
        /* <DEDUP_REMOVED lines=9> */
[----:B------:R-:W2:Y:S01]  /*84e0*/  LDL R24, [R1+0x414] ;  /* 0x0004140001187983 */ /* 0x000ea20000100800 */
        /* <DEDUP_REMOVED lines=13> */
[----:B------:R-:W-:Y:S02]  /*85c0*/  LOP3.LUT R4, R252, 0xffff, RZ, 0xc0, !PT ;  /* 0x0000fffffc047812 */ /* 0x000fe400078ec0ff */
[----:B------:R-:W-:Y:S02]  /*85d0*/  LOP3.LUT R7, R32, 0xffff, RZ, 0xc0, !PT ;  /* 0x0000ffff20077812 */ /* 0x000fe400078ec0ff */
[----:B------:R-:W-:Y:S02]  /*85e0*/  PRMT R252, R5, 0x3340, R4 ;  /* 0x0000334005fc7816 */ /* 0x000fe40000000004 */
[----:B------:R-:W-:-:S02]  /*85f0*/  LOP3.LUT R5, R250, 0xffff, RZ, 0xc0, !PT ;  /* 0x0000fffffa057812 */ /* 0x000fc400078ec0ff */
[----:B------:R-:W-:Y:S02]  /*8600*/  LOP3.LUT R4, R248, 0xffff, RZ, 0xc0, !PT ;  /* 0x0000fffff8047812 */ /* 0x000fe400078ec0ff */
[----:B------:R-:W-:Y:S02]  /*8610*/  PRMT R25, R7, 0x3340, R6 ;  /* 0x0000334007197816 */ /* 0x000fe40000000006 */
[----:B------:R-:W-:Y:S02]  /*8620*/  PRMT R248, R5, 0x3340, R4 ;  /* 0x0000334005f87816 */ /* 0x000fe40000000004 */
[----:B------:R-:W-:Y:S02]  /*8630*/  LOP3.LUT R7, R251, 0xffff, RZ, 0xc0, !PT ;  /* 0x0000fffffb077812 */ /* 0x000fe400078ec0ff */
[----:B------:R-:W-:Y:S02]  /*8640*/  LOP3.LUT R6, R249, 0xffff, RZ, 0xc0, !PT ;  /* 0x0000fffff9067812 */ /* 0x000fe400078ec0ff */
        /* <DEDUP_REMOVED lines=8> */
[----:B------:R-:W-:Y:S02]  /*86d0*/  LOP3.LUT R4, R242, 0xffff, RZ, 0xc0, !PT ;  /* 0x0000fffff2047812 */ /* 0x000fe400078ec0ff */
[----:B------:R-:W-:Y:S02]  /*86e0*/  LOP3.LUT R10, R10, 0xffff, RZ, 0xc0, !PT ;  /* 0x0000ffff0a0a7812 */ /* 0x000fe400078ec0ff */
[----:B------:R-:W-:Y:S02]  /*86f0*/  PRMT R245, R7, 0x3340, R6 ;  /* 0x0000334007f57816 */ /* 0x000fe40000000006 */
[----:B------:R-:W-:Y:S02]  /*8700*/  PRMT R11, R5, 0x3340, R241 ;  /* 0x00003340050b7816 */ /* 0x000fe400000000f1 */
[----:B------:R-:W-:-:S02]  /*8710*/  PRMT R7, R4, 0x3340, R10 ;  /* 0x0000334004077816 */ /* 0x000fc4000000000a */
[----:B------:R-:W-:Y:S02]  /*8720*/  PRMT R8, R31, 0x5410, R8 ;  /* 0x000054101f087816 */ /* 0x000fe40000000008 */
[----:B------:R-:W-:Y:S02]  /*8730*/  PRMT R9, R28, 0x5410, R9 ;  /* 0x000054101c097816 */ /* 0x000fe40000000009 */
[----:B------:R-:W-:Y:S02]  /*8740*/  PRMT R10, R25, 0x5410, R249 ;  /* 0x00005410190a7816 */ /* 0x000fe400000000f9 */
[----:B------:R-:W-:Y:S02]  /*8750*/  PRMT R11, R245, 0x5410, R11 ;  /* 0x00005410f50b7816 */ /* 0x000fe4000000000b */
[----:B------:R-:W-:Y:S02]  /*8760*/  PRMT R4, R29, 0x5410, R30 ;  /* 0x000054101d047816 */ /* 0x000fe4000000001e */
[----:B------:R-:W-:-:S02]  /*8770*/  PRMT R5, R26, 0x5410, R27 ;  /* 0x000054101a057816 */ /* 0x000fc4000000001b */
[----:B------:R-:W-:Y:S02]  /*8780*/  PRMT R6, R252, 0x5410, R248 ;  /* 0x00005410fc067816 */ /* 0x000fe400000000f8 */
[----:B------:R-:W-:Y:S01]  /*8790*/  PRMT R7, R244, 0x5410, R7 ;  /* 0x00005410f4077816 */ /* 0x000fe20000000007 */
[----:B--2---:R-:W-:Y:S04]  /*87a0*/  STS.128 [R24+UR12], R8 ;  /* 0x0000000818007988 */ /* 0x004fe80008000c0c */
[----:B------:R0:W-:Y:S04]  /*87b0*/  STS.128 [R24+UR12+0x1000], R4 ;  /* 0x0010000418007988 */ /* 0x0001e80008000c0c */
[----:B0-----:R-:W2:Y:S04]  /*87c0*/  LDL.LU.64 R24, [R1] ;  /* 0x0000000001187983 */ /* 0x001ea80000300a00 */
[----:B------:R-:W2:Y:S04]  /*87d0*/  LDL.LU.64 R26, [R1+0x8] ;  /* 0x00000800011a7983 */ /* 0x000ea80000300a00 */
        /* <DEDUP_REMOVED lines=24> */
[----:B------:R-:W2:Y:S01]  /*8960*/  LDL.LU.64 R76, [R1+0xd0] ;  /* 0x0000d000014c7983 */ /* 0x000ea20000300a00 */
[----:B------:R-:W-:-:S03]  /*8970*/  LOP3.LUT R9, R87, 0x7f, RZ, 0xc0, !PT ;  /* 0x0000007f57097812 */ /* 0x000fc600078ec0ff */
[----:B------:R-:W2:Y:S04]  /*8980*/  LDL.LU.64 R78, [R1+0xd8] ;  /* 0x0000d800014e7983 */ /* 0x000ea80000300a00 */
[----:B------:R-:W2:Y:S04]  /*8990*/  LDL.LU.64 R80, [R1+0xe0] ;  /* 0x0000e00001507983 */ /* 0x000ea80000300a00 */
[----:B------:R-:W2:Y:S04]  /*89a0*/  LDL.LU.64 R82, [R1+0xe8] ;  /* 0x0000e80001527983 */ /* 0x000ea80000300a00 */
[----:B------:R-:W2:Y:S04]  /*89b0*/  LDL.LU.64 R84, [R1+0xf0] ;  /* 0x0000f00001547983 */ /* 0x000ea80000300a00 */
[----:B------:R-:W2:Y:S04]  /*89c0*/  LDL.LU.64 R86, [R1+0xf8] ;  /* 0x0000f80001567983 */ /* 0x000ea80000300a00 */
[----:B------:R-:W-:Y:S04]  /*89d0*/  STS.U8 [R9+UR12+0x2f00], R240 ;  /* 0x002f00f009007988 */ /* 0x000fe8000800000c */
[----:B------:R-:W-:Y:S04]  /*89e0*/  STS.U8 [R9+UR12+0x2e00], R238 ;  /* 0x002e00ee09007988 */ /* 0x000fe8000800000c */
[----:B------:R-:W-:Y:S04]  /*89f0*/  STS.U8 [R9+UR12+0x2d00], R236 ;  /* 0x002d00ec09007988 */ /* 0x000fe8000800000c */
[----:B------:R-:W-:Y:S04]  /*8a00*/  STS.U8 [R9+UR12+0x2c00], R234 ;  /* 0x002c00ea09007988 */ /* 0x000fe8000800000c */
[----:B------:R-:W-:Y:S04]  /*8a10*/  STS.U8 [R9+UR12+0x2b00], R232 ;  /* 0x002b00e809007988 */ /* 0x000fe8000800000c */
[----:B------:R-:W-:Y:S04]  /*8a20*/  STS.U8 [R9+UR12+0x2a00], R229 ;  /* 0x002a00e509007988 */ /* 0x000fe8000800000c */
[----:B------:R-:W-:Y:S04]  /*8a30*/  STS.U8 [R9+UR12+0x2900], R227 ;  /* 0x002900e309007988 */ /* 0x000fe8000800000c */
[----:B------:R-:W-:Y:S01]  /*8a40*/  STS.U8 [R9+UR12+0x2800], R225 ;  /* 0x002800e109007988 */ /* 0x000fe2000800000c */
[----:B------:R-:W-:-:S03]  /*8a50*/  LOP3.LUT R8, R9, 0x10, RZ, 0x3c, !PT ;  /* 0x0000001009087812 */ /* 0x000fc600078e3cff */
[----:B------:R-:W-:Y:S04]  /*8a60*/  STS.U8 [R9+UR12+0x2700], R223 ;  /* 0x002700df09007988 */ /* 0x000fe8000800000c */
[----:B------:R-:W-:Y:S04]  /*8a70*/  STS.U8 [R9+UR12+0x2600], R221 ;  /* 0x002600dd09007988 */ /* 0x000fe8000800000c */
[----:B------:R-:W-:Y:S04]  /*8a80*/  STS.U8 [R9+UR12+0x2500], R219 ;  /* 0x002500db09007988 */ /* 0x000fe8000800000c */
[----:B------:R-:W-:Y:S04]  /*8a90*/  STS.U8 [R9+UR12+0x2400], R217 ;  /* 0x002400d909007988 */ /* 0x000fe8000800000c */
[----:B------:R-:W-:Y:S04]  /*8aa0*/  STS.U8 [R9+UR12+0x2300], R23 ;  /* 0x0023001709007988 */ /* 0x000fe8000800000c */
[----:B------:R-:W-:Y:S04]  /*8ab0*/  STS.U8 [R9+UR12+0x2200], R21 ;  /* 0x0022001509007988 */ /* 0x000fe8000800000c */
[----:B------:R-:W-:Y:S04]  /*8ac0*/  STS.U8 [R9+UR12+0x2100], R19 ;  /* 0x0021001309007988 */ /* 0x000fe8000800000c */
[----:B---3--:R-:W-:Y:S04]  /*8ad0*/  STS.U8 [R9+UR12+0x2000], R17 ;  /* 0x0020001109007988 */ /* 0x008fe8000800000c */
[----:B------:R-:W-:Y:S04]  /*8ae0*/  STS.U8 [R8+UR12+0x2080], R18 ;  /* 0x0020801208007988 */ /* 0x000fe8000800000c */
        /* <DEDUP_REMOVED lines=14> */
[----:B----4-:R-:W-:Y:S01]  /*8bd0*/  STS.U8 [R8+UR12+0x2f80], R16 ;  /* 0x002f801008007988 */ /* 0x010fe2000800000c */
[----:B------:R0:W-:Y:S06]  /*8be0*/  MEMBAR.ALL.CTA ;  /* 0x0000000000007992 */ /* 0x0001ec0000008000 */
[----:B0-----:R-:W0:Y:S01]  /*8bf0*/  FENCE.VIEW.ASYNC.S ;  /* 0x00000000000073c6 */ /* 0x001e220000000000 */
[----:B------:R-:W-:Y:S01]  /*8c00*/  UMOV UR4, UR13 ;  /* 0x0000000d00047c82 */ /* 0x000fe20008000000 */
[----:B------:R-:W-:-:S02]  /*8c10*/  UMOV UR5, 0xc0000010 ;  /* 0xc000001000057882 */ /* 0x000fc40000000000 */
[----:B------:R-:W3:Y:S01]  /*8c20*/  LDL.LU R5, [R1+0x100] ;  /* 0x0001000001057983 */ /* 0x000ee20000300800 */
[----:B0-----:R-:W-:Y:S06]  /*8c30*/  BAR.SYNC.DEFER_BLOCKING 0x0 ;  /* 0x0000000000007b1d */ /* 0x001fec0000010000 */
[----:B--2---:R-:W-:-:S06]  /*8c40*/  WARPGROUP.ARRIVE ;  /* 0x00000000000079c5 */ /* 0x004fcc0000000000 */
[----:B------:R-:W-:Y:S01]  /*8c50*/  QGMMA.64x128x32.F32.E4M3.E4M3 R24, gdesc[UR4], R24, gsb0 ;  /* 0x01e00000041879f3 */ /* 0x000fe20008000818 */
[----:B------:R-:W-:Y:S02]  /*8c60*/  IADD3 R14, P0, R14, UR24, RZ ;  /* 0x000000180e0e7c10 */ /* 0x000fe4000ff1e0ff */
[----:B------:R-:W-:Y:S02]  /*8c70*/  WARPGROUP.DEPBAR.LE gsb0, 0x0 ;  /* 0x00008000000079c5 */ /* 0x000fe40000010000 */
[----:B------:R-:W-:Y:S04]  /*8c80*/  STL.64 [R1], R24 ;  /* 0x0000001801007387 */ /* 0x000fe80000100a00 */
        /* <DEDUP_REMOVED lines=31> */
[----:B0-----:R-:W2:Y:S04]  /*8e80*/  LDL.LU.64 R86, [R1+0x538] ;  /* 0x0005380001567983 */ /* 0x001ea80000300a00 */
        /* <DEDUP_REMOVED lines=31> */
[----:B------:R-:W4:Y:S04]  /*9080*/  LDL.LU R236, [R1+0x118] ;  /* 0x0001180001ec7983 */ /* 0x000f280000300800 */
[----:B------:R-:W2:Y:S04]  /*9090*/  LDL.LU R238, [R1+0x120] ;  /* 0x0001200001ee7983 */ /* 0x000ea80000300800 */
        /* <DEDUP_REMOVED lines=19> */
[----:B------:R0:W-:Y:S04]  /*91d0*/  STL [R1+0x110], R14 ;  /* 0x0001100e01007387 */ /* 0x0001e80000100800 */
[----:B0-----:R-:W2:Y:S04]  /*91e0*/  LDL.LU R14, [R1+0x43c] ;  /* 0x00043c00010e7983 */ /* 0x001ea80000300800 */
[----:B------:R-:W2:Y:S01]  /*91f0*/  LDL.LU R243, [R1+0x14c] ;  /* 0x00014c0001f37983 */ /* 0x000ea20000300800 */
[----:B---3--:R-:W-:Y:S01]  /*9200*/  VIADD R5, R5, 0xffffffff ;  /* 0xffffffff05057836 */ /* 0x008fe20000000000 */
[----:B------:R-:W-:-:S04]  /*9210*/  IADD3.X R2, R2, UR25, RZ, P0, !PT ;  /* 0x0000001902027c10 */ /* 0x000fc800087fe4ff */
[----:B------:R-:W-:Y:S01]  /*9220*/  STL [R1+0x100], R5 ;  /* 0x0001000501007387 */ /* 0x000fe20000100800 */
[----:B----4-:R-:W-:Y:S02]  /*9230*/  IADD3 R236, P1, R236, UR24, RZ ;  /* 0x00000018ecec7c10 */ /* 0x010fe4000ff3e0ff */
[----:B--2---:R-:W-:-:S03]  /*9240*/  IADD3 R238, P2, R238, UR24, RZ ;  /* 0x00000018eeee7c10 */ /* 0x004fc6000ff5e0ff */
[----:B------:R-:W-:Y:S01]  /*9250*/  STL [R1+0x118], R236 ;  /* 0x000118ec01007387 */ /* 0x000fe20000100800 */
[----:B------:R-:W-:-:S03]  /*9260*/  IADD3 R240, P3, R240, UR24, RZ ;  /* 0x00000018f0f07c10 */ /* 0x000fc6000ff7e0ff */
[----:B------:R-:W-:Y:S01]  /*9270*/  STL [R1+0x120], R238 ;  /* 0x000120ee01007387 */ /* 0x000fe20000100800 */
[----:B------:R-:W-:-:S03]  /*9280*/  IADD3 R4, P4, R4, UR24, RZ ;  /* 0x0000001804047c10 */ /* 0x000fc6000ff9e0ff */
[----:B------:R-:W-:Y:S01]  /*9290*/  STL [R1+0x128], R240 ;  /* 0x000128f001007387 */ /* 0x000fe20000100800 */
[----:B------:R-:W-:-:S03]  /*92a0*/  IADD3 R6, P5, R6, UR24, RZ ;  /* 0x0000001806067c10 */ /* 0x000fc6000ffbe0ff */
[----:B------:R-:W-:Y:S01]  /*92b0*/  STL [R1+0x130], R4 ;  /* 0x0001300401007387 */ /* 0x000fe20000100800 */
[----:B------:R-:W-:-:S03]  /*92c0*/  IADD3 R7, P6, R7, UR24, RZ ;  /* 0x0000001807077c10 */ /* 0x000fc6000ffde0ff */
[----:B------:R0:W-:Y:S01]  /*92d0*/  STL [R1+0x10c], R2 ;  /* 0x00010c0201007387 */ /* 0x0001e20000100800 */
[----:B------:R-:W-:-:S03]  /*92e0*/  IADD3 R8, P0, R8, UR24, RZ ;  /* 0x0000001808087c10 */ /* 0x000fc6000ff1e0ff */
[----:B------:R-:W-:Y:S01]  /*92f0*/  STL [R1+0x138], R6 ;  /* 0x0001380601007387 */ /* 0x000fe20000100800 */
[----:B------:R-:W-:-:S03]  /*9300*/  IADD3.X R9, R9, UR25, RZ, P1, !PT ;  /* 0x0000001909097c10 */ /* 0x000fc60008ffe4ff */
[----:B0-----:R-:W2:Y:S01]  /*9310*/  LDL.LU R2, [R1+0x438] ;  /* 0x0004380001027983 */ /* 0x001ea20000300800 */
[----:B------:R-:W-:Y:S02]  /*9320*/  IADD3 R10, P1, R10, UR24, RZ ;  /* 0x000000180a0a7c10 */ /* 0x000fe4000ff3e0ff */
[----:B------:R-:W-:Y:S01]  /*9330*/  IADD3.X R11, R11, UR25, RZ, P2, !PT ;  /* 0x000000190b0b7c10 */ /* 0x000fe200097fe4ff */
[----:B------:R-:W-:Y:S01]  /*9340*/  STL [R1+0x140], R7 ;  /* 0x0001400701007387 */ /* 0x000fe20000100800 */
[----:B------:R-:W-:-:S03]  /*9350*/  IADD3 R246, P2, R246, UR24, RZ ;  /* 0x00000018f6f67c10 */ /* 0x000fc6000ff5e0ff */
[----:B------:R-:W-:Y:S01]  /*9360*/  STL [R1+0x148], R8 ;  /* 0x0001480801007387 */ /* 0x000fe20000100800 */
[----:B------:R-:W-:-:S03]  /*9370*/  IADD3.X R244, R244, UR25, RZ, P3, !PT ;  /* 0x00000019f4f47c10 */ /* 0x000fc60009ffe4ff */
[----:B------:R-:W-:Y:S01]  /*9380*/  STL [R1+0x114], R9 ;  /* 0x0001140901007387 */ /* 0x000fe20000100800 */
[----:B------:R-:W-:-:S03]  /*9390*/  IADD3 R245, P3, R245, UR24, RZ ;  /* 0x00000018f5f57c10 */ /* 0x000fc6000ff7e0ff */
[----:B------:R0:W-:Y:S01]  /*93a0*/  STL [R1+0x158], R246 ;  /* 0x000158f601007387 */ /* 0x0001e20000100800 */
[----:B------:R-:W-:-:S03]  /*93b0*/  IADD3.X R252, R252, UR25, RZ, P4, !PT ;  /* 0x00000019fcfc7c10 */ /* 0x000fc6000a7fe4ff */
[----:B------:R-:W-:Y:S01]  /*93c0*/  STL [R1+0x150], R10 ;  /* 0x0001500a01007387 */ /* 0x000fe20000100800 */
[----:B------:R-:W-:-:S03]  /*93d0*/  IADD3 R248, P4, R248, UR24, RZ ;  /* 0x00000018f8f87c10 */ /* 0x000fc6000ff9e0ff */
[----:B0-----:R-:W3:Y:S01]  /*93e0*/  LDL.LU R246, [R1+0x188] ;  /* 0x0001880001f67983 */ /* 0x001ee20000300800 */
[----:B------:R-:W-:-:S03]  /*93f0*/  IADD3.X R249, R249, UR25, RZ, P5, !PT ;  /* 0x00000019f9f97c10 */ /* 0x000fc6000affe4ff */
[----:B------:R-:W-:Y:S01]  /*9400*/  STL [R1+0x11c], R11 ;  /* 0x00011c0b01007387 */ /* 0x000fe20000100800 */
[----:B------:R-:W-:-:S03]  /*9410*/  IADD3 R241, P5, R241, UR24, RZ ;  /* 0x00000018f1f17c10 */ /* 0x000fc6000ffbe0ff */
[----:B------:R-:W-:Y:S01]  /*9420*/  STL [R1+0x124], R244 ;  /* 0x000124f401007387 */ /* 0x000fe20000100800 */
[----:B------:R-:W-:-:S03]  /*9430*/  IADD3.X R242, R242, UR25, RZ, P6, !PT ;  /* 0x00000019f2f27c10 */ /* 0x000fc6000b7fe4ff */
[----:B------:R-:W-:Y:S01]  /*9440*/  STL [R1+0x160], R245 ;  /* 0x000160f501007387 */ /* 0x000fe20000100800 */
[----:B------:R-:W-:-:S03]  /*9450*/  IADD3 R247, P6, R247, UR24, RZ ;  /* 0x00000018f7f77c10 */ /* 0x000fc6000ffde0ff */
[----:B------:R-:W-:Y:S04]  /*9460*/  STL [R1+0x12c], R252 ;  /* 0x00012cfc01007387 */ /* 0x000fe80000100800 */
[----:B------:R-:W-:Y:S01]  /*9470*/  STL [R1+0x168], R248 ;  /* 0x000168f801007387 */ /* 0x000fe20000100800 */
[----:B------:R-:W-:-:S03]  /*9480*/  IADD3.X R250, R250, UR25, RZ, P0, !PT ;  /* 0x00000019fafa7c10 */ /* 0x000fc600087fe4ff */
[----:B------:R-:W-:Y:S04]  /*9490*/  STL [R1+0x134], R249 ;  /* 0x000134f901007387 */ /* 0x000fe80000100800 */
[----:B------:R-:W4:Y:S01]  /*94a0*/  LDL.LU R225, [R1+0x154] ;  /* 0x0001540001e17983 */ /* 0x000f220000300800 */
[----:B------:R-:W-:-:S03]  /*94b0*/  IADD3 R251, P0, R251, UR24, RZ ;  /* 0x00000018fbfb7c10 */ /* 0x000fc6000ff1e0ff */
[----:B------:R-:W-:Y:S04]  /*94c0*/  STL [R1+0x170], R241 ;  /* 0x000170f101007387 */ /* 0x000fe80000100800 */
[----:B------:R-:W2:Y:S04]  /*94d0*/  LDL.LU R227, [R1+0x190] ;  /* 0x0001900001e37983 */ /* 0x000ea80000300800 */
[----:B------:R-:W-:Y:S04]  /*94e0*/  STL [R1+0x13c], R242 ;  /* 0x00013cf201007387 */ /* 0x000fe80000100800 */
[----:B------:R-:W2:Y:S04]  /*94f0*/  LDL.LU R229, [R1+0x15c] ;  /* 0x00015c0001e57983 */ /* 0x000ea80000300800 */
[----:B------:R0:W-:Y:S01]  /*9500*/  STL [R1+0x178], R247 ;  /* 0x000178f701007387 */ /* 0x0001e20000100800 */
[----:B------:R-:W-:-:S03]  /*9510*/  IADD3.X R243, R243, UR25, RZ, P1, !PT ;  /* 0x00000019f3f37c10 */ /* 0x000fc60008ffe4ff */
[----:B0-----:R-:W2:Y:S04]  /*9520*/  LDL.LU R247, [R1+0x198] ;  /* 0x0001980001f77983 */ /* 0x001ea80000300800 */
[----:B------:R0:W-:Y:S04]  /*9530*/  STL [R1+0x144], R250 ;  /* 0x000144fa01007387 */ /* 0x0001e80000100800 */
[----:B0-----:R-:W2:Y:S04]  /*9540*/  LDL.LU R250, [R1+0x164] ;  /* 0x0001640001fa7983 */ /* 0x001ea80000300800 */
[----:B------:R0:W-:Y:S04]  /*9550*/  STL [R1+0x180], R251 ;  /* 0x000180fb01007387 */ /* 0x0001e80000100800 */
[----:B0-----:R-:W2:Y:S04]  /*9560*/  LDL.LU R251, [R1+0x1a0] ;  /* 0x0001a00001fb7983 */ /* 0x001ea80000300800 */
[----:B------:R-:W2:Y:S04]  /*9570*/  LDL.LU R232, [R1+0x16c] ;  /* 0x00016c0001e87983 */ /* 0x000ea80000300800 */
[----:B------:R-:W2:Y:S04]  /*9580*/  LDL.LU R234, [R1+0x1a8] ;  /* 0x0001a80001ea7983 */ /* 0x000ea80000300800 */
[----:B------:R-:W2:Y:S04]  /*9590*/  LDL.LU R236, [R1+0x174] ;  /* 0x0001740001ec7983 */ /* 0x000ea80000300800 */
[----:B------:R0:W-:Y:S04]  /*95a0*/  STL [R1+0x14c], R243 ;  /* 0x00014cf301007387 */ /* 0x0001e80000100800 */
        /* <DEDUP_REMOVED lines=12> */
[----:B------:R-:W2:Y:S01]  /*9670*/  LDL.LU R248, [R1+0x1ac] ;  /* 0x0001ac0001f87983 */ /* 0x000ea20000300800 */
[----:B---3--:R-:W-:-:S05]  /*9680*/  IADD3 R246, P1, R246, UR24, RZ ;  /* 0x00000018f6f67c10 */ /* 0x008fca000ff3e0ff */
[----:B------:R1:W-:Y:S04]  /*9690*/  STL [R1+0x188], R246 ;  /* 0x000188f601007387 */ /* 0x0003e80000100800 */
[----:B------:R-:W3:Y:S04]  /*96a0*/  LDL.LU R249, [R1+0x1e8] ;  /* 0x0001e80001f97983 */ /* 0x000ee80000300800 */
[----:B------:R-:W3:Y:S04]  /*96b0*/  LDL.LU R241, [R1+0x1b4] ;  /* 0x0001b40001f17983 */ /* 0x000ee80000300800 */
[----:B------:R-:W3:Y:S04]  /*96c0*/  LDL.LU R242, [R1+0x1f0] ;  /* 0x0001f00001f27983 */ /* 0x000ee80000300800 */
[----:B0-----:R-:W3:Y:S04]  /*96d0*/  LDL.LU R243, [R1+0x1bc] ;  /* 0x0001bc0001f37983 */ /* 0x001ee80000300800 */
[----:B-1----:R-:W3:Y:S01]  /*96e0*/  LDL.LU R246, [R1+0x1f8] ;  /* 0x0001f80001f67983 */ /* 0x002ee20000300800 */
[----:B----4-:R-:W-:-:S05]  /*96f0*/  IADD3.X R225, R225, UR25, RZ, P2, !PT ;  /* 0x00000019e1e17c10 */ /* 0x010fca00097fe4ff */
[----:B------:R-:W-:Y:S01]  /*9700*/  STL [R1+0x154], R225 ;  /* 0x000154e101007387 */ /* 0x000fe20000100800 */
[----:B--2---:R-:W-:Y:S02]  /*9710*/  IADD3 R227, P2, R227, UR24, RZ ;  /* 0x00000018e3e37c10 */ /* 0x004fe4000ff5e0ff */
[----:B------:R-:W-:Y:S02]  /*9720*/  IADD3.X R229, R229, UR25, RZ, P3, !PT ;  /* 0x00000019e5e57c10 */ /* 0x000fe40009ffe4ff */
[----:B------:R-:W-:-:S05]  /*9730*/  IADD3 R247, P3, R247, UR24, RZ ;  /* 0x00000018f7f77c10 */ /* 0x000fca000ff7e0ff */
[----:B------:R0:W-:Y:S04]  /*9740*/  STL [R1+0x198], R247 ;  /* 0x000198f701007387 */ /* 0x0001e80000100800 */
[----:B------:R-:W-:Y:S01]  /*9750*/  STL [R1+0x190], R227 ;  /* 0x000190e301007387 */ /* 0x000fe20000100800 */
[----:B------:R-:W-:-:S03]  /*9760*/  IADD3.X R250, R250, UR25, RZ, P4, !PT ;  /* 0x00000019fafa7c10 */ /* 0x000fc6000a7fe4ff */
[----:B0-----:R-:W2:Y:S04]  /*9770*/  LDL.LU R247, [R1+0x1cc] ;  /* 0x0001cc0001f77983 */ /* 0x001ea80000300800 */
[----:B------:R-:W-:Y:S04]  /*9780*/  STL [R1+0x15c], R229 ;  /* 0x00015ce501007387 */ /* 0x000fe80000100800 */
[----:B------:R0:W-:Y:S01]  /*9790*/  STL [R1+0x164], R250 ;  /* 0x000164fa01007387 */ /* 0x0001e20000100800 */
[----:B------:R-:W-:Y:S02]  /*97a0*/  IADD3 R251, P4, R251, UR24, RZ ;  /* 0x00000018fbfb7c10 */ /* 0x000fe4000ff9e0ff */
[----:B------:R-:W-:Y:S01]  /*97b0*/  IADD3.X R232, R232, UR25, RZ, P5, !PT ;  /* 0x00000019e8e87c10 */ /* 0x000fe2000affe4ff */
[----:B0-----:R-:W4:Y:S01]  /*97c0*/  LDL.LU R250, [R1+0x1d4] ;  /* 0x0001d40001fa7983 */ /* 0x001f220000300800 */
[----:B------:R-:W-:-:S03]  /*97d0*/  IADD3 R234, P5, R234, UR24, RZ ;  /* 0x00000018eaea7c10 */ /* 0x000fc6000ffbe0ff */
[----:B------:R0:W-:Y:S01]  /*97e0*/  STL [R1+0x1a0], R251 ;  /* 0x0001a0fb01007387 */ /* 0x0001e20000100800 */
[----:B------:R-:W-:-:S03]  /*97f0*/  IADD3.X R236, R236, UR25, RZ, P6, !PT ;  /* 0x00000019ecec7c10 */ /* 0x000fc6000b7fe4ff */
[----:B0-----:R-:W4:Y:S01]  /*9800*/  LDL.LU R251, [R1+0x1dc] ;  /* 0x0001dc0001fb7983 */ /* 0x001f220000300800 */
[----:B------:R-:W-:-:S03]  /*9810*/  IADD3 R238, P6, R238, UR24, RZ ;  /* 0x00000018eeee7c10 */ /* 0x000fc6000ffde0ff */
[----:B------:R-:W-:Y:S01]  /*9820*/  STL [R1+0x16c], R232 ;  /* 0x00016ce801007387 */ /* 0x000fe20000100800 */
[----:B------:R-:W-:-:S03]  /*9830*/  IADD3.X R240, R240, UR25, RZ, P0, !PT ;  /* 0x00000019f0f07c10 */ /* 0x000fc600087fe4ff */
[----:B------:R-:W-:Y:S01]  /*9840*/  STL [R1+0x1a8], R234 ;  /* 0x0001a8ea01007387 */ /* 0x000fe20000100800 */
[----:B------:R-:W-:-:S03]  /*9850*/  IADD3 R4, P0, R4, UR24, RZ ;  /* 0x0000001804047c10 */ /* 0x000fc6000ff1e0ff */
[----:B------:R-:W-:Y:S01]  /*9860*/  STL [R1+0x174], R236 ;  /* 0x000174ec01007387 */ /* 0x000fe20000100800 */
[----:B------:R-:W-:-:S03]  /*9870*/  IADD3.X R6, R6, UR25, RZ, P1, !PT ;  /* 0x0000001906067c10 */ /* 0x000fc60008ffe4ff */
[----:B------:R-:W-:Y:S01]  /*9880*/  STL [R1+0x1b0], R238 ;  /* 0x0001b0ee01007387 */ /* 0x000fe20000100800 */
[----:B------:R-:W-:-:S03]  /*9890*/  IADD3 R7, P1, R7, UR24, RZ ;  /* 0x0000001807077c10 */ /* 0x000fc6000ff3e0ff */
[----:B------:R-:W-:Y:S01]  /*98a0*/  STL [R1+0x17c], R240 ;  /* 0x00017cf001007387 */ /* 0x000fe20000100800 */
[----:B------:R-:W-:-:S03]  /*98b0*/  IADD3.X R8, R8, UR25, RZ, P2, !PT ;  /* 0x0000001908087c10 */ /* 0x000fc600097fe4ff */
[----:B------:R0:W-:Y:S01]  /*98c0*/  STL [R1+0x1b8], R4 ;  /* 0x0001b80401007387 */ /* 0x0001e20000100800 */
[----:B------:R-:W-:-:S03]  /*98d0*/  IADD3 R9, P2, R9, UR24, RZ ;  /* 0x0000001809097c10 */ /* 0x000fc6000ff5e0ff */
[----:B------:R-:W-:Y:S01]  /*98e0*/  STL [R1+0x184], R6 ;  /* 0x0001840601007387 */ /* 0x000fe20000100800 */
[----:B------:R-:W-:-:S03]  /*98f0*/  IADD3.X R10, R10, UR25, RZ, P3, !PT ;  /* 0x000000190a0a7c10 */ /* 0x000fc60009ffe4ff */
[----:B------:R-:W-:Y:S01]  /*9900*/  STL [R1+0x1c0], R7 ;  /* 0x0001c00701007387 */ /* 0x000fe20000100800 */
[----:B------:R-:W-:Y:S01]  /*9910*/  IADD3 R11, P3, R11, UR24, RZ ;  /* 0x000000180b0b7c10 */ /* 0x000fe2000ff7e0ff */
[----:B------:R-:W-:Y:S01]  /*9920*/  WARPGROUP.ARRIVE ;  /* 0x00000000000079c5 */ /* 0x000fe20000000000 */
[----:B------:R-:W-:Y:S01]  /*9930*/  UMOV UR10, UR6 ;  /* 0x00000006000a7c82 */ /* 0x000fe20008000000 */
[----:B------:R-:W-:Y:S01]  /*9940*/  IADD3.X R244, R244, UR25, RZ, P4, !PT ;  /* 0x00000019f4f47c10 */ /* 0x000fe2000a7fe4ff */
[----:B------:R-:W-:Y:S01]  /*9950*/  UMOV UR11, UR7 ;  /* 0x00000007000b7c82 */ /* 0x000fe20008000000 */
[----:B------:R-:W-:Y:S01]  /*9960*/  IADD3 R2, P4, R2, UR24, RZ ;  /* 0x0000001802027c10 */ /* 0x000fe2000ff9e0ff */
[----:B------:R-:W-:Y:S01]  /*9970*/  STL [R1+0x18c], R8 ;  /* 0x00018c0801007387 */ /* 0x000fe20000100800 */
[----:B------:R-:W-:Y:S01]  /*9980*/  IADD3.X R245, R245, UR25, RZ, P5, !PT ;  /* 0x00000019f5f57c10 */ /* 0x000fe2000affe4ff */
[----:B------:R-:W-:Y:S01]  /*9990*/  QGMMA.64x128x32.F32.E4M3.E4M3 R152, gdesc[UR8], R152, gsb0 ;  /* 0x01e00000089879f3 */ /* 0x000fe20008000898 */
[----:B------:R-:W-:Y:S01]  /*99a0*/  UMOV UR18, UR6 ;  /* 0x0000000600127c82 */ /* 0x000fe20008000000 */
[----:B------:R-:W-:Y:S01]  /*99b0*/  STL [R1+0x1c8], R9 ;  /* 0x0001c80901007387 */ /* 0x000fe20000100800 */
[----:B------:R-:W-:Y:S01]  /*99c0*/  UMOV UR19, UR7 ;  /* 0x0000000700137c82 */ /* 0x000fe20008000000 */
[----:B------:R-:W-:Y:S01]  /*99d0*/  UMOV UR22, UR6 ;  /* 0x0000000600167c82 */ /* 0x000fe20008000000 */
[----:B------:R-:W-:Y:S01]  /*99e0*/  UMOV UR23, UR7 ;  /* 0x0000000700177c82 */ /* 0x000fe20008000000 */
[----:B------:R-:W-:Y:S01]  /*99f0*/  STL [R1+0x194], R10 ;  /* 0x0001940a01007387 */ /* 0x000fe20000100800 */
[----:B------:R-:W-:Y:S01]  /*9a00*/  IADD3.X R248, R248, UR25, RZ, P6, !PT ;  /* 0x00000019f8f87c10 */ /* 0x000fe2000b7fe4ff */
[----:B0-----:R-:W0:Y:S02]  /*9a10*/  LDC R4, c[0x0][0x238] ;  /* 0x00008e00ff047b82 */ /* 0x001e240000000800 */
[----:B------:R1:W-:Y:S04]  /*9a20*/  STL [R1+0x1d8], R2 ;  /* 0x0001d80201007387 */ /* 0x0003e80000100800 */
[----:B------:R-:W-:Y:S04]  /*9a30*/  STL [R1+0x1d0], R11 ;  /* 0x0001d00b01007387 */ /* 0x000fe80000100800 */
[----:B-1----:R-:W2:Y:S01]  /*9a40*/  LDL.LU R2, [R1+0x434] ;  /* 0x0004340001027983 */ /* 0x002ea20000300800 */
[----:B------:R-:W-:-:S03]  /*9a50*/  IADD3 R252, P5, R252, UR24, RZ ;  /* 0x00000018fcfc7c10 */ /* 0x000fc6000ffbe0ff */
[----:B------:R-:W-:Y:S04]  /*9a60*/  STL [R1+0x19c], R244 ;  /* 0x00019cf401007387 */ /* 0x000fe80000100800 */
[----:B------:R-:W-:Y:S04]  /*9a70*/  STL [R1+0x1a4], R245 ;  /* 0x0001a4f501007387 */ /* 0x000fe80000100800 */
[----:B------:R-:W-:Y:S04]  /*9a80*/  STL [R1+0x1e0], R252 ;  /* 0x0001e0fc01007387 */ /* 0x000fe80000100800 */
[----:B------:R-:W-:Y:S01]  /*9a90*/  STL [R1+0x1ac], R248 ;  /* 0x0001acf801007387 */ /* 0x000fe20000100800 */
[----:B---3--:R-:W-:-:S02]  /*9aa0*/  IADD3 R249, P6, R249, UR24, RZ ;  /* 0x00000018f9f97c10 */ /* 0x008fc4000ffde0ff */
[----:B------:R-:W-:-:S03]  /*9ab0*/  IADD3.X R241, R241, UR25, RZ, P0, !PT ;  /* 0x00000019f1f17c10 */ /* 0x000fc600087fe4ff */
[----:B------:R-:W-:Y:S01]  /*9ac0*/  STL [R1+0x1e8], R249 ;  /* 0x0001e8f901007387 */ /* 0x000fe20000100800 */
[----:B------:R-:W-:-:S03]  /*9ad0*/  IADD3 R242, P0, R242, UR24, RZ ;  /* 0x00000018f2f27c10 */ /* 0x000fc6000ff1e0ff */
[----:B------:R-:W-:Y:S01]  /*9ae0*/  STL [R1+0x1b4], R241 ;  /* 0x0001b4f101007387 */ /* 0x000fe20000100800 */
[----:B------:R-:W-:-:S03]  /*9af0*/  IADD3.X R243, R243, UR25, RZ, P1, !PT ;  /* 0x00000019f3f37c10 */ /* 0x000fc60008ffe4ff */
[----:B------:R-:W-:Y:S01]  /*9b00*/  STL [R1+0x1f0], R242 ;  /* 0x0001f0f201007387 */ /* 0x000fe20000100800 */
[----:B------:R-:W-:Y:S02]  /*9b10*/  IADD3 R246, P1, R246, UR24, RZ ;  /* 0x00000018f6f67c10 */ /* 0x000fe4000ff3e0ff */
[----:B--2---:R-:W-:Y:S02]  /*9b20*/  IADD3.X R2, R2, UR25, RZ, P2, !PT ;  /* 0x0000001902027c10 */ /* 0x004fe400097fe4ff */
[----:B------:R-:W-:-:S03]  /*9b30*/  IADD3 R0, P2, R0, UR24, RZ ;  /* 0x0000001800007c10 */ /* 0x000fc6000ff5e0ff */
[----:B------:R1:W-:Y:S04]  /*9b40*/  STL [R1+0x1c4], R2 ;  /* 0x0001c40201007387 */ /* 0x0003e80000100800 */
[----:B------:R-:W-:Y:S04]  /*9b50*/  STL [R1+0x1bc], R243 ;  /* 0x0001bcf301007387 */ /* 0x000fe80000100800 */
[----:B-1----:R-:W2:Y:S04]  /*9b60*/  LDL.LU R2, [R1+0x430] ;  /* 0x0004300001027983 */ /* 0x002ea80000300800 */
[----:B------:R-:W-:Y:S04]  /*9b70*/  STL [R1+0x1f8], R246 ;  /* 0x0001f8f601007387 */ /* 0x000fe80000100800 */
[----:B------:R1:W-:Y:S04]  /*9b80*/  STL [R1+0x200], R0 ;  /* 0x0002000001007387 */ /* 0x0003e80000100800 */
[----:B-1----:R-:W3:Y:S01]  /*9b90*/  LDL.LU R0, [R1+0x42c] ;  /* 0x00042c0001007983 */ /* 0x002ee20000300800 */
[----:B------:R-:W-:-:S02]  /*9ba0*/  IADD3.X R247, R247, UR25, RZ, P3, !PT ;  /* 0x00000019f7f77c10 */ /* 0x000fc40009ffe4ff */
[----:B------:R-:W-:-:S05]  /*9bb0*/  IADD3 R13, P3, R13, UR24, RZ ;  /* 0x000000180d0d7c10 */ /* 0x000fca000ff7e0ff */
[----:B------:R1:W-:Y:S04]  /*9bc0*/  STL [R1+0x208], R13 ;  /* 0x0002080d01007387 */ /* 0x0003e80000100800 */
[----:B-1----:R-:W2:Y:S01]  /*9bd0*/  LDL.LU R13, [R1+0x428] ;  /* 0x00042800010d7983 */ /* 0x002ea20000300800 */
[----:B----4-:R-:W-:Y:S02]  /*9be0*/  IADD3.X R250, R250, UR25, RZ, P4, !PT ;  /* 0x00000019fafa7c10 */ /* 0x010fe4000a7fe4ff */
[----:B------:R-:W-:Y:S01]  /*9bf0*/  IADD3.X R251, R251, UR25, RZ, P5, !PT ;  /* 0x00000019fbfb7c10 */ /* 0x000fe2000affe4ff */
[----:B------:R-:W-:Y:S04]  /*9c00*/  STL [R1+0x1cc], R247 ;  /* 0x0001ccf701007387 */ /* 0x000fe80000100800 */
[----:B------:R-:W-:Y:S01]  /*9c10*/  STL [R1+0x1d4], R250 ;  /* 0x0001d4fa01007387 */ /* 0x000fe20000100800 */
[----:B------:R-:W-:-:S02]  /*9c20*/  WARPGROUP.DEPBAR.LE gsb0, 0x0 ;  /* 0x00008000000079c5 */ /* 0x000fc40000010000 */
[----:B------:R-:W-:-:S06]  /*9c30*/  WARPGROUP.ARRIVE ;  /* 0x00000000000079c5 */ /* 0x000fcc0000000000 */
[----:B------:R-:W-:Y:S01]  /*9c40*/  QGMMA.64x128x32.F32.E4M3.E4M3 R88, gdesc[UR16], R88, gsb0 ;  /* 0x01e00000105879f3 */ /* 0x000fe20008000858 */
[----:B------:R-:W-:Y:S02]  /*9c50*/  IADD3.X R14, R14, UR25, RZ, P0, !PT ;  /* 0x000000190e0e7c10 */ /* 0x000fe400087fe4ff */
[----:B---3--:R-:W-:-:S05]  /*9c60*/  IADD3.X R0, R0, UR25, RZ, P6, !PT ;  /* 0x0000001900007c10 */ /* 0x008fca000b7fe4ff */
[----:B------:R1:W-:Y:S04]  /*9c70*/  STL [R1+0x1e4], R0 ;  /* 0x0001e40001007387 */ /* 0x0003e80000100800 */
[----:B------:R-:W-:Y:S04]  /*9c80*/  STL [R1+0x1dc], R251 ;  /* 0x0001dcfb01007387 */ /* 0x000fe80000100800 */
[----:B-1----:R-:W3:Y:S01]  /*9c90*/  LDL.LU R0, [R1+0x424] ;  /* 0x0004240001007983 */ /* 0x002ee20000300800 */
[----:B------:R-:W-:Y:S02]  /*9ca0*/  WARPGROUP.DEPBAR.LE gsb0, 0x0 ;  /* 0x00008000000079c5 */ /* 0x000fe40000010000 */
[----:B------:R-:W-:-:S06]  /*9cb0*/  WARPGROUP.ARRIVE ;  /* 0x00000000000079c5 */ /* 0x000fcc0000000000 */
[----:B------:R-:W-:Y:S01]  /*9cc0*/  QGMMA.64x128x32.F32.E4M3.E4M3 R24, gdesc[UR20], R24, gsb0 ;  /* 0x01e00000141879f3 */ /* 0x000fe20008000818 */
[----:B--2---:R-:W-:Y:S01]  /*9cd0*/  IADD3.X R13, R13, UR25, RZ, P1, !PT ;  /* 0x000000190d0d7c10 */ /* 0x004fe20008ffe4ff */
[----:B------:R1:W-:Y:S01]  /*9ce0*/  STL [R1+0x1ec], R14 ;  /* 0x0001ec0e01007387 */ /* 0x0003e20000100800 */
[----:B------:R-:W-:Y:S02]  /*9cf0*/  IADD3.X R12, R12, UR25, RZ, P2, !PT ;  /* 0x000000190c0c7c10 */ /* 0x000fe400097fe4ff */
[----:B------:R-:W-:Y:S01]  /*9d00*/  IADD3.X R230, R230, UR25, RZ, P3, !PT ;  /* 0x00000019e6e67c10 */ /* 0x000fe20009ffe4ff */
[----:B-1----:R1:W5:Y:S04]  /*9d10*/  LDL.LU R14, [R1+0x420] ;  /* 0x00042000010e7983 */ /* 0x0023680000300800 */
[----:B------:R2:W-:Y:S04]  /*9d20*/  STL [R1+0x1f4], R13 ;  /* 0x0001f40d01007387 */ /* 0x0005e80000100800 */
[----:B--2---:R1:W5:Y:S04]  /*9d30*/  LDL.LU R13, [R1+0x41c] ;  /* 0x00041c00010d7983 */ /* 0x0043680000300800 */
[----:B------:R2:W-:Y:S04]  /*9d40*/  STL [R1+0x1fc], R12 ;  /* 0x0001fc0c01007387 */ /* 0x0005e80000100800 */
[----:B--2---:R1:W5:Y:S04]  /*9d50*/  LDL.LU R12, [R1+0x418] ;  /* 0x00041800010c7983 */ /* 0x0043680000300800 */
[----:B------:R2:W-:Y:S02]  /*9d60*/  STL [R1+0x204], R230 ;  /* 0x000204e601007387 */ /* 0x0005e40000100800 */
[----:B--2---:R-:W2:Y:S01]  /*9d70*/  S2R R230, SR_TID.X ;  /* 0x0000000000e67919 */ /* 0x004ea20000002100 */
[----:B------:R-:W-:Y:S01]  /*9d80*/  ISETP.NE.U32.AND P5, PT, R5, RZ, PT ;  /* 0x000000ff0500720c */ /* 0x000fe20003fa5070 */
[----:B0-----:R-:W-:-:S05]  /*9d90*/  IMAD.SHL.U32 R4, R4, 0x20, RZ ;  /* 0x0000002004047824 */ /* 0x001fca00078e00ff */
[----:B------:R-:W-:Y:S01]  /*9da0*/  IADD3 R2, P4, R4, R2, RZ ;  /* 0x0000000204027210 */ /* 0x000fe20007f9e0ff */
[----:B------:R-:W-:Y:S01]  /*9db0*/  VIADD R3, R3, 0xffffffe0 ;  /* 0xffffffe003037836 */ /* 0x000fe20000000000 */
[----:B--2---:R-:W-:Y:S01]  /*9dc0*/  LOP3.LUT R230, R230, 0x1f, RZ, 0xc0, !PT ;  /* 0x0000001fe6e67812 */ /* 0x004fe200078ec0ff */
[----:B------:R-:W-:Y:S02]  /*9dd0*/  WARPGROUP.DEPBAR.LE gsb0, 0x0 ;  /* 0x00008000000079c5 */ /* 0x000fe40000010000 */
[----:B---3--:R-:W-:Y:S02]  /*9de0*/  LEA.HI.X.SX32 R0, R4, R0, 0x1, P4 ;  /* 0x0000000004007211 */ /* 0x008fe400020f0eff */
[----:B-1----:R-:W-:Y:S06]  /*9df0*/  @P5 BRA `(.L_x_1) ;  /* 0xffffffb800505947 */ /* 0x002fec000383ffff */
.L_x_0:
[----:B------:R0:W-:Y:S01]  /*9e00*/  STL [R1+0x430], R84 ;  /* 0x0004305401007387 */ /* 0x0001e20000100800 */
[----:B------:R-:W-:Y:S01]  /*9e10*/  F2FP.SATFINITE.E4M3.F32.PACK_AB_MERGE_C R116, R117, R116, RZ ;  /* 0x000000747574723e */ /* 0x000fe200048070ff */
[----:B------:R-:W-:Y:S01]  /*9e20*/  ULDC UR4, c[0x0][0x22c] ;  /* 0x00008b0000047ab9 */ /* 0x000fe20000000800 */
[----:B------:R-:W-:Y:S01]  /*9e30*/  F2FP.SATFINITE.E4M3.F32.PACK_AB_MERGE_C R114, R115, R114, RZ ;  /* 0x000000727372723e */ /* 0x000fe200048070ff */
[----:B------:R-:W2:Y:S01]  /*9e40*/  LDL.LU R7, [R1+0x4] ;  /* 0x0000040001077983 */ /* 0x000ea20000300800 */
[----:B------:R-:W-:Y:S01]  /*9e50*/  F2FP.SATFINITE.E4M3.F32.PACK_AB_MERGE_C R152, R153, R152, RZ ;  /* 0x000000989998723e */ /* 0x000fe200048070ff */
[----:B------:R-:W-:Y:S01]  /*9e60*/  ULDC UR5, c[0x0][0x22c] ;  /* 0x00008b0000057ab9 */ /* 0x000fe20000000800 */
[----:B------:R-:W-:Y:S01]  /*9e70*/  F2FP.SATFINITE.E4M3.F32.PACK_AB_MERGE_C R154, R155, R154, RZ ;  /* 0x0000009a9b9a723e */ /* 0x000fe200048070ff */
[----:B------:R-:W-:Y:S01]  /*9e80*/  ULDC.64 UR6, c[0x0][0x228] ;  /* 0x00008a0000067ab9 */ /* 0x000fe20000000a00 */
[----:B------:R-:W-:Y:S01]  /*9e90*/  F2FP.SATFINITE.E4M3.F32.PACK_AB_MERGE_C R90, R91, R90, RZ ;  /* 0x0000005a5b5a723e */ /* 0x000fe200048070ff */
[----:B0-----:R-:W2:Y:S01]  /*9ea0*/  LDL.LU R84, [R1] ;  /* 0x0000000001547983 */ /* 0x001ea20000300800 */
[----:B------:R-:W-:Y:S01]  /*9eb0*/  F2FP.SATFINITE.E4M3.F32.PACK_AB_MERGE_C R27, R27, R26, RZ ;  /* 0x0000001a1b1b723e */ /* 0x000fe200048070ff */
[----:B------:R-:W-:Y:S01]  /*9ec0*/  ULDC.64 UR28, c[0x0][0x228] ;  /* 0x00008a00001c7ab9 */ /* 0x000fe20000000a00 */
[----:B------:R-:W-:Y:S01]  /*9ed0*/  F2FP.SATFINITE.E4M3.F32.PACK_AB_MERGE_C R110, R111, R110, RZ ;  /* 0x0000006e6f6e723e */ /* 0x000fe200048070ff */
[----:B------:R0:W-:Y:S01]  /*9ee0*/  STL [R1+0x42c], R85 ;  /* 0x00042c5501007387 */ /* 0x0001e20000100800 */
[----:B------:R-:W-:Y:S01]  /*9ef0*/  F2FP.SATFINITE.E4M3.F32.PACK_AB_MERGE_C R88, R89, R88, RZ ;  /* 0x000000585958723e */ /* 0x000fe200048070ff */
[----:B------:R-:W-:Y:S01]  /*9f00*/  ULDC UR8, c[0x0][0x248] ;  /* 0x0000920000087ab9 */ /* 0x000fe20000000800 */
[----:B------:R-:W-:Y:S01]  /*9f10*/  F2FP.SATFINITE.E4M3.F32.PACK_AB_MERGE_C R118, R119, R118, RZ ;  /* 0x000000767776723e */ /* 0x000fe200048070ff */
[----:B------:R-:W-:Y:S01]  /*9f20*/  ULDC.64 UR10, c[0x0][0x228] ;  /* 0x00008a00000a7ab9 */ /* 0x000fe20000000a00 */
[----:B------:R-:W-:Y:S01]  /*9f30*/  F2FP.SATFINITE.E4M3.F32.PACK_AB_MERGE_C R108, R109, R108, RZ ;  /* 0x0000006c6d6c723e */ /* 0x000fe200048070ff */
[----:B------:R-:W-:Y:S01]  /*9f40*/  ULDC.64 UR16, c[0x0][0x228] ;  /* 0x00008a0000107ab9 */ /* 0x000fe20000000a00 */
[----:B------:R-:W-:Y:S01]  /*9f50*/  F2FP.SATFINITE.E4M3.F32.PACK_AB_MERGE_C R112, R113, R112, RZ ;  /* 0x000000707170723e */ /* 0x000fe200048070ff */
[----:B------:R-:W-:Y:S01]  /*9f60*/  ULDC.64 UR20, c[0x0][0x228] ;  /* 0x00008a0000147ab9 */ /* 0x000fe20000000a00 */
[----:B------:R-:W-:Y:S01]  /*9f70*/  F2FP.SATFINITE.E4M3.F32.PACK_AB_MERGE_C R92, R93, R92, RZ ;  /* 0x0000005c5d5c723e */ /* 0x000fe200048070ff */
[----:B0-----:R-:W3:Y:S01]  /*9f80*/  LDL.LU R85, [R1+0x8] ;  /* 0x0000080001557983 */ /* 0x001ee20000300800 */
[----:B------:R-:W-:Y:S01]  /*9f90*/  F2FP.SATFINITE.E4M3.F32.PACK_AB_MERGE_C R94, R95, R94, RZ ;  /* 0x0000005e5f5e723e */ /* 0x000fe200048070ff */
[----:B------:R-:W-:Y:S01]  /*9fa0*/  ULDC.64 UR18, c[0x0][0x228] ;  /* 0x00008a0000127ab9 */ /* 0x000fe20000000a00 */
[----:B------:R-:W-:Y:S01]  /*9fb0*/  F2FP.SATFINITE.E4M3.F32.PACK_AB_MERGE_C R156, R157, R156, RZ ;  /* 0x0000009c9d9c723e */ /* 0x000fe200048070ff */
[----:B------:R-:W3:Y:S01]  /*9fc0*/  LDL.LU R5, [R1+0xc] ;  /* 0x00000c0001057983 */ /* 0x000ee20000300800 */
[----:B------:R-:W-:Y:S01]  /*9fd0*/  F2FP.SATFINITE.E4M3.F32.PACK_AB_MERGE_C R158, R159, R158, RZ ;  /* 0x0000009e9f9e723e */ /* 0x000fe200048070ff */
[----:B------:R-:W-:Y:S01]  /*9fe0*/  ULDC.64 UR24, c[0x0][0x228] ;  /* 0x00008a0000187ab9 */ /* 0x000fe20000000a00 */
[----:B------:R-:W-:Y:S01]  /*9ff0*/  F2FP.SATFINITE.E4M3.F32.PACK_AB_MERGE_C R104, R105, R104, RZ ;  /* 0x000000686968723e */ /* 0x000fe200048070ff */
[----:B-----5:R0:W-:Y:S01]  /*a000*/  STL [R1+0x428], R12 ;  /* 0x0004280c01007387 */ /* 0x0201e20000100800 */
[----:B------:R-:W-:Y:S01]  /*a010*/  F2FP.SATFINITE.E4M3.F32.PACK_AB_MERGE_C R106, R107, R106, RZ ;  /* 0x0000006a6b6a723e */ /* 0x000fe200048070ff */
[----:B------:R-:W-:Y:S01]  /*a020*/  ULDC.64 UR22, c[0x0][0x228] ;  /* 0x00008a0000167ab9 */ /* 0x000fe20000000a00 */
[----:B------:R-:W-:Y:S01]  /*a030*/  F2FP.SATFINITE.E4M3.F32.PACK_AB_MERGE_C R96, R97, R96, RZ ;  /* 0x000000606160723e */ /* 0x000fe200048070ff */
[----:B------:R-:W-:Y:S01]  /*a040*/  ULDC.64 UR26, c[0x0][0x228] ;  /* 0x00008a00001a7ab9 */ /* 0x000fe20000000a00 */
[----:B0-----:R-:W4:Y:S04]  /*a050*/  LDL.LU R12, [R1+0x10] ;  /* 0x00001000010c7983 */ /* 0x001f280000300800 */
[----:B------:R-:W4:Y:S04]  /*a060*/  LDL.LU R3, [R1+0x14] ;  /* 0x0000140001037983 */ /* 0x000f280000300800 */
[----:B------:R0:W-:Y:S04]  /*a070*/  STL [R1+0x424], R86 ;  /* 0x0004245601007387 */ /* 0x0001e80000100800 */
        /* <DEDUP_REMOVED lines=60> */
[----:B------:R-:W4:Y:S01]  /*a440*/  LDL.LU R227, [R1+0xfc] ;  /* 0x0000fc0001e37983 */ /* 0x000f220000300800 */
[----:B--2---:R-:W-:-:S03]  /*a450*/  F2FP.SATFINITE.E4M3.F32.PACK_AB_MERGE_C R7, R7, R84, RZ ;  /* 0x000000540707723e */ /* 0x004fc600048070ff */
[----:B------:R-:W2:Y:S01]  /*a460*/  LDL.LU R84, [R1+0x430] ;  /* 0x0004300001547983 */ /* 0x000ea20000300800 */
[----:B---3--:R-:W-:-:S03]  /*a470*/  F2FP.SATFINITE.E4M3.F32.PACK_AB_MERGE_C R5, R5, R85, RZ ;  /* 0x000000550505723e */ /* 0x008fc600048070ff */
[----:B------:R-:W2:Y:S01]  /*a480*/  LDL.LU R85, [R1+0x42c] ;  /* 0x00042c0001557983 */ /* 0x000ea20000300800 */
[----:B----4-:R-:W-:-:S03]  /*a490*/  F2FP.SATFINITE.E4M3.F32.PACK_AB_MERGE_C R3, R3, R12, RZ ;  /* 0x0000000c0303723e */ /* 0x010fc600048070ff */
[----:B------:R-:W3:Y:S01]  /*a4a0*/  LDL.LU R12, [R1+0x428] ;  /* 0x00042800010c7983 */ /* 0x000ee20000300800 */
[----:B------:R-:W-:-:S03]  /*a4b0*/  F2FP.SATFINITE.E4M3.F32.PACK_AB_MERGE_C R0, R0, R86, RZ ;  /* 0x000000560000723e */ /* 0x000fc600048070ff */
[----:B------:R-:W4:Y:S01]  /*a4c0*/  LDL.LU R86, [R1+0x424] ;  /* 0x0004240001567983 */ /* 0x000f220000300800 */
[----:B------:R-:W-:-:S03]  /*a4d0*/  F2FP.SATFINITE.E4M3.F32.PACK_AB_MERGE_C R2, R2, R87, RZ ;  /* 0x000000570202723e */ /* 0x000fc600048070ff */
[----:B------:R-:W4:Y:S01]  /*a4e0*/  LDL.LU R87, [R1+0x420] ;  /* 0x0004200001577983 */ /* 0x000f220000300800 */
[----:B------:R-:W-:Y:S02]  /*a4f0*/  F2FP.SATFINITE.E4M3.F32.PACK_AB_MERGE_C R117, R29, R28, RZ ;  /* 0x0000001c1d75723e */ /* 0x000fe400048070ff */
[----:B------:R-:W-:Y:S02]  /*a500*/  F2FP.SATFINITE.E4M3.F32.PACK_AB_MERGE_C R115, R25, R24, RZ ;  /* 0x000000181973723e */ /* 0x000fe400048070ff */
[----:B------:R-:W-:Y:S02]  /*a510*/  LOP3.LUT R7, R7, 0xffff, RZ, 0xc0, !PT ;  /* 0x0000ffff07077812 */ /* 0x000fe400078ec0ff */
[----:B------:R-:W-:Y:S02]  /*a520*/  LOP3.LUT R152, R152, 0xffff, RZ, 0xc0, !PT ;  /* 0x0000ffff98987812 */ /* 0x000fe400078ec0ff */
[----:B------:R-:W-:Y:S02]  /*a530*/  F2FP.SATFINITE.E4M3.F32.PACK_AB_MERGE_C R111, R39, R38, RZ ;  /* 0x00000026276f723e */ /* 0x000fe400048070ff */
[----:B------:R-:W-:-:S02]  /*a540*/  LOP3.LUT R5, R5, 0xffff, RZ, 0xc0, !PT ;  /* 0x0000ffff05057812 */ /* 0x000fc400078ec0ff */
[----:B------:R-:W-:Y:S02]  /*a550*/  LOP3.LUT R115, R115, 0xffff, RZ, 0xc0, !PT ;  /* 0x0000ffff73737812 */ /* 0x000fe400078ec0ff */
[----:B------:R-:W-:Y:S02]  /*a560*/  LOP3.LUT R154, R154, 0xffff, RZ, 0xc0, !PT ;  /* 0x0000ffff9a9a7812 */ /* 0x000fe400078ec0ff */
[----:B------:R-:W-:Y:S02]  /*a570*/  LOP3.LUT R90, R90, 0xffff, RZ, 0xc0, !PT ;  /* 0x0000ffff5a5a7812 */ /* 0x000fe400078ec0ff */
[----:B------:R-:W-:Y:S02]  /*a580*/  LOP3.LUT R39, R27, 0xffff, RZ, 0xc0, !PT ;  /* 0x0000ffff1b277812 */ /* 0x000fe400078ec0ff */
[----:B------:R-:W-:Y:S02]  /*a590*/  F2FP.SATFINITE.E4M3.F32.PACK_AB_MERGE_C R119, R31, R30, RZ ;  /* 0x0000001e1f77723e */ /* 0x000fe400048070ff */
[----:B------:R-:W-:-:S02]  /*a5a0*/  F2FP.SATFINITE.E4M3.F32.PACK_AB_MERGE_C R109, R37, R36, RZ ;  /* 0x00000024256d723e */ /* 0x000fc400048070ff */
[----:B------:R-:W-:Y:S02]  /*a5b0*/  SHF.R.U32.HI R27, RZ, 0x8, R7 ;  /* 0x00000008ff1b7819 */ /* 0x000fe40000011607 */
[----:B------:R-:W-:Y:S02]  /*a5c0*/  SHF.R.U32.HI R30, RZ, 0x8, R152 ;  /* 0x00000008ff1e7819 */ /* 0x000fe40000011698 */
[----:B------:R-:W-:Y:S02]  /*a5d0*/  F2FP.SATFINITE.E4M3.F32.PACK_AB_MERGE_C R25, R33, R32, RZ ;  /* 0x000000202119723e */ /* 0x000fe400048070ff */
[----:B------:R-:W-:Y:S02]  /*a5e0*/  SHF.R.U32.HI R37, RZ, 0x8, R115 ;  /* 0x00000008ff257819 */ /* 0x000fe40000011673 */
[----:B------:R-:W-:Y:S02]  /*a5f0*/  F2FP.SATFINITE.E4M3.F32.PACK_AB_MERGE_C R113, R35, R34, RZ ;  /* 0x000000222371723e */ /* 0x000fe400048070ff */
[----:B------:R-:W-:-:S02]  /*a600*/  LOP3.LUT R88, R88, 0xffff, RZ, 0xc0, !PT ;  /* 0x0000ffff58587812 */ /* 0x000fc400078ec0ff */
[----:B------:R-:W-:Y:S02]  /*a610*/  SHF.R.U32.HI R32, RZ, 0x8, R154 ;  /* 0x00000008ff207819 */ /* 0x000fe4000001169a */
[----:B------:R-:W-:Y:S02]  /*a620*/  SHF.R.U32.HI R38, RZ, 0x8, R39 ;  /* 0x00000008ff267819 */ /* 0x000fe40000011627 */
[----:B------:R-:W-:Y:S02]  /*a630*/  F2FP.SATFINITE.E4M3.F32.PACK_AB_MERGE_C R35, R41, R40, RZ ;  /* 0x000000282923723e */ /* 0x000fe400048070ff */
[----:B------:R-:W-:Y:S02]  /*a640*/  LOP3.LUT R40, R27, 0xffff, RZ, 0xc0, !PT ;  /* 0x0000ffff1b287812 */ /* 0x000fe400078ec0ff */
[----:B------:R-:W-:Y:S02]  /*a650*/  SHF.R.U32.HI R33, RZ, 0x8, R88 ;  /* 0x00000008ff217819 */ /* 0x000fe40000011658 */
[----:B------:R-:W-:-:S02]  /*a660*/  LOP3.LUT R3, R3, 0xffff, RZ, 0xc0, !PT ;  /* 0x0000ffff03037812 */ /* 0x000fc400078ec0ff */
[----:B------:R-:W-:Y:S02]  /*a670*/  LOP3.LUT R33, R33, 0xffff, RZ, 0xc0, !PT ;  /* 0x0000ffff21217812 */ /* 0x000fe400078ec0ff */
[----:B------:R-:W-:Y:S02]  /*a680*/  LOP3.LUT R92, R92, 0xffff, RZ, 0xc0, !PT ;  /* 0x0000ffff5c5c7812 */ /* 0x000fe400078ec0ff */
[----:B------:R-:W-:Y:S02]  /*a690*/  LOP3.LUT R94, R94, 0xffff, RZ, 0xc0, !PT ;  /* 0x0000ffff5e5e7812 */ /* 0x000fe400078ec0ff */
[----:B------:R-:W-:Y:S02]  /*a6a0*/  F2FP.SATFINITE.E4M3.F32.PACK_AB_MERGE_C R36, R43, R42, RZ ;  /* 0x0000002a2b24723e */ /* 0x000fe400048070ff */
[----:B------:R-:W-:Y:S02]  /*a6b0*/  LOP3.LUT R156, R156, 0xffff, RZ, 0xc0, !PT ;  /* 0x0000ffff9c9c7812 */ /* 0x000fe400078ec0ff */
[----:B------:R-:W-:-:S02]  /*a6c0*/  LOP3.LUT R117, R117, 0xffff, RZ, 0xc0, !PT ;  /* 0x0000ffff75757812 */ /* 0x000fc400078ec0ff */
[----:B------:R-:W-:Y:S02]  /*a6d0*/  PRMT R41, R3, 0x3340, R92 ;  /* 0x0000334003297816 */ /* 0x000fe4000000005c */
[----:B------:R-:W-:Y:S02]  /*a6e0*/  LOP3.LUT R158, R158, 0xffff, RZ, 0xc0, !PT ;  /* 0x0000ffff9e9e7812 */ /* 0x000fe400078ec0ff */
[----:B------:R-:W-:Y:S02]  /*a6f0*/  LOP3.LUT R119, R119, 0xffff, RZ, 0xc0, !PT ;  /* 0x0000ffff77777812 */ /* 0x000fe400078ec0ff */
[----:B------:R-:W-:Y:S02]  /*a700*/  SHF.R.U32.HI R42, RZ, 0x8, R94 ;  /* 0x00000008ff2a7819 */ /* 0x000fe4000001165e */
[----:B------:R-:W-:Y:S02]  /*a710*/  F2FP.SATFINITE.E4M3.F32.PACK_AB_MERGE_C R105, R45, R44, RZ ;  /* 0x0000002c2d69723e */ /* 0x000fe400048070ff */
[----:B------:R-:W-:-:S02]  /*a720*/  F2FP.SATFINITE.E4M3.F32.PACK_AB_MERGE_C R107, R47, R46, RZ ;  /* 0x0000002e2f6b723e */ /* 0x000fc400048070ff */
[----:B------:R-:W-:Y:S02]  /*a730*/  SHF.R.U32.HI R45, RZ, 0x8, R117 ;  /* 0x00000008ff2d7819 */ /* 0x000fe40000011675 */
[----:B------:R-:W-:Y:S02]  /*a740*/  SHF.R.U32.HI R46, RZ, 0x8, R119 ;  /* 0x00000008ff2e7819 */ /* 0x000fe40000011677 */
[----:B------:R-:W-:Y:S02]  /*a750*/  LOP3.LUT R42, R42, 0xffff, RZ, 0xc0, !PT ;  /* 0x0000ffff2a2a7812 */ /* 0x000fe400078ec0ff */
[----:B------:R-:W-:Y:S02]  /*a760*/  F2FP.SATFINITE.E4M3.F32.PACK_AB_MERGE_C R4, R4, R13, RZ ;  /* 0x0000000d0404723e */ /* 0x000fe400048070ff */
[----:B------:R-:W-:Y:S01]  /*a770*/  F2FP.SATFINITE.E4M3.F32.PACK_AB_MERGE_C R98, R99, R98, RZ ;  /* 0x000000626362723e */ /* 0x000fe200048070ff */
[----:B------:R-:W2:Y:S01]  /*a780*/  LDL.LU R13, [R1+0x41c] ;  /* 0x00041c00010d7983 */ /* 0x000ea20000300800 */
[----:B------:R-:W-:-:S02]  /*a790*/  F2FP.SATFINITE.E4M3.F32.PACK_AB_MERGE_C R160, R161, R160, RZ ;  /* 0x000000a0a1a0723e */ /* 0x000fc400048070ff */
[----:B------:R-:W-:Y:S02]  /*a7a0*/  F2FP.SATFINITE.E4M3.F32.PACK_AB_MERGE_C R162, R163, R162, RZ ;  /* 0x000000a2a3a2723e */ /* 0x000fe400048070ff */
[----:B------:R-:W-:Y:S02]  /*a7b0*/  F2FP.SATFINITE.E4M3.F32.PACK_AB_MERGE_C R43, R49, R48, RZ ;  /* 0x00000030312b723e */ /* 0x000fe400048070ff */
[----:B------:R-:W-:Y:S02]  /*a7c0*/  F2FP.SATFINITE.E4M3.F32.PACK_AB_MERGE_C R44, R51, R50, RZ ;  /* 0x00000032332c723e */ /* 0x000fe400048070ff */
        /* <DEDUP_REMOVED lines=8> */
[----:B------:R-:W-:-:S02]  /*a850*/  F2FP.SATFINITE.E4M3.F32.PACK_AB_MERGE_C R93, R53, R52, RZ ;  /* 0x00000034355d723e */ /* 0x000fc400048070ff */
[----:B------:R-:W-:Y:S02]  /*a860*/  SHF.R.U32.HI R52, RZ, 0x8, R113 ;  /* 0x00000008ff347819 */ /* 0x000fe40000011671 */
[----:B------:R-:W-:Y:S02]  /*a870*/  SHF.R.U32.HI R49, RZ, 0x8, R25 ;  /* 0x00000008ff317819 */ /* 0x000fe40000011619 */
[----:B------:R-:W-:Y:S02]  /*a880*/  F2FP.SATFINITE.E4M3.F32.PACK_AB_MERGE_C R6, R6, R14, RZ ;  /* 0x0000000e0606723e */ /* 0x000fe400048070ff */
[----:B------:R-:W-:Y:S01]  /*a890*/  F2FP.SATFINITE.E4M3.F32.PACK_AB_MERGE_C R100, R101, R100, RZ ;  /* 0x000000646564723e */ /* 0x000fe200048070ff */
[----:B------:R-:W2:Y:S01]  /*a8a0*/  LDL.LU R14, [R1+0x418] ;  /* 0x00041800010e7983 */ /* 0x000ea20000300800 */
[----:B------:R-:W-:Y:S02]  /*a8b0*/  F2FP.SATFINITE.E4M3.F32.PACK_AB_MERGE_C R8, R8, R230, RZ ;  /* 0x000000e60808723e */ /* 0x000fe400048070ff */
[----:B------:R-:W-:-:S02]  /*a8c0*/  LOP3.LUT R49, R49, 0xffff, RZ, 0xc0, !PT ;  /* 0x0000ffff31317812 */ /* 0x000fc400078ec0ff */
[----:B------:R-:W-:Y:S02]  /*a8d0*/  F2FP.SATFINITE.E4M3.F32.PACK_AB_MERGE_C R102, R103, R102, RZ ;  /* 0x000000666766723e */ /* 0x000fe400048070ff */
[----:B------:R-:W-:Y:S02]  /*a8e0*/  F2FP.SATFINITE.E4M3.F32.PACK_AB_MERGE_C R99, R61, R60, RZ ;  /* 0x0000003c3d63723e */ /* 0x000fe400048070ff */
[----:B------:R-:W-:Y:S02]  /*a8f0*/  LOP3.LUT R6, R6, 0xffff, RZ, 0xc0, !PT ;  /* 0x0000ffff06067812 */ /* 0x000fe400078ec0ff */
[----:B------:R-:W-:Y:S02]  /*a900*/  LOP3.LUT R60, R8, 0xffff, RZ, 0xc0, !PT ;  /* 0x0000ffff083c7812 */ /* 0x000fe400078ec0ff */
[----:B------:R-:W-:Y:S02]  /*a910*/  F2FP.SATFINITE.E4M3.F32.PACK_AB_MERGE_C R166, R167, R166, RZ ;  /* 0x000000a6a7a6723e */ /* 0x000fe400048070ff */
[----:B------:R-:W-:-:S02]  /*a920*/  F2FP.SATFINITE.E4M3.F32.PACK_AB_MERGE_C R164, R165, R164, RZ ;  /* 0x000000a4a5a4723e */ /* 0x000fc400048070ff */
[----:B------:R-:W-:Y:S02]  /*a930*/  LOP3.LUT R166, R166, 0xffff, RZ, 0xc0, !PT ;  /* 0x0000ffffa6a67812 */ /* 0x000fe400078ec0ff */
[----:B------:R-:W-:Y:S02]  /*a940*/  LOP3.LUT R111, R111, 0xffff, RZ, 0xc0, !PT ;  /* 0x0000ffff6f6f7812 */ /* 0x000fe400078ec0ff */
[----:B------:R-:W-:Y:S02]  /*a950*/  LOP3.LUT R164, R164, 0xffff, RZ, 0xc0, !PT ;  /* 0x0000ffffa4a47812 */ /* 0x000fe400078ec0ff */
[----:B------:R-:W-:Y:S02]  /*a960*/  LOP3.LUT R109, R109, 0xffff, RZ, 0xc0, !PT ;  /* 0x0000ffff6d6d7812 */ /* 0x000fe400078ec0ff */
[----:B------:R-:W-:Y:S02]  /*a970*/  F2FP.SATFINITE.E4M3.F32.PACK_AB_MERGE_C R95, R55, R54, RZ ;  /* 0x00000036375f723e */ /* 0x000fe400048070ff */
[----:B------:R-:W-:-:S02]  /*a980*/  F2FP.SATFINITE.E4M3.F32.PACK_AB_MERGE_C R51, R59, R58, RZ ;  /* 0x0000003a3b33723e */ /* 0x000fc400048070ff */
[----:B------:R-:W-:Y:S02]  /*a990*/  SHF.R.U32.HI R55, RZ, 0x8, R111 ;  /* 0x00000008ff377819 */ /* 0x000fe4000001166f */
[----:B------:R-:W-:Y:S02]  /*a9a0*/  F2FP.SATFINITE.E4M3.F32.PACK_AB_MERGE_C R9, R9, R15, RZ ;  /* 0x0000000f0909723e */ /* 0x000fe400048070ff */
[----:B------:R-:W-:Y:S02]  /*a9b0*/  SHF.R.U32.HI R54, RZ, 0x8, R109 ;  /* 0x00000008ff367819 */ /* 0x000fe4000001166d */
[----:B------:R-:W-:Y:S02]  /*a9c0*/  F2FP.SATFINITE.E4M3.F32.PACK_AB_MERGE_C R10, R10, R252, RZ ;  /* 0x000000fc0a0a723e */ /* 0x000fe400048070ff */
[----:B------:R-:W-:Y:S02]  /*a9d0*/  F2FP.SATFINITE.E4M3.F32.PACK_AB_MERGE_C R168, R169, R168, RZ ;  /* 0x000000a8a9a8723e */ /* 0x000fe400048070ff */
[----:B------:R-:W-:-:S02]  /*a9e0*/  F2FP.SATFINITE.E4M3.F32.PACK_AB_MERGE_C R170, R171, R170, RZ ;  /* 0x000000aaabaa723e */ /* 0x000fc400048070ff */
[----:B------:R-:W-:Y:S02]  /*a9f0*/  F2FP.SATFINITE.E4M3.F32.PACK_AB_MERGE_C R97, R65, R64, RZ ;  /* 0x000000404161723e */ /* 0x000fe400048070ff */
[----:B------:R-:W-:Y:S02]  /*aa00*/  LOP3.LUT R55, R55, 0xffff, RZ, 0xc0, !PT ;  /* 0x0000ffff37377812 */ /* 0x000fe400078ec0ff */
[----:B------:R-:W-:Y:S02]  /*aa10*/  LOP3.LUT R54, R54, 0xffff, RZ, 0xc0, !PT ;  /* 0x0000ffff36367812 */ /* 0x000fe400078ec0ff */
[----:B------:R-:W-:Y:S02]  /*aa20*/  LOP3.LUT R9, R9, 0xffff, RZ, 0xc0, !PT ;  /* 0x0000ffff09097812 */ /* 0x000fe400078ec0ff */
[----:B------:R-:W-:Y:S02]  /*aa30*/  LOP3.LUT R104, R104, 0xffff, RZ, 0xc0, !PT ;  /* 0x0000ffff68687812 */ /* 0x000fe400078ec0ff */
[----:B------:R-:W-:-:S02]  /*aa40*/  F2FP.SATFINITE.E4M3.F32.PACK_AB_MERGE_C R91, R71, R70, RZ ;  /* 0x00000046475b723e */ /* 0x000fc400048070ff */
[----:B------:R-:W-:Y:S02]  /*aa50*/  LOP3.LUT R10, R10, 0xffff, RZ, 0xc0, !PT ;  /* 0x0000ffff0a0a7812 */ /* 0x000fe400078ec0ff */
[----:B------:R-:W-:Y:S02]  /*aa60*/  LOP3.LUT R168, R168, 0xffff, RZ, 0xc0, !PT ;  /* 0x0000ffffa8a87812 */ /* 0x000fe400078ec0ff */
[----:B------:R-:W-:Y:S02]  /*aa70*/  LOP3.LUT R35, R35, 0xffff, RZ, 0xc0, !PT ;  /* 0x0000ffff23237812 */ /* 0x000fe400078ec0ff */
[----:B------:R-:W-:Y:S02]  /*aa80*/  F2FP.SATFINITE.E4M3.F32.PACK_AB_MERGE_C R103, R63, R62, RZ ;  /* 0x0000003e3f67723e */ /* 0x000fe400048070ff */
[----:B------:R-:W-:Y:S02]  /*aa90*/  LOP3.LUT R170, R170, 0xffff, RZ, 0xc0, !PT ;  /* 0x0000ffffaaaa7812 */ /* 0x000fe400078ec0ff */
[----:B------:R-:W-:-:S02]  /*aaa0*/  F2FP.SATFINITE.E4M3.F32.PACK_AB_MERGE_C R15, R249, R250, RZ ;  /* 0x000000faf90f723e */ /* 0x000fc400048070ff */
[----:B------:R-:W-:Y:S02]  /*aab0*/  F2FP.SATFINITE.E4M3.F32.PACK_AB_MERGE_C R172, R173, R172, RZ ;  /* 0x000000acadac723e */ /* 0x000fe400048070ff */
[----:B------:R-:W-:Y:S02]  /*aac0*/  F2FP.SATFINITE.E4M3.F32.PACK_AB_MERGE_C R11, R11, R251, RZ ;  /* 0x000000fb0b0b723e */ /* 0x000fe400048070ff */
[----:B------:R-:W-:Y:S02]  /*aad0*/  F2FP.SATFINITE.E4M3.F32.PACK_AB_MERGE_C R174, R175, R174, RZ ;  /* 0x000000aeafae723e */ /* 0x000fe400048070ff */
[----:B------:R-:W-:Y:S02]  /*aae0*/  LOP3.LUT R15, R15, 0xffff, RZ, 0xc0, !PT ;  /* 0x0000ffff0f0f7812 */ /* 0x000fe400078ec0ff */
[----:B------:R-:W-:Y:S02]  /*aaf0*/  LOP3.LUT R172, R172, 0xffff, RZ, 0xc0, !PT ;  /* 0x0000ffffacac7812 */ /* 0x000fe400078ec0ff */
[----:B------:R-:W-:-:S02]  /*ab00*/  LOP3.LUT R105, R105, 0xffff, RZ, 0xc0, !PT ;  /* 0x0000ffff69697812 */ /* 0x000fc400078ec0ff */
[----:B------:R-:W-:Y:S02]  /*ab10*/  F2FP.SATFINITE.E4M3.F32.PACK_AB_MERGE_C R26, R57, R56, RZ ;  /* 0x00000038391a723e */ /* 0x000fe400048070ff */
[----:B------:R-:W-:Y:S02]  /*ab20*/  LOP3.LUT R11, R11, 0xffff, RZ, 0xc0, !PT ;  /* 0x0000ffff0b0b7812 */ /* 0x000fe400078ec0ff */
[----:B------:R-:W-:Y:S02]  /*ab30*/  LOP3.LUT R108, R108, 0xffff, RZ, 0xc0, !PT ;  /* 0x0000ffff6c6c7812 */ /* 0x000fe400078ec0ff */
[----:B------:R-:W-:Y:S02]  /*ab40*/  LOP3.LUT R174, R174, 0xffff, RZ, 0xc0, !PT ;  /* 0x0000ffffaeae7812 */ /* 0x000fe400078ec0ff */
[----:B------:R-:W-:Y:S02]  /*ab50*/  LOP3.LUT R107, R107, 0xffff, RZ, 0xc0, !PT ;  /* 0x0000ffff6b6b7812 */ /* 0x000fe400078ec0ff */
[----:B------:R-:W-:-:S02]  /*ab60*/  F2FP.SATFINITE.E4M3.F32.PACK_AB_MERGE_C R76, R77, R76, RZ ;  /* 0x0000004c4d4c723e */ /* 0x000fc400048070ff */
[----:B------:R-:W-:Y:S02]  /*ab70*/  PRMT R77, R11, 0x3340, R108 ;  /* 0x000033400b4d7816 */ /* 0x000fe4000000006c */
[----:B------:R-:W-:Y:S02]  /*ab80*/  LOP3.LUT R110, R110, 0xffff, RZ, 0xc0, !PT ;  /* 0x0000ffff6e6e7812 */ /* 0x000fe400078ec0ff */
[----:B------:R-:W-:Y:S02]  /*ab90*/  F2FP.SATFINITE.E4M3.F32.PACK_AB_MERGE_C R16, R16, R248, RZ ;  /* 0x000000f81010723e */ /* 0x000fe400048070ff */
[----:B------:R-:W-:Y:S02]  /*aba0*/  F2FP.SATFINITE.E4M3.F32.PACK_AB_MERGE_C R17, R17, R247, RZ ;  /* 0x000000f71111723e */ /* 0x000fe400048070ff */
[----:B------:R-:W-:Y:S02]  /*abb0*/  F2FP.SATFINITE.E4M3.F32.PACK_AB_MERGE_C R74, R75, R74, RZ ;  /* 0x0000004a4b4a723e */ /* 0x000fe400048070ff */
[----:B------:R-:W-:-:S02]  /*abc0*/  F2FP.SATFINITE.E4M3.F32.PACK_AB_MERGE_C R176, R177, R176, RZ ;  /* 0x000000b0b1b0723e */ /* 0x000fc400048070ff */
[----:B------:R-:W-:Y:S02]  /*abd0*/  SHF.R.U32.HI R34, RZ, 0x8, R90 ;  /* 0x00000008ff227819 */ /* 0x000fe4000001165a */
[----:B------:R-:W-:Y:S02]  /*abe0*/  PRMT R75, R15, 0x3340, R110 ;  /* 0x000033400f4b7816 */ /* 0x000fe4000000006e */
[----:B------:R-:W-:Y:S02]  /*abf0*/  F2FP.SATFINITE.E4M3.F32.PACK_AB_MERGE_C R178, R179, R178, RZ ;  /* 0x000000b2b3b2723e */ /* 0x000fe400048070ff */
[----:B------:R-:W-:Y:S02]  /*ac00*/  LOP3.LUT R16, R16, 0xffff, RZ, 0xc0, !PT ;  /* 0x0000ffff10107812 */ /* 0x000fe400078ec0ff */
[----:B------:R-:W-:Y:S02]  /*ac10*/  F2FP.SATFINITE.E4M3.F32.PACK_AB_MERGE_C R72, R73, R72, RZ ;  /* 0x000000484948723e */ /* 0x000fe400048070ff */
[----:B------:R-:W-:-:S02]  /*ac20*/  LOP3.LUT R17, R17, 0xffff, RZ, 0xc0, !PT ;  /* 0x0000ffff11117812 */ /* 0x000fc400078ec0ff */
[----:B------:R-:W-:Y:S02]  /*ac30*/  LOP3.LUT R176, R176, 0xffff, RZ, 0xc0, !PT ;  /* 0x0000ffffb0b07812 */ /* 0x000fe400078ec0ff */
[----:B------:R-:W-:Y:S02]  /*ac40*/  LOP3.LUT R43, R43, 0xffff, RZ, 0xc0, !PT ;  /* 0x0000ffff2b2b7812 */ /* 0x000fe400078ec0ff */
[----:B------:R-:W-:Y:S02]  /*ac50*/  F2FP.SATFINITE.E4M3.F32.PACK_AB_MERGE_C R89, R69, R68, RZ ;  /* 0x000000444559723e */ /* 0x000fe400048070ff */
[----:B------:R-:W-:Y:S02]  /*ac60*/  F2FP.SATFINITE.E4M3.F32.PACK_AB_MERGE_C R227, R227, R228, RZ ;  /* 0x000000e4e3e3723e */ /* 0x000fe400048070ff */
[----:B------:R-:W0:Y:S01]  /*ac70*/  S2R R228, SR_TID.X ;  /* 0x0000000000e47919 */ /* 0x000e220000002100 */
[----:B------:R-:W-:Y:S02]  /*ac80*/  LOP3.LUT R178, R178, 0xffff, RZ, 0xc0, !PT ;  /* 0x0000ffffb2b27812 */ /* 0x000fe400078ec0ff */
[----:B------:R-:W-:-:S02]  /*ac90*/  PRMT R31, R7, 0x3340, R88 ;  /* 0x00003340071f7816 */ /* 0x000fc40000000058 */
[----:B------:R-:W-:Y:S02]  /*aca0*/  F2FP.SATFINITE.E4M3.F32.PACK_AB_MERGE_C R18, R18, R246, RZ ;  /* 0x000000f61212723e */ /* 0x000fe400048070ff */
[----:B------:R-:W-:Y:S02]  /*acb0*/  F2FP.SATFINITE.E4M3.F32.PACK_AB_MERGE_C R19, R19, R245, RZ ;  /* 0x000000f51313723e */ /* 0x000fe400048070ff */
[----:B------:R-:W-:Y:S02]  /*acc0*/  F2FP.SATFINITE.E4M3.F32.PACK_AB_MERGE_C R180, R181, R180, RZ ;  /* 0x000000b4b5b4723e */ /* 0x000fe400048070ff */
[----:B------:R-:W-:Y:S02]  /*acd0*/  F2FP.SATFINITE.E4M3.F32.PACK_AB_MERGE_C R182, R183, R182, RZ ;  /* 0x000000b6b7b6723e */ /* 0x000fe400048070ff */
[----:B------:R-:W-:Y:S02]  /*ace0*/  PRMT R63, R176, 0x3340, R43 ;  /* 0x00003340b03f7816 */ /* 0x000fe4000000002b */
[----:B------:R-:W-:-:S02]  /*acf0*/  LOP3.LUT R18, R18, 0xffff, RZ, 0xc0, !PT ;  /* 0x0000ffff12127812 */ /* 0x000fc400078ec0ff */
[----:B------:R-:W-:Y:S02]  /*ad00*/  LOP3.LUT R19, R19, 0xffff, RZ, 0xc0, !PT ;  /* 0x0000ffff13137812 */ /* 0x000fe400078ec0ff */
[----:B------:R-:W-:Y:S02]  /*ad10*/  LOP3.LUT R180, R180, 0xffff, RZ, 0xc0, !PT ;  /* 0x0000ffffb4b47812 */ /* 0x000fe400078ec0ff */
[----:B------:R-:W-:Y:S02]  /*ad20*/  LOP3.LUT R114, R114, 0xffff, RZ, 0xc0, !PT ;  /* 0x0000ffff72727812 */ /* 0x000fe400078ec0ff */
[----:B------:R-:W-:Y:S02]  /*ad30*/  LOP3.LUT R182, R182, 0xffff, RZ, 0xc0, !PT ;  /* 0x0000ffffb6b67812 */ /* 0x000fe400078ec0ff */
[----:B------:R-:W-:Y:S02]  /*ad40*/  F2FP.SATFINITE.E4M3.F32.PACK_AB_MERGE_C R20, R20, R244, RZ ;  /* 0x000000f41414723e */ /* 0x000fe400048070ff */
[----:B------:R-:W-:-:S02]  /*ad50*/  F2FP.SATFINITE.E4M3.F32.PACK_AB_MERGE_C R120, R121, R120, RZ ;  /* 0x000000787978723e */ /* 0x000fc400048070ff */
[----:B------:R-:W-:Y:S02]  /*ad60*/  F2FP.SATFINITE.E4M3.F32.PACK_AB_MERGE_C R21, R21, R243, RZ ;  /* 0x000000f31515723e */ /* 0x000fe400048070ff */
[----:B------:R-:W-:Y:S01]  /*ad70*/  F2FP.SATFINITE.E4M3.F32.PACK_AB_MERGE_C R80, R81, R80, RZ ;  /* 0x000000505150723e */ /* 0x000fe200048070ff */
[C---:B0-----:R-:W-:Y:S01]  /*ad80*/  IMAD.SHL.U32 R28, R228.reuse, 0x40, RZ ;  /* 0x00000040e41c7824 */ /* 0x041fe200078e00ff */
[----:B------:R-:W-:Y:S01]  /*ad90*/  F2FP.SATFINITE.E4M3.F32.PACK_AB_MERGE_C R184, R185, R184, RZ ;  /* 0x000000b8b9b8723e */ /* 0x000fe200048070ff */
[----:B------:R-:W-:Y:S01]  /*ada0*/  IMAD.SHL.U32 R24, R228, 0x10, RZ ;  /* 0x00000010e4187824 */ /* 0x000fe200078e00ff */
[----:B------:R-:W-:Y:S02]  /*adb0*/  LOP3.LUT R118, R118, 0xffff, RZ, 0xc0, !PT ;  /* 0x0000ffff76767812 */ /* 0x000fe400078ec0ff */
[----:B------:R-:W-:Y:S01]  /*adc0*/  LOP3.LUT R29, R28, 0x400, RZ, 0xc0, !PT ;  /* 0x000004001c1d7812 */ /* 0x000fe200078ec0ff */
[----:B------:R-:W-:Y:S01]  /*add0*/  IMAD.SHL.U32 R28, R228, 0x8, RZ ;  /* 0x00000008e41c7824 */ /* 0x000fe200078e00ff */
[----:B------:R-:W-:-:S02]  /*ade0*/  LOP3.LUT R24, R24, 0xf0, RZ, 0xc0, !PT ;  /* 0x000000f018187812 */ /* 0x000fc400078ec0ff */
[----:B------:R-:W-:Y:S02]  /*adf0*/  LOP3.LUT R20, R20, 0xffff, RZ, 0xc0, !PT ;  /* 0x0000ffff14147812 */ /* 0x000fe400078ec0ff */
[----:B------:R-:W-:Y:S02]  /*ae00*/  IADD3 R29, R29, UR12, R24 ;  /* 0x0000000c1d1d7c10 */ /* 0x000fe4000fffe018 */
[----:B------:R-:W-:Y:S01]  /*ae10*/  LOP3.LUT R24, R28, 0x300, RZ, 0xc0, !PT ;  /* 0x000003001c187812 */ /* 0x000fe200078ec0ff */
[----:B---3--:R-:W-:Y:S01]  /*ae20*/  VIADD R28, R12, 0x1 ;  /* 0x000000010c1c7836 */ /* 0x008fe20000000000 */
[----:B------:R-:W-:Y:S02]  /*ae30*/  LOP3.LUT R21, R21, 0xffff, RZ, 0xc0, !PT ;  /* 0x0000ffff15157812 */ /* 0x000fe400078ec0ff */
[----:B------:R-:W-:Y:S01]  /*ae40*/  LOP3.LUT R184, R184, 0xffff, RZ, 0xc0, !PT ;  /* 0x0000ffffb8b87812 */ /* 0x000fe200078ec0ff */
[----:B------:R-:W-:Y:S01]  /*ae50*/  IMAD.IADD R24, R24, 0x1, R29 ;  /* 0x0000000118187824 */ /* 0x000fe200078e021d */
[----:B------:R-:W-:Y:S01]  /*ae60*/  ISETP.GE.AND P3, PT, R28, UR4, PT ;  /* 0x000000041c007c0c */ /* 0x000fe2000bf66270 */
[C---:B------:R-:W-:Y:S01]  /*ae70*/  VIADD R28, R12.reuse, 0x3 ;  /* 0x000000030c1c7836 */ /* 0x040fe20000000000 */
[----:B------:R-:W-:Y:S01]  /*ae80*/  ULDC UR4, c[0x0][0x22c] ;  /* 0x00008b0000047ab9 */ /* 0x000fe20000000800 */
[----:B------:R-:W-:Y:S01]  /*ae90*/  VIADD R29, R12, 0x2 ;  /* 0x000000020c1d7836 */ /* 0x000fe20000000000 */
[----:B------:R-:W-:-:S02]  /*aea0*/  F2FP.SATFINITE.E4M3.F32.PACK_AB_MERGE_C R122, R123, R122, RZ ;  /* 0x0000007a7b7a723e */ /* 0x000fc400048070ff */
[----:B------:R-:W-:Y:S02]  /*aeb0*/  ISETP.GE.AND P2, PT, R28, UR5, PT ;  /* 0x000000051c007c0c */ /* 0x000fe4000bf46270 */
[----:B------:R-:W-:Y:S01]  /*aec0*/  ISETP.GE.AND P0, PT, R29, UR4, PT ;  /* 0x000000041d007c0c */ /* 0x000fe2000bf06270 */
[----:B------:R-:W-:Y:S01]  /*aed0*/  ULDC UR4, c[0x0][0x244] ;  /* 0x0000910000047ab9 */ /* 0x000fe20000000800 */
[----:B------:R-:W-:Y:S02]  /*aee0*/  SHF.R.U32.HI R28, RZ, 0x8, R5 ;  /* 0x00000008ff1c7819 */ /* 0x000fe40000011605 */
[----:B------:R-:W-:Y:S02]  /*aef0*/  PRMT R29, R5, 0x3340, R90 ;  /* 0x00003340051d7816 */ /* 0x000fe4000000005a */
[----:B------:R-:W-:Y:S02]  /*af00*/  PRMT R5, R154, 0x3340, R39 ;  /* 0x000033409a057816 */ /* 0x000fe40000000027 */
[----:B------:R-:W-:-:S02]  /*af10*/  LOP3.LUT R39, R30, 0xffff, RZ, 0xc0, !PT ;  /* 0x0000ffff1e277812 */ /* 0x000fc400078ec0ff */
[----:B------:R-:W-:Y:S02]  /*af20*/  LOP3.LUT R27, R28, 0xffff, RZ, 0xc0, !PT ;  /* 0x0000ffff1c1b7812 */ /* 0x000fe400078ec0ff */
[----:B------:R-:W-:Y:S02]  /*af30*/  LOP3.LUT R30, R37, 0xffff, RZ, 0xc0, !PT ;  /* 0x0000ffff251e7812 */ /* 0x000fe400078ec0ff */
[----:B------:R-:W-:Y:S02]  /*af40*/  LOP3.LUT R37, R32, 0xffff, RZ, 0xc0, !PT ;  /* 0x0000ffff20257812 */ /* 0x000fe400078ec0ff */
[----:B------:R-:W-:Y:S02]  /*af50*/  LOP3.LUT R28, R38, 0xffff, RZ, 0xc0, !PT ;  /* 0x0000ffff261c7812 */ /* 0x000fe400078ec0ff */
[----:B------:R-:W-:Y:S02]  /*af60*/  PRMT R38, R40, 0x3340, R33 ;  /* 0x0000334028267816 */ /* 0x000fe40000000021 */
[----:B------:R-:W-:-:S02]  /*af70*/  PRMT R28, R37, 0x3340, R28 ;  /* 0x00003340251c7816 */ /* 0x000fc4000000001c */
[----:B------:R-:W-:Y:S02]  /*af80*/  LOP3.LUT R37, R0, 0xffff, RZ, 0xc0, !PT ;  /* 0x0000ffff00257812 */ /* 0x000fe400078ec0ff */
[----:B------:R-:W-:Y:S02]  /*af90*/  SHF.R.U32.HI R0, RZ, 0x8, R3 ;  /* 0x00000008ff007819 */ /* 0x000fe40000011603 */
[----:B------:R-:W-:Y:S02]  /*afa0*/  SHF.R.U32.HI R40, RZ, 0x8, R92 ;  /* 0x00000008ff287819 */ /* 0x000fe4000001165c */
[----:B------:R-:W-:Y:S02]  /*afb0*/  SHF.R.U32.HI R3, RZ, 0x8, R37 ;  /* 0x00000008ff037819 */ /* 0x000fe40000011625 */
[----:B------:R-:W-:Y:S02]  /*afc0*/  PRMT R30, R39, 0x3340, R30 ;  /* 0x00003340271e7816 */ /* 0x000fe4000000001e */
[----:B------:R-:W-:-:S02]  /*afd0*/  SHF.R.U32.HI R32, RZ, 0x8, R156 ;  /* 0x00000008ff207819 */ /* 0x000fc4000001169c */
[----:B------:R-:W-:Y:S02]  /*afe0*/  SHF.R.U32.HI R39, RZ, 0x8, R158 ;  /* 0x00000008ff277819 */ /* 0x000fe4000001169e */
[----:B------:R-:W-:Y:S02]  /*aff0*/  LOP3.LUT R47, R0, 0xffff, RZ, 0xc0, !PT ;  /* 0x0000ffff002f7812 */ /* 0x000fe400078ec0ff */
[----:B------:R-:W-:Y:S02]  /*b000*/  LOP3.LUT R40, R40, 0xffff, RZ, 0xc0, !PT ;  /* 0x0000ffff28287812 */ /* 0x000fe400078ec0ff */
[----:B------:R-:W-:Y:S02]  /*b010*/  LOP3.LUT R3, R3, 0xffff, RZ, 0xc0, !PT ;  /* 0x0000ffff03037812 */ /* 0x000fe400078ec0ff */
[----:B------:R-:W-:Y:S02]  /*b020*/  LOP3.LUT R32, R32, 0xffff, RZ, 0xc0, !PT ;  /* 0x0000ffff20207812 */ /* 0x000fe400078ec0ff */
[----:B------:R-:W-:-:S02]  /*b030*/  LOP3.LUT R39, R39, 0xffff, RZ, 0xc0, !PT ;  /* 0x0000ffff27277812 */ /* 0x000fc400078ec0ff */
[----:B------:R-:W-:Y:S02]  /*b040*/  PRMT R50, R47, 0x3340, R40 ;  /* 0x000033402f327816 */ /* 0x000fe40000000028 */
[----:B------:R-:W-:Y:S02]  /*b050*/  PRMT R48, R3, 0x3340, R42 ;  /* 0x0000334003307816 */ /* 0x000fe4000000002a */
[----:B------:R-:W-:Y:S02]  /*b060*/  LOP3.LUT R3, R96, 0xffff, RZ, 0xc0, !PT ;  /* 0x0000ffff60037812 */ /* 0x000fe400078ec0ff */
[----:B------:R-:W-:Y:S02]  /*b070*/  LOP3.LUT R47, R98, 0xffff, RZ, 0xc0, !PT ;  /* 0x0000ffff622f7812 */ /* 0x000fe400078ec0ff */
[----:B------:R-:W-:Y:S02]  /*b080*/  PRMT R40, R32, 0x3340, R45 ;  /* 0x0000334020287816 */ /* 0x000fe4000000002d */
[----:B------:R-:W-:-:S02]  /*b090*/  PRMT R32, R39, 0x3340, R46 ;  /* 0x0000334027207816 */ /* 0x000fc4000000002e */
[----:B------:R-:W-:Y:S02]  /*b0a0*/  SHF.R.U32.HI R0, RZ, 0x8, R2 ;  /* 0x00000008ff007819 */ /* 0x000fe40000011602 */
[--C-:B------:R-:W-:Y:S02]  /*b0b0*/  PRMT R45, R2, 0x3340, R3.reuse ;  /* 0x00003340022d7816 */ /* 0x100fe40000000003 */
[----:B------:R-:W-:Y:S02]  /*b0c0*/  SHF.R.U32.HI R46, RZ, 0x8, R3 ;  /* 0x00000008ff2e7819 */ /* 0x000fe40000011603 */
[--C-:B------:R-:W-:Y:S02]  /*b0d0*/  PRMT R42, R4, 0x3340, R47.reuse ;  /* 0x00003340042a7816 */ /* 0x100fe4000000002f */
[----:B------:R-:W-:Y:S02]  /*b0e0*/  SHF.R.U32.HI R2, RZ, 0x8, R4 ;  /* 0x00000008ff027819 */ /* 0x000fe40000011604 */
[----:B------:R-:W-:-:S02]  /*b0f0*/  SHF.R.U32.HI R47, RZ, 0x8, R47 ;  /* 0x00000008ff2f7819 */ /* 0x000fc4000001162f */
[----:B------:R-:W-:Y:S02]  /*b100*/  SHF.R.U32.HI R3, RZ, 0x8, R160 ;  /* 0x00000008ff037819 */ /* 0x000fe400000116a0 */
[----:B------:R-:W-:Y:S02]  /*b110*/  SHF.R.U32.HI R4, RZ, 0x8, R162 ;  /* 0x00000008ff047819 */ /* 0x000fe400000116a2 */
[----:B------:R-:W-:Y:S02]  /*b120*/  LOP3.LUT R53, R0, 0xffff, RZ, 0xc0, !PT ;  /* 0x0000ffff00357812 */ /* 0x000fe400078ec0ff */
        /* <DEDUP_REMOVED lines=9> */
[----:B------:R-:W-:Y:S02]  /*b1c0*/  LOP3.LUT R3, R100, 0xffff, RZ, 0xc0, !PT ;  /* 0x0000ffff64037812 */ /* 0x000fe400078ec0ff */
[----:B------:R-:W-:Y:S02]  /*b1d0*/  PRMT R46, R0, 0x3340, R49 ;  /* 0x00003340002e7816 */ /* 0x000fe40000000031 */
[----:B------:R-:W-:Y:S02]  /*b1e0*/  LOP3.LUT R49, R102, 0xffff, RZ, 0xc0, !PT ;  /* 0x0000ffff66317812 */ /* 0x000fe400078ec0ff */
[--C-:B------:R-:W-:Y:S02]  /*b1f0*/  PRMT R61, R6, 0x3340, R3.reuse ;  /* 0x00003340063d7816 */ /* 0x100fe40000000003 */
[----:B------:R-:W-:Y:S02]  /*b200*/  SHF.R.U32.HI R8, RZ, 0x8, R3 ;  /* 0x00000008ff087819 */ /* 0x000fe40000011603 */
[----:B------:R-:W-:-:S02]  /*b210*/  SHF.R.U32.HI R3, RZ, 0x8, R60 ;  /* 0x00000008ff037819 */ /* 0x000fc4000001163c */
[----:B------:R-:W-:Y:S02]  /*b220*/  SHF.R.U32.HI R0, RZ, 0x8, R6 ;  /* 0x00000008ff007819 */ /* 0x000fe40000011606 */
[--C-:B------:R-:W-:Y:S02]  /*b230*/  PRMT R60, R60, 0x3340, R49.reuse ;  /* 0x000033403c3c7816 */ /* 0x100fe40000000031 */
[----:B------:R-:W-:Y:S02]  /*b240*/  SHF.R.U32.HI R49, RZ, 0x8, R49 ;  /* 0x00000008ff317819 */ /* 0x000fe40000011631 */
[----:B------:R-:W-:Y:S02]  /*b250*/  SHF.R.U32.HI R6, RZ, 0x8, R166 ;  /* 0x00000008ff067819 */ /* 0x000fe400000116a6 */
[----:B------:R-:W-:Y:S02]  /*b260*/  LOP3.LUT R59, R0, 0xffff, RZ, 0xc0, !PT ;  /* 0x0000ffff003b7812 */ /* 0x000fe400078ec0ff */
[----:B------:R-:W-:-:S02]  /*b270*/  SHF.R.U32.HI R4, RZ, 0x8, R164 ;  /* 0x00000008ff047819 */ /* 0x000fc400000116a4 */
[----:B------:R-:W-:Y:S02]  /*b280*/  LOP3.LUT R0, R3, 0xffff, RZ, 0xc0, !PT ;  /* 0x0000ffff03007812 */ /* 0x000fe400078ec0ff */
[----:B------:R-:W-:Y:S02]  /*b290*/  LOP3.LUT R49, R49, 0xffff, RZ, 0xc0, !PT ;  /* 0x0000ffff31317812 */ /* 0x000fe400078ec0ff */
[----:B------:R-:W-:Y:S02]  /*b2a0*/  LOP3.LUT R8, R8, 0xffff, RZ, 0xc0, !PT ;  /* 0x0000ffff08087812 */ /* 0x000fe400078ec0ff */
[----:B------:R-:W-:Y:S02]  /*b2b0*/  LOP3.LUT R6, R6, 0xffff, RZ, 0xc0, !PT ;  /* 0x0000ffff06067812 */ /* 0x000fe400078ec0ff */
[----:B------:R-:W-:Y:S02]  /*b2c0*/  LOP3.LUT R3, R4, 0xffff, RZ, 0xc0, !PT ;  /* 0x0000ffff04037812 */ /* 0x000fe400078ec0ff */
[----:B------:R-:W-:-:S02]  /*b2d0*/  PRMT R65, R0, 0x3340, R49 ;  /* 0x0000334000417816 */ /* 0x000fc40000000031 */
[----:B------:R-:W-:Y:S02]  /*b2e0*/  LOP3.LUT R49, R106, 0xffff, RZ, 0xc0, !PT ;  /* 0x0000ffff6a317812 */ /* 0x000fe400078ec0ff */
[----:B------:R-:W-:Y:S02]  /*b2f0*/  PRMT R70, R59, 0x3340, R8 ;  /* 0x000033403b467816 */ /* 0x000fe40000000008 */
[----:B------:R-:W-:Y:S02]  /*b300*/  PRMT R58, R6, 0x3340, R55 ;  /* 0x00003340063a7816 */ /* 0x000fe40000000037 */
[----:B------:R-:W-:Y:S02]  /*b310*/  LOP3.LUT R59, R36, 0xffff, RZ, 0xc0, !PT ;  /* 0x0000ffff243b7812 */ /* 0x000fe400078ec0ff */
[----:B------:R-:W-:Y:S02]  /*b320*/  PRMT R62, R3, 0x3340, R54 ;  /* 0x00003340033e7816 */ /* 0x000fe40000000036 */
[----:B------:R-:W-:-:S02]  /*b330*/  SHF.R.U32.HI R0, RZ, 0x8, R9 ;  /* 0x00000008ff007819 */ /* 0x000fc40000011609 */
[----:B------:R-:W-:Y:S02]  /*b340*/  PRMT R55, R9, 0x3340, R104 ;  /* 0x0000334009377816 */ /* 0x000fe40000000068 */
[----:B------:R-:W-:Y:S02]  /*b350*/  SHF.R.U32.HI R3, RZ, 0x8, R10 ;  /* 0x00000008ff037819 */ /* 0x000fe4000001160a */
[--C-:B------:R-:W-:Y:S02]  /*b360*/  PRMT R54, R10, 0x3340, R49.reuse ;  /* 0x000033400a367816 */ /* 0x100fe40000000031 */
[----:B------:R-:W-:Y:S02]  /*b370*/  SHF.R.U32.HI R9, RZ, 0x8, R49 ;  /* 0x00000008ff097819 */ /* 0x000fe40000011631 */
[----:B------:R-:W-:Y:S02]  /*b380*/  SHF.R.U32.HI R4, RZ, 0x8, R168 ;  /* 0x00000008ff047819 */ /* 0x000fe400000116a8 */
[----:B------:R-:W-:-:S02]  /*b390*/  PRMT R49, R168, 0x3340, R35 ;  /* 0x00003340a8317816 */ /* 0x000fc40000000023 */
[----:B------:R-:W-:Y:S02]  /*b3a0*/  SHF.R.U32.HI R10, RZ, 0x8, R35 ;  /* 0x00000008ff0a7819 */ /* 0x000fe40000011623 */
[--C-:B------:R-:W-:Y:S02]  /*b3b0*/  PRMT R36, R170, 0x3340, R59.reuse ;  /* 0x00003340aa247816 */ /* 0x100fe4000000003b */
[----:B------:R-:W-:Y:S02]  /*b3c0*/  SHF.R.U32.HI R35, RZ, 0x8, R59 ;  /* 0x00000008ff237819 */ /* 0x000fe4000001163b */
[----:B------:R-:W-:Y:S02]  /*b3d0*/  SHF.R.U32.HI R8, RZ, 0x8, R104 ;  /* 0x00000008ff087819 */ /* 0x000fe40000011668 */
[----:B------:R-:W-:Y:S02]  /*b3e0*/  LOP3.LUT R59, R0, 0xffff, RZ, 0xc0, !PT ;  /* 0x0000ffff003b7812 */ /* 0x000fe400078ec0ff */
[----:B------:R-:W-:-:S02]  /*b3f0*/  LOP3.LUT R0, R3, 0xffff, RZ, 0xc0, !PT ;  /* 0x0000ffff03007812 */ /* 0x000fc400078ec0ff */
[----:B------:R-:W-:Y:S02]  /*b400*/  SHF.R.U32.HI R6, RZ, 0x8, R170 ;  /* 0x00000008ff067819 */ /* 0x000fe400000116aa */
[----:B------:R-:W-:Y:S02]  /*b410*/  LOP3.LUT R3, R4, 0xffff, RZ, 0xc0, !PT ;  /* 0x0000ffff04037812 */ /* 0x000fe400078ec0ff */
[----:B------:R-:W-:Y:S02]  /*b420*/  LOP3.LUT R10, R10, 0xffff, RZ, 0xc0, !PT ;  /* 0x0000ffff0a0a7812 */ /* 0x000fe400078ec0ff */
[----:B------:R-:W-:Y:S02]  /*b430*/  LOP3.LUT R8, R8, 0xffff, RZ, 0xc0, !PT ;  /* 0x0000ffff08087812 */ /* 0x000fe400078ec0ff */
[----:B------:R-:W-:Y:S02]  /*b440*/  LOP3.LUT R9, R9, 0xffff, RZ, 0xc0, !PT ;  /* 0x0000ffff09097812 */ /* 0x000fe400078ec0ff */
[----:B------:R-:W-:-:S02]  /*b450*/  LOP3.LUT R6, R6, 0xffff, RZ, 0xc0, !PT ;  /* 0x0000ffff06067812 */ /* 0x000fc400078ec0ff */
[----:B------:R-:W-:Y:S02]  /*b460*/  LOP3.LUT R35, R35, 0xffff, RZ, 0xc0, !PT ;  /* 0x0000ffff23237812 */ /* 0x000fe400078ec0ff */
[----:B------:R-:W-:Y:S02]  /*b470*/  PRMT R56, R3, 0x3340, R10 ;  /* 0x0000334003387816 */ /* 0x000fe4000000000a */
[----:B------:R-:W-:Y:S02]  /*b480*/  SHF.R.U32.HI R3, RZ, 0x8, R15 ;  /* 0x00000008ff037819 */ /* 0x000fe4000001160f */
[----:B------:R-:W-:Y:S02]  /*b490*/  PRMT R64, R59, 0x3340, R8 ;  /* 0x000033403b407816 */ /* 0x000fe40000000008 */
[----:B------:R-:W-:Y:S02]  /*b4a0*/  SHF.R.U32.HI R4, RZ, 0x8, R172 ;  /* 0x00000008ff047819 */ /* 0x000fe400000116ac */
[----:B------:R-:W-:-:S02]  /*b4b0*/  SHF.R.U32.HI R10, RZ, 0x8, R105 ;  /* 0x00000008ff0a7819 */ /* 0x000fc40000011669 */
[----:B------:R-:W-:Y:S02]  /*b4c0*/  PRMT R59, R0, 0x3340, R9 ;  /* 0x00003340003b7816 */ /* 0x000fe40000000009 */
[----:B------:R-:W-:Y:S02]  /*b4d0*/  PRMT R37, R37, 0x3340, R94 ;  /* 0x0000334025257816 */ /* 0x000fe4000000005e */
[----:B------:R-:W-:Y:S02]  /*b4e0*/  PRMT R35, R6, 0x3340, R35 ;  /* 0x0000334006237816 */ /* 0x000fe40000000023 */
[----:B------:R-:W-:Y:S02]  /*b4f0*/  SHF.R.U32.HI R0, RZ, 0x8, R11 ;  /* 0x00000008ff007819 */ /* 0x000fe4000001160b */
[----:B------:R-:W-:Y:S02]  /*b500*/  SHF.R.U32.HI R6, RZ, 0x8, R174 ;  /* 0x00000008ff067819 */ /* 0x000fe400000116ae */
[----:B------:R-:W-:-:S02]  /*b510*/  SHF.R.U32.HI R11, RZ, 0x8, R107 ;  /* 0x00000008ff0b7819 */ /* 0x000fc4000001166b */
[----:B------:R-:W-:Y:S02]  /*b520*/  LOP3.LUT R94, R3, 0xffff, RZ, 0xc0, !PT ;  /* 0x0000ffff035e7812 */ /* 0x000fe400078ec0ff */
[----:B------:R-:W-:Y:S02]  /*b530*/  SHF.R.U32.HI R8, RZ, 0x8, R108 ;  /* 0x00000008ff087819 */ /* 0x000fe4000001166c */
[----:B------:R-:W-:Y:S02]  /*b540*/  LOP3.LUT R3, R4, 0xffff, RZ, 0xc0, !PT ;  /* 0x0000ffff04037812 */ /* 0x000fe400078ec0ff */
[----:B------:R-:W-:Y:S02]  /*b550*/  LOP3.LUT R10, R10, 0xffff, RZ, 0xc0, !PT ;  /* 0x0000ffff0a0a7812 */ /* 0x000fe400078ec0ff */
[----:B------:R-:W-:Y:S02]  /*b560*/  LOP3.LUT R6, R6, 0xffff, RZ, 0xc0, !PT ;  /* 0x0000ffff06067812 */ /* 0x000fe400078ec0ff */
[----:B------:R-:W-:-:S02]  /*b570*/  LOP3.LUT R11, R11, 0xffff, RZ, 0xc0, !PT ;  /* 0x0000ffff0b0b7812 */ /* 0x000fc400078ec0ff */
[----:B------:R-:W-:Y:S02]  /*b580*/  LOP3.LUT R15, R0, 0xffff, RZ, 0xc0, !PT ;  /* 0x0000ffff000f7812 */ /* 0x000fe400078ec0ff */
[----:B------:R-:W-:Y:S02]  /*b590*/  LOP3.LUT R8, R8, 0xffff, RZ, 0xc0, !PT ;  /* 0x0000ffff08087812 */ /* 0x000fe400078ec0ff */
[----:B------:R-:W-:Y:S02]  /*b5a0*/  PRMT R90, R3, 0x3340, R10 ;  /* 0x00003340035a7816 */ /* 0x000fe4000000000a */
[----:B------:R-:W-:Y:S02]  /*b5b0*/  LOP3.LUT R3, R112, 0xffff, RZ, 0xc0, !PT ;  /* 0x0000ffff70037812 */ /* 0x000fe400078ec0ff */
[----:B------:R-:W-:Y:S02]  /*b5c0*/  PRMT R73, R6, 0x3340, R11 ;  /* 0x0000334006497816 */ /* 0x000fe4000000000b */
[----:B------:R-:W-:-:S02]  /*b5d0*/  PRMT R98, R15, 0x3340, R8 ;  /* 0x000033400f627816 */ /* 0x000fc40000000008 */
[----:B------:R-:W-:Y:S02]  /*b5e0*/  LOP3.LUT R11, R44, 0xffff, RZ, 0xc0, !PT ;  /* 0x0000ffff2c0b7812 */ /* 0x000fe400078ec0ff */
[--C-:B------:R-:W-:Y:S02]  /*b5f0*/  PRMT R69, R16, 0x3340, R3.reuse ;  /* 0x0000334010457816 */ /* 0x100fe40000000003 */
[----:B------:R-:W-:Y:S02]  /*b600*/  SHF.R.U32.HI R8, RZ, 0x8, R3 ;  /* 0x00000008ff087819 */ /* 0x000fe40000011603 */
[----:B------:R-:W-:Y:S02]  /*b610*/  SHF.R.U32.HI R3, RZ, 0x8, R17 ;  /* 0x00000008ff037819 */ /* 0x000fe40000011611 */
[----:B------:R-:W-:Y:S02]  /*b620*/  SHF.R.U32.HI R4, RZ, 0x8, R176 ;  /* 0x00000008ff047819 */ /* 0x000fe400000116b0 */
[----:B------:R-:W-:-:S02]  /*b630*/  SHF.R.U32.HI R10, RZ, 0x8, R43 ;  /* 0x00000008ff0a7819 */ /* 0x000fc4000001162b */
[--C-:B------:R-:W-:Y:S02]  /*b640*/  PRMT R44, R178, 0x3340, R11.reuse ;  /* 0x00003340b22c7816 */ /* 0x100fe4000000000b */
[----:B------:R-:W-:Y:S02]  /*b650*/  SHF.R.U32.HI R6, RZ, 0x8, R178 ;  /* 0x00000008ff067819 */ /* 0x000fe400000116b2 */
[----:B------:R-:W-:Y:S02]  /*b660*/  SHF.R.U32.HI R11, RZ, 0x8, R11 ;  /* 0x00000008ff0b7819 */ /* 0x000fe4000001160b */
[----:B------:R-:W-:Y:S02]  /*b670*/  SHF.R.U32.HI R0, RZ, 0x8, R16 ;  /* 0x00000008ff007819 */ /* 0x000fe40000011610 */
[----:B------:R-:W-:Y:S02]  /*b680*/  LOP3.LUT R88, R3, 0xffff, RZ, 0xc0, !PT ;  /* 0x0000ffff03587812 */ /* 0x000fe400078ec0ff */
[----:B------:R-:W-:-:S02]  /*b690*/  LOP3.LUT R3, R4, 0xffff, RZ, 0xc0, !PT ;  /* 0x0000ffff04037812 */ /* 0x000fc400078ec0ff */
[----:B------:R-:W-:Y:S02]  /*b6a0*/  LOP3.LUT R10, R10, 0xffff, RZ, 0xc0, !PT ;  /* 0x0000ffff0a0a7812 */ /* 0x000fe400078ec0ff */
[----:B------:R-:W-:Y:S02]  /*b6b0*/  LOP3.LUT R6, R6, 0xffff, RZ, 0xc0, !PT ;  /* 0x0000ffff06067812 */ /* 0x000fe400078ec0ff */
[----:B------:R-:W-:Y:S02]  /*b6c0*/  LOP3.LUT R11, R11, 0xffff, RZ, 0xc0, !PT ;  /* 0x0000ffff0b0b7812 */ /* 0x000fe400078ec0ff */
[----:B------:R-:W-:Y:S02]  /*b6d0*/  LOP3.LUT R15, R0, 0xffff, RZ, 0xc0, !PT ;  /* 0x0000ffff000f7812 */ /* 0x000fe400078ec0ff */
[----:B------:R-:W-:Y:S02]  /*b6e0*/  LOP3.LUT R8, R8, 0xffff, RZ, 0xc0, !PT ;  /* 0x0000ffff08087812 */ /* 0x000fe400078ec0ff */
[----:B------:R-:W-:-:S02]  /*b6f0*/  SHF.R.U32.HI R9, RZ, 0x8, R110 ;  /* 0x00000008ff097819 */ /* 0x000fc4000001166e */
[----:B------:R-:W-:Y:S02]  /*b700*/  PRMT R68, R3, 0x3340, R10 ;  /* 0x0000334003447816 */ /* 0x000fe4000000000a */
[----:B------:R-:W-:Y:S02]  /*b710*/  LOP3.LUT R3, R116, 0xffff, RZ, 0xc0, !PT ;  /* 0x0000ffff74037812 */ /* 0x000fe400078ec0ff */
[----:B------:R-:W-:Y:S02]  /*b720*/  PRMT R43, R6, 0x3340, R11 ;  /* 0x00003340062b7816 */ /* 0x000fe4000000000b */
[----:B------:R-:W-:Y:S02]  /*b730*/  PRMT R92, R15, 0x3340, R8 ;  /* 0x000033400f5c7816 */ /* 0x000fe40000000008 */
[----:B------:R-:W-:Y:S02]  /*b740*/  LOP3.LUT R11, R93, 0xffff, RZ, 0xc0, !PT ;  /* 0x0000ffff5d0b7812 */ /* 0x000fe400078ec0ff */
[----:B------:R-:W-:-:S02]  /*b750*/  LOP3.LUT R9, R9, 0xffff, RZ, 0xc0, !PT ;  /* 0x0000ffff09097812 */ /* 0x000fc400078ec0ff */
[----:B------:R-:W-:Y:S02]  /*b760*/  LOP3.LUT R15, R95, 0xffff, RZ, 0xc0, !PT ;  /* 0x0000ffff5f0f7812 */ /* 0x000fe400078ec0ff */
[--C-:B------:R-:W-:Y:S02]  /*b770*/  PRMT R95, R18, 0x3340, R3.reuse ;  /* 0x00003340125f7816 */ /* 0x100fe40000000003 */
[----:B------:R-:W-:Y:S02]  /*b780*/  SHF.R.U32.HI R8, RZ, 0x8, R3 ;  /* 0x00000008ff087819 */ /* 0x000fe40000011603 */
[----:B------:R-:W-:Y:S02]  /*b790*/  SHF.R.U32.HI R3, RZ, 0x8, R19 ;  /* 0x00000008ff037819 */ /* 0x000fe40000011613 */
[----:B----4-:R-:W-:Y:S02]  /*b7a0*/  F2FP.SATFINITE.E4M3.F32.PACK_AB_MERGE_C R86, R87, R86, RZ ;  /* 0x000000565756723e */ /* 0x010fe400048070ff */
[----:B------:R-:W-:-:S02]  /*b7b0*/  SHF.R.U32.HI R4, RZ, 0x8, R180 ;  /* 0x00000008ff047819 */ /* 0x000fc400000116b4 */
[----:B------:R-:W-:Y:S02]  /*b7c0*/  SHF.R.U32.HI R10, RZ, 0x8, R11 ;  /* 0x00000008ff0a7819 */ /* 0x000fe4000001160b */
        /* <DEDUP_REMOVED lines=12> */
[----:B------:R-:W-:Y:S02]  /*b890*/  PRMT R81, R182, 0x3340, R15 ;  /* 0x00003340b6517816 */ /* 0x000fe4000000000f */
[----:B------:R-:W-:Y:S02]  /*b8a0*/  LOP3.LUT R15, R0, 0xffff, RZ, 0xc0, !PT ;  /* 0x0000ffff000f7812 */ /* 0x000fe400078ec0ff */
[----:B------:R-:W-:Y:S02]  /*b8b0*/  LOP3.LUT R8, R8, 0xffff, RZ, 0xc0, !PT ;  /* 0x0000ffff08087812 */ /* 0x000fe400078ec0ff */
[----:B------:R-:W-:Y:S02]  /*b8c0*/  PRMT R104, R3, 0x3340, R10 ;  /* 0x0000334003687816 */ /* 0x000fe4000000000a */
[----:B------:R-:W-:-:S02]  /*b8d0*/  LOP3.LUT R3, R120, 0xffff, RZ, 0xc0, !PT ;  /* 0x0000ffff78037812 */ /* 0x000fc400078ec0ff */
[----:B------:R-:W-:Y:S02]  /*b8e0*/  PRMT R88, R88, 0x3340, R9 ;  /* 0x0000334058587816 */ /* 0x000fe40000000009 */
[----:B------:R-:W-:Y:S02]  /*b8f0*/  PRMT R102, R6, 0x3340, R11 ;  /* 0x0000334006667816 */ /* 0x000fe4000000000b */
[----:B------:R-:W-:Y:S02]  /*b900*/  SHF.R.U32.HI R9, RZ, 0x8, R118 ;  /* 0x00000008ff097819 */ /* 0x000fe40000011676 */
[----:B------:R-:W-:Y:S02]  /*b910*/  LOP3.LUT R11, R26, 0xffff, RZ, 0xc0, !PT ;  /* 0x0000ffff1a0b7812 */ /* 0x000fe400078ec0ff */
[----:B--2---:R-:W-:Y:S02]  /*b920*/  F2FP.SATFINITE.E4M3.F32.PACK_AB_MERGE_C R84, R85, R84, RZ ;  /* 0x000000545554723e */ /* 0x004fe400048070ff */
[----:B------:R-:W-:-:S02]  /*b930*/  PRMT R112, R15, 0x3340, R8 ;  /* 0x000033400f707816 */ /* 0x000fc40000000008 */
[--C-:B------:R-:W-:Y:S02]  /*b940*/  PRMT R85, R20, 0x3340, R3.reuse ;  /* 0x0000334014557816 */ /* 0x100fe40000000003 */
[----:B------:R-:W-:Y:S02]  /*b950*/  SHF.R.U32.HI R8, RZ, 0x8, R3 ;  /* 0x00000008ff087819 */ /* 0x000fe40000011603 */
[----:B------:R-:W-:Y:S02]  /*b960*/  SHF.R.U32.HI R3, RZ, 0x8, R21 ;  /* 0x00000008ff037819 */ /* 0x000fe40000011615 */
[----:B------:R-:W-:Y:S02]  /*b970*/  LOP3.LUT R9, R9, 0xffff, RZ, 0xc0, !PT ;  /* 0x0000ffff09097812 */ /* 0x000fe400078ec0ff */
[----:B------:R-:W-:Y:S02]  /*b980*/  SHF.R.U32.HI R4, RZ, 0x8, R184 ;  /* 0x00000008ff047819 */ /* 0x000fe400000116b8 */
[----:B------:R-:W-:-:S02]  /*b990*/  SHF.R.U32.HI R10, RZ, 0x8, R11 ;  /* 0x00000008ff0a7819 */ /* 0x000fc4000001160b */
[----:B------:R-:W-:Y:S02]  /*b9a0*/  LOP3.LUT R122, R122, 0xffff, RZ, 0xc0, !PT ;  /* 0x0000ffff7a7a7812 */ /* 0x000fe400078ec0ff */
[----:B------:R-:W-:Y:S02]  /*b9b0*/  LOP3.LUT R100, R3, 0xffff, RZ, 0xc0, !PT ;  /* 0x0000ffff03647812 */ /* 0x000fe400078ec0ff */
[----:B------:R-:W-:Y:S02]  /*b9c0*/  PRMT R108, R108, 0x3340, R9 ;  /* 0x000033406c6c7816 */ /* 0x000fe40000000009 */
[----:B------:R-:W-:Y:S02]  /*b9d0*/  SHF.R.U32.HI R0, RZ, 0x8, R20 ;  /* 0x00000008ff007819 */ /* 0x000fe40000011614 */
[----:B------:R-:W-:Y:S02]  /*b9e0*/  LOP3.LUT R3, R4, 0xffff, RZ, 0xc0, !PT ;  /* 0x0000ffff04037812 */ /* 0x000fe400078ec0ff */
[----:B------:R-:W-:-:S02]  /*b9f0*/  LOP3.LUT R10, R10, 0xffff, RZ, 0xc0, !PT ;  /* 0x0000ffff0a0a7812 */ /* 0x000fc400078ec0ff */
[----:B------:R-:W-:Y:S02]  /*ba00*/  F2FP.SATFINITE.E4M3.F32.PACK_AB_MERGE_C R22, R22, R242, RZ ;  /* 0x000000f21616723e */ /* 0x000fe400048070ff */
[----:B------:R-:W-:Y:S02]  /*ba10*/  F2FP.SATFINITE.E4M3.F32.PACK_AB_MERGE_C R124, R125, R124, RZ ;  /* 0x0000007c7d7c723e */ /* 0x000fe400048070ff */
[----:B------:R-:W-:Y:S02]  /*ba20*/  SHF.R.U32.HI R9, RZ, 0x8, R122 ;  /* 0x00000008ff097819 */ /* 0x000fe4000001167a */
[----:B------:R-:W-:Y:S02]  /*ba30*/  F2FP.SATFINITE.E4M3.F32.PACK_AB_MERGE_C R23, R23, R241, RZ ;  /* 0x000000f11717723e */ /* 0x000fe400048070ff */
[----:B------:R-:W-:Y:S02]  /*ba40*/  F2FP.SATFINITE.E4M3.F32.PACK_AB_MERGE_C R126, R127, R126, RZ ;  /* 0x0000007e7f7e723e */ /* 0x000fe400048070ff */
[----:B------:R-:W-:-:S02]  /*ba50*/  LOP3.LUT R15, R0, 0xffff, RZ, 0xc0, !PT ;  /* 0x0000ffff000f7812 */ /* 0x000fc400078ec0ff */
[----:B------:R-:W-:Y:S02]  /*ba60*/  LOP3.LUT R8, R8, 0xffff, RZ, 0xc0, !PT ;  /* 0x0000ffff08087812 */ /* 0x000fe400078ec0ff */
[----:B------:R-:W-:Y:S02]  /*ba70*/  PRMT R96, R3, 0x3340, R10 ;  /* 0x0000334003607816 */ /* 0x000fe4000000000a */
[----:B------:R-:W-:Y:S02]  /*ba80*/  F2FP.SATFINITE.E4M3.F32.PACK_AB_MERGE_C R186, R187, R186, RZ ;  /* 0x000000babbba723e */ /* 0x000fe400048070ff */
[----:B------:R-:W-:Y:S02]  /*ba90*/  LOP3.LUT R9, R9, 0xffff, RZ, 0xc0, !PT ;  /* 0x0000ffff09097812 */ /* 0x000fe400078ec0ff */
[----:B------:R-:W-:Y:S02]  /*baa0*/  LOP3.LUT R22, R22, 0xffff, RZ, 0xc0, !PT ;  /* 0x0000ffff16167812 */ /* 0x000fe400078ec0ff */
[----:B------:R-:W-:-:S02]  /*bab0*/  LOP3.LUT R3, R124, 0xffff, RZ, 0xc0, !PT ;  /* 0x0000ffff7c037812 */ /* 0x000fc400078ec0ff */
[----:B------:R-:W-:Y:S02]  /*bac0*/  LOP3.LUT R23, R23, 0xffff, RZ, 0xc0, !PT ;  /* 0x0000ffff17177812 */ /* 0x000fe400078ec0ff */
[----:B------:R-:W-:Y:S02]  /*bad0*/  LOP3.LUT R126, R126, 0xffff, RZ, 0xc0, !PT ;  /* 0x0000ffff7e7e7812 */ /* 0x000fe400078ec0ff */
[----:B------:R-:W-:Y:S02]  /*bae0*/  F2FP.SATFINITE.E4M3.F32.PACK_AB_MERGE_C R188, R189, R188, RZ ;  /* 0x000000bcbdbc723e */ /* 0x000fe400048070ff */
[----:B------:R-:W-:Y:S02]  /*baf0*/  PRMT R57, R164, 0x3340, R109 ;  /* 0x00003340a4397816 */ /* 0x000fe4000000006d */
[----:B------:R-:W-:Y:S02]  /*bb00*/  PRMT R106, R15, 0x3340, R8 ;  /* 0x000033400f6a7816 */ /* 0x000fe40000000008 */
[----:B------:R-:W-:-:S02]  /*bb10*/  LOP3.LUT R186, R186, 0xffff, RZ, 0xc0, !PT ;  /* 0x0000ffffbaba7812 */ /* 0x000fc400078ec0ff */
[----:B------:R-:W-:Y:S02]  /*bb20*/  LOP3.LUT R51, R51, 0xffff, RZ, 0xc0, !PT ;  /* 0x0000ffff33337812 */ /* 0x000fe400078ec0ff */
[----:B------:R-:W-:Y:S02]  /*bb30*/  PRMT R100, R100, 0x3340, R9 ;  /* 0x0000334064647816 */ /* 0x000fe40000000009 */
[--C-:B------:R-:W-:Y:S02]  /*bb40*/  PRMT R109, R22, 0x3340, R3.reuse ;  /* 0x00003340166d7816 */ /* 0x100fe40000000003 */
[----:B------:R-:W-:Y:S02]  /*bb50*/  SHF.R.U32.HI R8, RZ, 0x8, R3 ;  /* 0x00000008ff087819 */ /* 0x000fe40000011603 */
[----:B------:R-:W-:Y:S02]  /*bb60*/  SHF.R.U32.HI R3, RZ, 0x8, R23 ;  /* 0x00000008ff037819 */ /* 0x000fe40000011617 */
[----:B------:R-:W-:-:S02]  /*bb70*/  SHF.R.U32.HI R9, RZ, 0x8, R126 ;  /* 0x00000008ff097819 */ /* 0x000fc4000001167e */
[----:B------:R-:W-:Y:S02]  /*bb80*/  F2FP.SATFINITE.E4M3.F32.PACK_AB_MERGE_C R78, R79, R78, RZ ;  /* 0x0000004e4f4e723e */ /* 0x000fe400048070ff */
[----:B------:R-:W-:Y:S02]  /*bb90*/  F2FP.SATFINITE.E4M3.F32.PACK_AB_MERGE_C R82, R83, R82, RZ ;  /* 0x000000525352723e */ /* 0x000fe400048070ff */
[----:B------:R-:W-:Y:S02]  /*bba0*/  PRMT R79, R184, 0x3340, R11 ;  /* 0x00003340b84f7816 */ /* 0x000fe4000000000b */
[----:B------:R-:W-:Y:S02]  /*bbb0*/  LOP3.LUT R188, R188, 0xffff, RZ, 0xc0, !PT ;  /* 0x0000ffffbcbc7812 */ /* 0x000fe400078ec0ff */
[----:B------:R-:W-:Y:S02]  /*bbc0*/  LOP3.LUT R99, R99, 0xffff, RZ, 0xc0, !PT ;  /* 0x0000ffff63637812 */ /* 0x000fe400078ec0ff */
[----:B------:R-:W-:-:S02]  /*bbd0*/  PRMT R83, R21, 0x3340, R122 ;  /* 0x0000334015537816 */ /* 0x000fc4000000007a */
[----:B------:R-:W-:Y:S02]  /*bbe0*/  SHF.R.U32.HI R6, RZ, 0x8, R186 ;  /* 0x00000008ff067819 */ /* 0x000fe400000116ba */
[----:B------:R-:W-:Y:S02]  /*bbf0*/  SHF.R.U32.HI R11, RZ, 0x8, R51 ;  /* 0x00000008ff0b7819 */ /* 0x000fe40000011633 */
[----:B------:R-:W-:Y:S02]  /*bc00*/  F2FP.SATFINITE.E4M3.F32.PACK_AB_MERGE_C R190, R191, R190, RZ ;  /* 0x000000bebfbe723e */ /* 0x000fe400048070ff */
[----:B------:R-:W-:Y:S02]  /*bc10*/  LOP3.LUT R122, R3, 0xffff, RZ, 0xc0, !PT ;  /* 0x0000ffff037a7812 */ /* 0x000fe400078ec0ff */
[----:B------:R-:W-:Y:S02]  /*bc20*/  LOP3.LUT R9, R9, 0xffff, RZ, 0xc0, !PT ;  /* 0x0000ffff09097812 */ /* 0x000fe400078ec0ff */
[----:B------:R-:W-:-:S02]  /*bc30*/  F2FP.SATFINITE.E4M3.F32.PACK_AB_MERGE_C R216, R216, R240, RZ ;  /* 0x000000f0d8d8723e */ /* 0x000fc400048070ff */
[----:B------:R-:W-:Y:S02]  /*bc40*/  F2FP.SATFINITE.E4M3.F32.PACK_AB_MERGE_C R128, R129, R128, RZ ;  /* 0x000000808180723e */ /* 0x000fe400048070ff */
[----:B------:R-:W-:Y:S02]  /*bc50*/  SHF.R.U32.HI R0, RZ, 0x8, R22 ;  /* 0x00000008ff007819 */ /* 0x000fe40000011616 */
[----:B------:R-:W-:Y:S02]  /*bc60*/  SHF.R.U32.HI R4, RZ, 0x8, R188 ;  /* 0x00000008ff047819 */ /* 0x000fe400000116bc */
[----:B------:R-:W-:Y:S02]  /*bc70*/  SHF.R.U32.HI R10, RZ, 0x8, R99 ;  /* 0x00000008ff0a7819 */ /* 0x000fe40000011663 */
[----:B------:R-:W-:Y:S02]  /*bc80*/  F2FP.SATFINITE.E4M3.F32.PACK_AB_MERGE_C R217, R217, R239, RZ ;  /* 0x000000efd9d9723e */ /* 0x000fe400048070ff */
[----:B------:R-:W-:-:S02]  /*bc90*/  F2FP.SATFINITE.E4M3.F32.PACK_AB_MERGE_C R130, R131, R130, RZ ;  /* 0x000000828382723e */ /* 0x000fc400048070ff */
[----:B------:R-:W-:Y:S02]  /*bca0*/  LOP3.LUT R6, R6, 0xffff, RZ, 0xc0, !PT ;  /* 0x0000ffff06067812 */ /* 0x000fe400078ec0ff */
[----:B------:R-:W-:Y:S02]  /*bcb0*/  LOP3.LUT R11, R11, 0xffff, RZ, 0xc0, !PT ;  /* 0x0000ffff0b0b7812 */ /* 0x000fe400078ec0ff */
[----:B------:R-:W-:Y:S02]  /*bcc0*/  LOP3.LUT R190, R190, 0xffff, RZ, 0xc0, !PT ;  /* 0x0000ffffbebe7812 */ /* 0x000fe400078ec0ff */
[----:B------:R-:W-:Y:S02]  /*bcd0*/  LOP3.LUT R103, R103, 0xffff, RZ, 0xc0, !PT ;  /* 0x0000ffff67677812 */ /* 0x000fe400078ec0ff */
[----:B------:R-:W-:Y:S02]  /*bce0*/  PRMT R122, R122, 0x3340, R9 ;  /* 0x000033407a7a7816 */ /* 0x000fe40000000009 */
[----:B------:R-:W-:-:S02]  /*bcf0*/  LOP3.LUT R15, R0, 0xffff, RZ, 0xc0, !PT ;  /* 0x0000ffff000f7812 */ /* 0x000fc400078ec0ff */
[----:B------:R-:W-:Y:S02]  /*bd00*/  LOP3.LUT R8, R8, 0xffff, RZ, 0xc0, !PT ;  /* 0x0000ffff08087812 */ /* 0x000fe400078ec0ff */
[----:B------:R-:W-:Y:S02]  /*bd10*/  LOP3.LUT R216, R216, 0xffff, RZ, 0xc0, !PT ;  /* 0x0000ffffd8d87812 */ /* 0x000fe400078ec0ff */
[----:B------:R-:W-:Y:S02]  /*bd20*/  LOP3.LUT R9, R128, 0xffff, RZ, 0xc0, !PT ;  /* 0x0000ffff80097812 */ /* 0x000fe400078ec0ff */
[----:B------:R-:W-:Y:S02]  /*bd30*/  F2FP.SATFINITE.E4M3.F32.PACK_AB_MERGE_C R194, R195, R194, RZ ;  /* 0x000000c2c3c2723e */ /* 0x000fe400048070ff */
[----:B------:R-:W-:Y:S02]  /*bd40*/  F2FP.SATFINITE.E4M3.F32.PACK_AB_MERGE_C R101, R67, R66, RZ ;  /* 0x000000424365723e */ /* 0x000fe400048070ff */
[----:B------:R-:W-:-:S02]  /*bd50*/  PRMT R71, R172, 0x3340, R105 ;  /* 0x00003340ac477816 */ /* 0x000fc40000000069 */
[----:B------:R-:W-:Y:S02]  /*bd60*/  PRMT R26, R186, 0x3340, R51 ;  /* 0x00003340ba1a7816 */ /* 0x000fe40000000033 */
[----:B------:R-:W-:Y:S02]  /*bd70*/  LOP3.LUT R3, R4, 0xffff, RZ, 0xc0, !PT ;  /* 0x0000ffff04037812 */ /* 0x000fe400078ec0ff */
[----:B------:R-:W-:Y:S02]  /*bd80*/  LOP3.LUT R10, R10, 0xffff, RZ, 0xc0, !PT ;  /* 0x0000ffff0a0a7812 */ /* 0x000fe400078ec0ff */
[----:B------:R-:W-:Y:S02]  /*bd90*/  PRMT R51, R6, 0x3340, R11 ;  /* 0x0000334006337816 */ /* 0x000fe4000000000b */
[----:B------:R-:W-:Y:S02]  /*bda0*/  PRMT R105, R188, 0x3340, R99 ;  /* 0x00003340bc697816 */ /* 0x000fe40000000063 */
[----:B------:R-:W-:-:S02]  /*bdb0*/  LOP3.LUT R217, R217, 0xffff, RZ, 0xc0, !PT ;  /* 0x0000ffffd9d97812 */ /* 0x000fc400078ec0ff */
[----:B------:R-:W-:Y:S02]  /*bdc0*/  LOP3.LUT R130, R130, 0xffff, RZ, 0xc0, !PT ;  /* 0x0000ffff82827812 */ /* 0x000fe400078ec0ff */
[--C-:B------:R-:W-:Y:S02]  /*bdd0*/  PRMT R99, R190, 0x3340, R103.reuse ;  /* 0x00003340be637816 */ /* 0x100fe40000000067 */
[----:B------:R-:W-:Y:S02]  /*bde0*/  SHF.R.U32.HI R11, RZ, 0x8, R103 ;  /* 0x00000008ff0b7819 */ /* 0x000fe40000011667 */
[----:B------:R-:W-:Y:S02]  /*bdf0*/  PRMT R93, R19, 0x3340, R118 ;  /* 0x00003340135d7816 */ /* 0x000fe40000000076 */
[----:B------:R-:W-:Y:S02]  /*be00*/  PRMT R124, R15, 0x3340, R8 ;  /* 0x000033400f7c7816 */ /* 0x000fe40000000008 */
[----:B------:R-:W-:-:S02]  /*be10*/  PRMT R103, R216, 0x3340, R9 ;  /* 0x00003340d8677816 */ /* 0x000fc40000000009 */
[----:B------:R-:W-:Y:S02]  /*be20*/  PRMT R118, R3, 0x3340, R10 ;  /* 0x0000334003767816 */ /* 0x000fe4000000000a */
[----:B------:R-:W-:Y:S02]  /*be30*/  LOP3.LUT R194, R194, 0xffff, RZ, 0xc0, !PT ;  /* 0x0000ffffc2c27812 */ /* 0x000fe400078ec0ff */
[----:B------:R-:W-:Y:S02]  /*be40*/  LOP3.LUT R15, R101, 0xffff, RZ, 0xc0, !PT ;  /* 0x0000ffff650f7812 */ /* 0x000fe400078ec0ff */
[----:B------:R-:W-:Y:S02]  /*be50*/  SHF.R.U32.HI R0, RZ, 0x8, R216 ;  /* 0x00000008ff007819 */ /* 0x000fe400000116d8 */
[----:B------:R-:W-:Y:S02]  /*be60*/  SHF.R.U32.HI R9, RZ, 0x8, R9 ;  /* 0x00000008ff097819 */ /* 0x000fe40000011609 */
[----:B------:R-:W-:-:S02]  /*be70*/  SHF.R.U32.HI R4, RZ, 0x8, R217 ;  /* 0x00000008ff047819 */ /* 0x000fc400000116d9 */
[----:B------:R-:W-:Y:S02]  /*be80*/  SHF.R.U32.HI R10, RZ, 0x8, R130 ;  /* 0x00000008ff0a7819 */ /* 0x000fe40000011682 */
[----:B------:R-:W-:Y:S02]  /*be90*/  PRMT R67, R17, 0x3340, R114 ;  /* 0x0000334011437816 */ /* 0x000fe40000000072 */
[----:B------:R-:W-:Y:S02]  /*bea0*/  PRMT R3, R194, 0x3340, R15 ;  /* 0x00003340c2037816 */ /* 0x000fe4000000000f */
[----:B------:R-:W-:Y:S02]  /*beb0*/  LOP3.LUT R0, R0, 0xffff, RZ, 0xc0, !PT ;  /* 0x0000ffff00007812 */ /* 0x000fe400078ec0ff */
[----:B------:R-:W-:Y:S02]  /*bec0*/  LOP3.LUT R9, R9, 0xffff, RZ, 0xc0, !PT ;  /* 0x0000ffff09097812 */ /* 0x000fe400078ec0ff */
[----:B------:R-:W-:-:S02]  /*bed0*/  F2FP.SATFINITE.E4M3.F32.PACK_AB_MERGE_C R218, R218, R238, RZ ;  /* 0x000000eedada723e */ /* 0x000fc400048070ff */
[----:B------:R-:W-:Y:S02]  /*bee0*/  F2FP.SATFINITE.E4M3.F32.PACK_AB_MERGE_C R132, R133, R132, RZ ;  /* 0x000000848584723e */ /* 0x000fe400048070ff */
[----:B------:R-:W-:Y:S02]  /*bef0*/  SHF.R.U32.HI R8, RZ, 0x8, R194 ;  /* 0x00000008ff087819 */ /* 0x000fe400000116c2 */
[----:B------:R-:W-:Y:S02]  /*bf00*/  SHF.R.U32.HI R15, RZ, 0x8, R15 ;  /* 0x00000008ff0f7819 */ /* 0x000fe4000001160f */
[----:B------:R-:W-:Y:S02]  /*bf10*/  LOP3.LUT R17, R4, 0xffff, RZ, 0xc0, !PT ;  /* 0x0000ffff04117812 */ /* 0x000fe400078ec0ff */
[----:B------:R-:W-:Y:S02]  /*bf20*/  LOP3.LUT R10, R10, 0xffff, RZ, 0xc0, !PT ;  /* 0x0000ffff0a0a7812 */ /* 0x000fe400078ec0ff */
[----:B------:R-:W-:-:S02]  /*bf30*/  F2FP.SATFINITE.E4M3.F32.PACK_AB_MERGE_C R196, R197, R196, RZ ;  /* 0x000000c4c5c4723e */ /* 0x000fc400048070ff */
[----:B------:R-:W-:Y:S02]  /*bf40*/  F2FP.SATFINITE.E4M3.F32.PACK_AB_MERGE_C R198, R199, R198, RZ ;  /* 0x000000c6c7c6723e */ /* 0x000fe400048070ff */
[----:B------:R-:W-:Y:S02]  /*bf50*/  PRMT R120, R0, 0x3340, R9 ;  /* 0x0000334000787816 */ /* 0x000fe40000000009 */
[----:B------:R-:W-:Y:S02]  /*bf60*/  LOP3.LUT R8, R8, 0xffff, RZ, 0xc0, !PT ;  /* 0x0000ffff08087812 */ /* 0x000fe400078ec0ff */
[----:B------:R-:W-:Y:S02]  /*bf70*/  LOP3.LUT R15, R15, 0xffff, RZ, 0xc0, !PT ;  /* 0x0000ffff0f0f7812 */ /* 0x000fe400078ec0ff */
[----:B------:R-:W-:Y:S02]  /*bf80*/  PRMT R114, R17, 0x3340, R10 ;  /* 0x0000334011727816 */ /* 0x000fe4000000000a */
[----:B------:R-:W-:-:S02]  /*bf90*/  LOP3.LUT R218, R218, 0xffff, RZ, 0xc0, !PT ;  /* 0x0000ffffdada7812 */ /* 0x000fc400078ec0ff */
[----:B------:R-:W-:Y:S02]  /*bfa0*/  LOP3.LUT R9, R132, 0xffff, RZ, 0xc0, !PT ;  /* 0x0000ffff84097812 */ /* 0x000fe400078ec0ff */
[----:B------:R-:W-:Y:S02]  /*bfb0*/  LOP3.LUT R196, R196, 0xffff, RZ, 0xc0, !PT ;  /* 0x0000ffffc4c47812 */ /* 0x000fe400078ec0ff */
[----:B------:R-:W-:Y:S02]  /*bfc0*/  LOP3.LUT R198, R198, 0xffff, RZ, 0xc0, !PT ;  /* 0x0000ffffc6c67812 */ /* 0x000fe400078ec0ff */
[----:B------:R-:W-:Y:S02]  /*bfd0*/  LOP3.LUT R89, R89, 0xffff, RZ, 0xc0, !PT ;  /* 0x0000ffff59597812 */ /* 0x000fe400078ec0ff */
[----:B------:R-:W-:Y:S02]  /*bfe0*/  LOP3.LUT R17, R91, 0xffff, RZ, 0xc0, !PT ;  /* 0x0000ffff5b117812 */ /* 0x000fe400078ec0ff */
[----:B------:R-:W-:-:S02]  /*bff0*/  PRMT R39, R160, 0x3340, R25 ;  /* 0x00003340a0277816 */ /* 0x000fc40000000019 */
[----:B------:R-:W-:Y:S02]  /*c000*/  SHF.R.U32.HI R6, RZ, 0x8, R190 ;  /* 0x00000008ff067819 */ /* 0x000fe400000116be */
[----:B------:R-:W-:Y:S02]  /*c010*/  PRMT R25, R162, 0x3340, R113 ;  /* 0x00003340a2197816 */ /* 0x000fe40000000071 */
[----:B------:R-:W-:Y:S02]  /*c020*/  PRMT R0, R8, 0x3340, R15 ;  /* 0x0000334008007816 */ /* 0x000fe4000000000f */
[--C-:B------:R-:W-:Y:S02]  /*c030*/  PRMT R113, R218, 0x3340, R9.reuse ;  /* 0x00003340da717816 */ /* 0x100fe40000000009 */
[----:B------:R-:W-:Y:S02]  /*c040*/  SHF.R.U32.HI R10, RZ, 0x8, R9 ;  /* 0x00000008ff0a7819 */ /* 0x000fe40000011609 */
[----:B------:R-:W-:-:S02]  /*c050*/  SHF.R.U32.HI R8, RZ, 0x8, R196 ;  /* 0x00000008ff087819 */ /* 0x000fc400000116c4 */
[----:B------:R-:W-:Y:S02]  /*c060*/  SHF.R.U32.HI R15, RZ, 0x8, R89 ;  /* 0x00000008ff0f7819 */ /* 0x000fe40000011659 */
[----:B------:R-:W-:Y:S02]  /*c070*/  SHF.R.U32.HI R9, RZ, 0x8, R198 ;  /* 0x00000008ff097819 */ /* 0x000fe400000116c6 */
[----:B------:R-:W-:Y:S02]  /*c080*/  SHF.R.U32.HI R16, RZ, 0x8, R17 ;  /* 0x00000008ff107819 */ /* 0x000fe40000011611 */
[----:B------:R-:W-:Y:S02]  /*c090*/  LOP3.LUT R6, R6, 0xffff, RZ, 0xc0, !PT ;  /* 0x0000ffff06067812 */ /* 0x000fe400078ec0ff */
[----:B------:R-:W-:Y:S02]  /*c0a0*/  LOP3.LUT R11, R11, 0xffff, RZ, 0xc0, !PT ;  /* 0x0000ffff0b0b7812 */ /* 0x000fe400078ec0ff */
[----:B------:R-:W-:-:S02]  /*c0b0*/  SHF.R.U32.HI R4, RZ, 0x8, R218 ;  /* 0x00000008ff047819 */ /* 0x000fc400000116da */
[----:B------:R-:W-:Y:S02]  /*c0c0*/  F2FP.SATFINITE.E4M3.F32.PACK_AB_MERGE_C R192, R193, R192, RZ ;  /* 0x000000c0c1c0723e */ /* 0x000fe400048070ff */
[----:B------:R-:W-:Y:S02]  /*c0d0*/  PRMT R91, R196, 0x3340, R89 ;  /* 0x00003340c45b7816 */ /* 0x000fe40000000059 */
[----:B------:R-:W-:Y:S02]  /*c0e0*/  PRMT R89, R198, 0x3340, R17 ;  /* 0x00003340c6597816 */ /* 0x000fe40000000011 */
[----:B------:R-:W-:Y:S02]  /*c0f0*/  LOP3.LUT R8, R8, 0xffff, RZ, 0xc0, !PT ;  /* 0x0000ffff08087812 */ /* 0x000fe400078ec0ff */
[----:B------:R-:W-:Y:S02]  /*c100*/  LOP3.LUT R15, R15, 0xffff, RZ, 0xc0, !PT ;  /* 0x0000ffff0f0f7812 */ /* 0x000fe400078ec0ff */
[----:B------:R-:W-:-:S02]  /*c110*/  LOP3.LUT R9, R9, 0xffff, RZ, 0xc0, !PT ;  /* 0x0000ffff09097812 */ /* 0x000fc400078ec0ff */
[----:B------:R-:W-:Y:S02]  /*c120*/  LOP3.LUT R16, R16, 0xffff, RZ, 0xc0, !PT ;  /* 0x0000ffff10107812 */ /* 0x000fe400078ec0ff */
[----:B------:R-:W-:Y:S02]  /*c130*/  F2FP.SATFINITE.E4M3.F32.PACK_AB_MERGE_C R220, R220, R236, RZ ;  /* 0x000000ecdcdc723e */ /* 0x000fe400048070ff */
[----:B------:R-:W-:Y:S02]  /*c140*/  F2FP.SATFINITE.E4M3.F32.PACK_AB_MERGE_C R200, R201, R200, RZ ;  /* 0x000000c8c9c8723e */ /* 0x000fe400048070ff */
[----:B------:R-:W-:Y:S02]  /*c150*/  F2FP.SATFINITE.E4M3.F32.PACK_AB_MERGE_C R136, R137, R136, RZ ;  /* 0x000000888988723e */ /* 0x000fe400048070ff */
[----:B------:R-:W-:Y:S02]  /*c160*/  PRMT R116, R6, 0x3340, R11 ;  /* 0x0000334006747816 */ /* 0x000fe4000000000b */
[----:B------:R-:W-:-:S02]  /*c170*/  LOP3.LUT R17, R4, 0xffff, RZ, 0xc0, !PT ;  /* 0x0000ffff04117812 */ /* 0x000fc400078ec0ff */
[----:B------:R-:W-:Y:S02]  /*c180*/  LOP3.LUT R10, R10, 0xffff, RZ, 0xc0, !PT ;  /* 0x0000ffff0a0a7812 */ /* 0x000fe400078ec0ff */
[----:B------:R-:W-:Y:S02]  /*c190*/  F2FP.SATFINITE.E4M3.F32.PACK_AB_MERGE_C R202, R203, R202, RZ ;  /* 0x000000cacbca723e */ /* 0x000fe400048070ff */
[----:B------:R-:W-:Y:S02]  /*c1a0*/  PRMT R66, R174, 0x3340, R107 ;  /* 0x00003340ae427816 */ /* 0x000fe4000000006b */
[----:B------:R-:W-:Y:S02]  /*c1b0*/  LOP3.LUT R192, R192, 0xffff, RZ, 0xc0, !PT ;  /* 0x0000ffffc0c07812 */ /* 0x000fe400078ec0ff */
[----:B------:R-:W-:Y:S02]  /*c1c0*/  LOP3.LUT R11, R97, 0xffff, RZ, 0xc0, !PT ;  /* 0x0000ffff610b7812 */ /* 0x000fe400078ec0ff */
[----:B------:R-:W-:-:S02]  /*c1d0*/  PRMT R107, R23, 0x3340, R126 ;  /* 0x00003340176b7816 */ /* 0x000fc4000000007e */
[----:B------:R-:W-:Y:S02]  /*c1e0*/  PRMT R128, R8, 0x3340, R15 ;  /* 0x0000334008807816 */ /* 0x000fe4000000000f */
[----:B------:R-:W-:Y:S02]  /*c1f0*/  PRMT R126, R9, 0x3340, R16 ;  /* 0x00003340097e7816 */ /* 0x000fe40000000010 */
[----:B------:R-:W-:Y:S02]  /*c200*/  PRMT R132, R17, 0x3340, R10 ;  /* 0x0000334011847816 */ /* 0x000fe4000000000a */
[----:B------:R-:W-:Y:S02]  /*c210*/  LOP3.LUT R220, R220, 0xffff, RZ, 0xc0, !PT ;  /* 0x0000ffffdcdc7812 */ /* 0x000fe400078ec0ff */
[----:B------:R-:W-:Y:S02]  /*c220*/  LOP3.LUT R200, R200, 0xffff, RZ, 0xc0, !PT ;  /* 0x0000ffffc8c87812 */ /* 0x000fe400078ec0ff */
[----:B------:R-:W-:-:S02]  /*c230*/  LOP3.LUT R9, R136, 0xffff, RZ, 0xc0, !PT ;  /* 0x0000ffff88097812 */ /* 0x000fc400078ec0ff */
[----:B------:R-:W-:Y:S02]  /*c240*/  LOP3.LUT R15, R72, 0xffff, RZ, 0xc0, !PT ;  /* 0x0000ffff480f7812 */ /* 0x000fe400078ec0ff */
[--C-:B------:R-:W-:Y:S02]  /*c250*/  PRMT R97, R192, 0x3340, R11.reuse ;  /* 0x00003340c0617816 */ /* 0x100fe4000000000b */
[----:B------:R-:W-:Y:S02]  /*c260*/  LOP3.LUT R202, R202, 0xffff, RZ, 0xc0, !PT ;  /* 0x0000ffffcaca7812 */ /* 0x000fe400078ec0ff */
[----:B------:R-:W-:Y:S02]  /*c270*/  LOP3.LUT R17, R74, 0xffff, RZ, 0xc0, !PT ;  /* 0x0000ffff4a117812 */ /* 0x000fe400078ec0ff */
[----:B------:R-:W-:Y:S02]  /*c280*/  SHF.R.U32.HI R6, RZ, 0x8, R192 ;  /* 0x00000008ff067819 */ /* 0x000fe400000116c0 */
[----:B------:R-:W-:-:S02]  /*c290*/  SHF.R.U32.HI R11, RZ, 0x8, R11 ;  /* 0x00000008ff0b7819 */ /* 0x000fc4000001160b */
[----:B------:R-:W-:Y:S02]  /*c2a0*/  F2FP.SATFINITE.E4M3.F32.PACK_AB_MERGE_C R219, R219, R237, RZ ;  /* 0x000000eddbdb723e */ /* 0x000fe400048070ff */
[----:B------:R-:W-:Y:S02]  /*c2b0*/  F2FP.SATFINITE.E4M3.F32.PACK_AB_MERGE_C R134, R135, R134, RZ ;  /* 0x000000868786723e */ /* 0x000fe400048070ff */
[----:B------:R-:W-:Y:S02]  /*c2c0*/  PRMT R33, R156, 0x3340, R117 ;  /* 0x000033409c217816 */ /* 0x000fe40000000075 */
[--C-:B------:R-:W-:Y:S02]  /*c2d0*/  PRMT R117, R220, 0x3340, R9.reuse ;  /* 0x00003340dc757816 */ /* 0x100fe40000000009 */
[----:B------:R-:W-:Y:S02]  /*c2e0*/  SHF.R.U32.HI R10, RZ, 0x8, R9 ;  /* 0x00000008ff0a7819 */ /* 0x000fe40000011609 */
[----:B------:R-:W-:-:S02]  /*c2f0*/  PRMT R74, R200, 0x3340, R15 ;  /* 0x00003340c84a7816 */ /* 0x000fc4000000000f */
[----:B------:R-:W-:Y:S02]  /*c300*/  SHF.R.U32.HI R8, RZ, 0x8, R200 ;  /* 0x00000008ff087819 */ /* 0x000fe400000116c8 */
[----:B------:R-:W-:Y:S02]  /*c310*/  SHF.R.U32.HI R15, RZ, 0x8, R15 ;  /* 0x00000008ff0f7819 */ /* 0x000fe4000001160f */
        /* <DEDUP_REMOVED lines=15> */
[----:B------:R-:W-:-:S02]  /*c410*/  F2FP.SATFINITE.E4M3.F32.PACK_AB_MERGE_C R140, R141, R140, RZ ;  /* 0x0000008c8d8c723e */ /* 0x000fc400048070ff */
[----:B------:R-:W-:Y:S02]  /*c420*/  PRMT R110, R6, 0x3340, R11 ;  /* 0x00003340066e7816 */ /* 0x000fe4000000000b */
[----:B------:R-:W-:Y:S02]  /*c430*/  LOP3.LUT R17, R4, 0xffff, RZ, 0xc0, !PT ;  /* 0x0000ffff04117812 */ /* 0x000fe400078ec0ff */
[----:B------:R-:W-:Y:S02]  /*c440*/  LOP3.LUT R10, R10, 0xffff, RZ, 0xc0, !PT ;  /* 0x0000ffff0a0a7812 */ /* 0x000fe400078ec0ff */
[----:B------:R-:W-:Y:S02]  /*c450*/  F2FP.SATFINITE.E4M3.F32.PACK_AB_MERGE_C R206, R207, R206, RZ ;  /* 0x000000cecfce723e */ /* 0x000fe400048070ff */
[----:B------:R-:W-:Y:S02]  /*c460*/  PRMT R34, R27, 0x3340, R34 ;  /* 0x000033401b227816 */ /* 0x000fe40000000022 */
[----:B------:R-:W-:-:S02]  /*c470*/  SHF.R.U32.HI R6, RZ, 0x8, R219 ;  /* 0x00000008ff067819 */ /* 0x000fc400000116db */
[----:B------:R-:W-:Y:S02]  /*c480*/  SHF.R.U32.HI R11, RZ, 0x8, R134 ;  /* 0x00000008ff0b7819 */ /* 0x000fe40000011686 */
[----:B------:R-:W-:Y:S02]  /*c490*/  F2FP.SATFINITE.E4M3.F32.PACK_AB_MERGE_C R221, R221, R235, RZ ;  /* 0x000000ebdddd723e */ /* 0x000fe400048070ff */
[----:B------:R-:W-:Y:S02]  /*c4a0*/  F2FP.SATFINITE.E4M3.F32.PACK_AB_MERGE_C R138, R139, R138, RZ ;  /* 0x0000008a8b8a723e */ /* 0x000fe400048070ff */
[----:B------:R-:W-:Y:S02]  /*c4b0*/  PRMT R27, R158, 0x3340, R119 ;  /* 0x000033409e1b7816 */ /* 0x000fe40000000077 */
[----:B------:R-:W-:Y:S02]  /*c4c0*/  PRMT R121, R8, 0x3340, R15 ;  /* 0x0000334008797816 */ /* 0x000fe4000000000f */
[----:B------:R-:W-:-:S02]  /*c4d0*/  PRMT R119, R9, 0x3340, R16 ;  /* 0x0000334009777816 */ /* 0x000fc40000000010 */
[----:B------:R-:W-:Y:S02]  /*c4e0*/  PRMT R136, R17, 0x3340, R10 ;  /* 0x0000334011887816 */ /* 0x000fe4000000000a */
[----:B------:R-:W-:Y:S02]  /*c4f0*/  LOP3.LUT R222, R222, 0xffff, RZ, 0xc0, !PT ;  /* 0x0000ffffdede7812 */ /* 0x000fe400078ec0ff */
[----:B------:R-:W-:Y:S02]  /*c500*/  LOP3.LUT R204, R204, 0xffff, RZ, 0xc0, !PT ;  /* 0x0000ffffcccc7812 */ /* 0x000fe400078ec0ff */
        /* <DEDUP_REMOVED lines=8> */
[----:B------:R-:W-:-:S02]  /*c590*/  PRMT R101, R217, 0x3340, R130 ;  /* 0x00003340d9657816 */ /* 0x000fc40000000082 */
[--C-:B------:R-:W-:Y:S02]  /*c5a0*/  PRMT R125, R222, 0x3340, R9.reuse ;  /* 0x00003340de7d7816 */ /* 0x100fe40000000009 */
[----:B------:R-:W-:Y:S02]  /*c5b0*/  SHF.R.U32.HI R10, RZ, 0x8, R9 ;  /* 0x00000008ff0a7819 */ /* 0x000fe40000011609 */
[----:B------:R-:W-:Y:S02]  /*c5c0*/  PRMT R123, R204, 0x3340, R15 ;  /* 0x00003340cc7b7816 */ /* 0x000fe4000000000f */
[----:B------:R-:W-:Y:S02]  /*c5d0*/  PRMT R130, R6, 0x3340, R11 ;  /* 0x0000334006827816 */ /* 0x000fe4000000000b */
[----:B------:R-:W-:Y:S02]  /*c5e0*/  SHF.R.U32.HI R8, RZ, 0x8, R204 ;  /* 0x00000008ff087819 */ /* 0x000fe400000116cc */
[----:B------:R-:W-:-:S02]  /*c5f0*/  SHF.R.U32.HI R15, RZ, 0x8, R15 ;  /* 0x00000008ff0f7819 */ /* 0x000fc4000001160f */
[----:B------:R-:W-:Y:S02]  /*c600*/  SHF.R.U32.HI R9, RZ, 0x8, R206 ;  /* 0x00000008ff097819 */ /* 0x000fe400000116ce */
[----:B------:R-:W-:Y:S02]  /*c610*/  SHF.R.U32.HI R16, RZ, 0x8, R17 ;  /* 0x00000008ff107819 */ /* 0x000fe40000011611 */
[----:B------:R-:W-:Y:S02]  /*c620*/  SHF.R.U32.HI R6, RZ, 0x8, R221 ;  /* 0x00000008ff067819 */ /* 0x000fe400000116dd */
[----:B------:R-:W-:Y:S02]  /*c630*/  SHF.R.U32.HI R11, RZ, 0x8, R138 ;  /* 0x00000008ff0b7819 */ /* 0x000fe4000001168a */
[----:B------:R-:W-:Y:S02]  /*c640*/  SHF.R.U32.HI R4, RZ, 0x8, R222 ;  /* 0x00000008ff047819 */ /* 0x000fe400000116de */
[----:B------:R-:W-:-:S02]  /*c650*/  F2FP.SATFINITE.E4M3.F32.PACK_AB_MERGE_C R223, R223, R233, RZ ;  /* 0x000000e9dfdf723e */ /* 0x000fc400048070ff */
[----:B------:R-:W-:Y:S02]  /*c660*/  F2FP.SATFINITE.E4M3.F32.PACK_AB_MERGE_C R142, R143, R142, RZ ;  /* 0x0000008e8f8e723e */ /* 0x000fe400048070ff */
[----:B------:R-:W-:Y:S02]  /*c670*/  PRMT R78, R206, 0x3340, R17 ;  /* 0x00003340ce4e7816 */ /* 0x000fe40000000011 */
[----:B------:R-:W-:Y:S02]  /*c680*/  LOP3.LUT R8, R8, 0xffff, RZ, 0xc0, !PT ;  /* 0x0000ffff08087812 */ /* 0x000fe400078ec0ff */
[----:B------:R-:W-:Y:S02]  /*c690*/  LOP3.LUT R15, R15, 0xffff, RZ, 0xc0, !PT ;  /* 0x0000ffff0f0f7812 */ /* 0x000fe400078ec0ff */
[----:B------:R-:W-:Y:S02]  /*c6a0*/  LOP3.LUT R9, R9, 0xffff, RZ, 0xc0, !PT ;  /* 0x0000ffff09097812 */ /* 0x000fe400078ec0ff */
[----:B------:R-:W-:-:S02]  /*c6b0*/  LOP3.LUT R16, R16, 0xffff, RZ, 0xc0, !PT ;  /* 0x0000ffff10107812 */ /* 0x000fc400078ec0ff */
[----:B------:R-:W-:Y:S02]  /*c6c0*/  F2FP.SATFINITE.E4M3.F32.PACK_AB_MERGE_C R224, R224, R232, RZ ;  /* 0x000000e8e0e0723e */ /* 0x000fe400048070ff */
[----:B------:R-:W-:Y:S02]  /*c6d0*/  F2FP.SATFINITE.E4M3.F32.PACK_AB_MERGE_C R208, R209, R208, RZ ;  /* 0x000000d0d1d0723e */ /* 0x000fe400048070ff */
[----:B------:R-:W-:Y:S02]  /*c6e0*/  F2FP.SATFINITE.E4M3.F32.PACK_AB_MERGE_C R144, R145, R144, RZ ;  /* 0x000000909190723e */ /* 0x000fe400048070ff */
[----:B------:R-:W-:Y:S02]  /*c6f0*/  LOP3.LUT R6, R6, 0xffff, RZ, 0xc0, !PT ;  /* 0x0000ffff06067812 */ /* 0x000fe400078ec0ff */
[----:B------:R-:W-:Y:S02]  /*c700*/  LOP3.LUT R11, R11, 0xffff, RZ, 0xc0, !PT ;  /* 0x0000ffff0b0b7812 */ /* 0x000fe400078ec0ff */
        /* <DEDUP_REMOVED lines=10> */
[----:B------:R-:W-:Y:S02]  /*c7b0*/  PRMT R129, R9, 0x3340, R16 ;  /* 0x0000334009817816 */ /* 0x000fe40000000010 */
[----:B------:R-:W-:Y:S02]  /*c7c0*/  PRMT R134, R6, 0x3340, R11 ;  /* 0x0000334006867816 */ /* 0x000fe4000000000b */
[----:B------:R-:W-:-:S02]  /*c7d0*/  PRMT R140, R17, 0x3340, R10 ;  /* 0x00003340118c7816 */ /* 0x000fc4000000000a */
[----:B------:R-:W-:Y:S02]  /*c7e0*/  LOP3.LUT R224, R224, 0xffff, RZ, 0xc0, !PT ;  /* 0x0000ffffe0e07812 */ /* 0x000fe400078ec0ff */
[----:B------:R-:W-:Y:S02]  /*c7f0*/  LOP3.LUT R208, R208, 0xffff, RZ, 0xc0, !PT ;  /* 0x0000ffffd0d07812 */ /* 0x000fe400078ec0ff */
[----:B------:R-:W-:Y:S02]  /*c800*/  LOP3.LUT R9, R144, 0xffff, RZ, 0xc0, !PT ;  /* 0x0000ffff90097812 */ /* 0x000fe400078ec0ff */
[----:B------:R-:W-:Y:S02]  /*c810*/  LOP3.LUT R15, R80, 0xffff, RZ, 0xc0, !PT ;  /* 0x0000ffff500f7812 */ /* 0x000fe400078ec0ff */
[----:B------:R-:W-:Y:S02]  /*c820*/  SHF.R.U32.HI R6, RZ, 0x8, R223 ;  /* 0x00000008ff067819 */ /* 0x000fe400000116df */
[----:B------:R-:W-:-:S02]  /*c830*/  SHF.R.U32.HI R11, RZ, 0x8, R142 ;  /* 0x00000008ff0b7819 */ /* 0x000fc4000001168e */
[----:B------:R-:W-:Y:S02]  /*c840*/  LOP3.LUT R210, R210, 0xffff, RZ, 0xc0, !PT ;  /* 0x0000ffffd2d27812 */ /* 0x000fe400078ec0ff */
[----:B------:R-:W-:Y:S02]  /*c850*/  LOP3.LUT R17, R82, 0xffff, RZ, 0xc0, !PT ;  /* 0x0000ffff52117812 */ /* 0x000fe400078ec0ff */
[----:B------:R-:W-:Y:S02]  /*c860*/  F2FP.SATFINITE.E4M3.F32.PACK_AB_MERGE_C R225, R225, R231, RZ ;  /* 0x000000e7e1e1723e */ /* 0x000fe400048070ff */
[----:B------:R-:W-:Y:S02]  /*c870*/  F2FP.SATFINITE.E4M3.F32.PACK_AB_MERGE_C R146, R147, R146, RZ ;  /* 0x000000929392723e */ /* 0x000fe400048070ff */
[--C-:B------:R-:W-:Y:S02]  /*c880*/  PRMT R133, R224, 0x3340, R9.reuse ;  /* 0x00003340e0857816 */ /* 0x100fe40000000009 */
[----:B------:R-:W-:-:S02]  /*c890*/  SHF.R.U32.HI R10, RZ, 0x8, R9 ;  /* 0x00000008ff0a7819 */ /* 0x000fc40000011609 */
[--C-:B------:R-:W-:Y:S02]  /*c8a0*/  PRMT R131, R208, 0x3340, R15.reuse ;  /* 0x00003340d0837816 */ /* 0x100fe4000000000f */
[----:B------:R-:W-:Y:S02]  /*c8b0*/  LOP3.LUT R6, R6, 0xffff, RZ, 0xc0, !PT ;  /* 0x0000ffff06067812 */ /* 0x000fe400078ec0ff */
[----:B------:R-:W-:Y:S02]  /*c8c0*/  LOP3.LUT R11, R11, 0xffff, RZ, 0xc0, !PT ;  /* 0x0000ffff0b0b7812 */ /* 0x000fe400078ec0ff */
[----:B------:R-:W-:Y:S02]  /*c8d0*/  SHF.R.U32.HI R8, RZ, 0x8, R208 ;  /* 0x00000008ff087819 */ /* 0x000fe400000116d0 */
[----:B------:R-:W-:Y:S02]  /*c8e0*/  SHF.R.U32.HI R15, RZ, 0x8, R15 ;  /* 0x00000008ff0f7819 */ /* 0x000fe4000001160f */
[----:B------:R-:W-:-:S02]  /*c8f0*/  SHF.R.U32.HI R9, RZ, 0x8, R210 ;  /* 0x00000008ff097819 */ /* 0x000fc400000116d2 */
[----:B------:R-:W-:Y:S02]  /*c900*/  SHF.R.U32.HI R16, RZ, 0x8, R17 ;  /* 0x00000008ff107819 */ /* 0x000fe40000011611 */
[----:B------:R-:W-:Y:S02]  /*c910*/  LOP3.LUT R225, R225, 0xffff, RZ, 0xc0, !PT ;  /* 0x0000ffffe1e17812 */ /* 0x000fe400078ec0ff */
[----:B------:R-:W-:Y:S02]  /*c920*/  LOP3.LUT R146, R146, 0xffff, RZ, 0xc0, !PT ;  /* 0x0000ffff92927812 */ /* 0x000fe400078ec0ff */
[----:B------:R-:W-:Y:S02]  /*c930*/  SHF.R.U32.HI R4, RZ, 0x8, R224 ;  /* 0x00000008ff047819 */ /* 0x000fe400000116e0 */
[----:B------:R-:W-:Y:S02]  /*c940*/  PRMT R127, R6, 0x3340, R11 ;  /* 0x00003340067f7816 */ /* 0x000fe4000000000b */
[----:B------:R-:W-:-:S02]  /*c950*/  PRMT R82, R210, 0x3340, R17 ;  /* 0x00003340d2527816 */ /* 0x000fc40000000011 */
[----:B------:R-:W-:Y:S02]  /*c960*/  LOP3.LUT R8, R8, 0xffff, RZ, 0xc0, !PT ;  /* 0x0000ffff08087812 */ /* 0x000fe400078ec0ff */
[----:B------:R-:W-:Y:S02]  /*c970*/  LOP3.LUT R15, R15, 0xffff, RZ, 0xc0, !PT ;  /* 0x0000ffff0f0f7812 */ /* 0x000fe400078ec0ff */
[----:B------:R-:W-:Y:S02]  /*c980*/  LOP3.LUT R9, R9, 0xffff, RZ, 0xc0, !PT ;  /* 0x0000ffff09097812 */ /* 0x000fe400078ec0ff */
[----:B------:R-:W-:Y:S02]  /*c990*/  LOP3.LUT R16, R16, 0xffff, RZ, 0xc0, !PT ;  /* 0x0000ffff10107812 */ /* 0x000fe400078ec0ff */
[----:B------:R-:W-:Y:S02]  /*c9a0*/  F2FP.SATFINITE.E4M3.F32.PACK_AB_MERGE_C R226, R226, R229, RZ ;  /* 0x000000e5e2e2723e */ /* 0x000fe400048070ff */
        /* <DEDUP_REMOVED lines=9> */
[----:B------:R-:W-:Y:S02]  /*ca40*/  PRMT R142, R8, 0x3340, R15 ;  /* 0x00003340088e7816 */ /* 0x000fe4000000000f */
[----:B------:R-:W-:Y:S02]  /*ca50*/  PRMT R137, R9, 0x3340, R16 ;  /* 0x0000334009897816 */ /* 0x000fe40000000010 */
[----:B------:R-:W-:Y:S02]  /*ca60*/  LOP3.LUT R6, R6, 0xffff, RZ, 0xc0, !PT ;  /* 0x0000ffff06067812 */ /* 0x000fe400078ec0ff */
[----:B------:R-:W-:-:S02]  /*ca70*/  LOP3.LUT R11, R11, 0xffff, RZ, 0xc0, !PT ;  /* 0x0000ffff0b0b7812 */ /* 0x000fc400078ec0ff */
        /* <DEDUP_REMOVED lines=10> */
[--C-:B------:R-:W-:Y:S02]  /*cb20*/  PRMT R135, R226, 0x3340, R9.reuse ;  /* 0x00003340e2877816 */ /* 0x100fe40000000009 */
[----:B------:R-:W-:-:S02]  /*cb30*/  SHF.R.U32.HI R10, RZ, 0x8, R9 ;  /* 0x00000008ff0a7819 */ /* 0x000fc40000011609 */
[----:B------:R-:W-:Y:S02]  /*cb40*/  PRMT R86, R212, 0x3340, R15 ;  /* 0x00003340d4567816 */ /* 0x000fe4000000000f */
[----:B------:R-:W-:Y:S02]  /*cb50*/  SHF.R.U32.HI R4, RZ, 0x8, R226 ;  /* 0x00000008ff047819 */ /* 0x000fe400000116e2 */
[----:B------:R-:W-:Y:S02]  /*cb60*/  SHF.R.U32.HI R6, RZ, 0x8, R227 ;  /* 0x00000008ff067819 */ /* 0x000fe400000116e3 */
[----:B------:R-:W-:Y:S02]  /*cb70*/  SHF.R.U32.HI R11, RZ, 0x8, R150 ;  /* 0x00000008ff0b7819 */ /* 0x000fe40000011696 */
[----:B------:R-:W-:Y:S02]  /*cb80*/  SHF.R.U32.HI R8, RZ, 0x8, R212 ;  /* 0x00000008ff087819 */ /* 0x000fe400000116d4 */
[----:B------:R-:W-:-:S02]  /*cb90*/  SHF.R.U32.HI R15, RZ, 0x8, R15 ;  /* 0x00000008ff0f7819 */ /* 0x000fc4000001160f */
[----:B------:R-:W-:Y:S02]  /*cba0*/  SHF.R.U32.HI R9, RZ, 0x8, R214 ;  /* 0x00000008ff097819 */ /* 0x000fe400000116d6 */
[--C-:B------:R-:W-:Y:S02]  /*cbb0*/  SHF.R.U32.HI R16, RZ, 0x8, R17.reuse ;  /* 0x00000008ff107819 */ /* 0x100fe40000011611 */
[----:B------:R-:W-:Y:S02]  /*cbc0*/  PRMT R84, R214, 0x3340, R17 ;  /* 0x00003340d6547816 */ /* 0x000fe40000000011 */
        /* <DEDUP_REMOVED lines=17> */
[----:B------:R-:W-:Y:S01]  /*cce0*/  BAR.SYNC.DEFER_BLOCKING 0x0 ;  /* 0x0000000000007b1d */ /* 0x000fe20000010000 */
[----:B------:R-:W-:Y:S02]  /*ccf0*/  LOP3.LUT R228, R228, 0x7f, RZ, 0xc0, !PT ;  /* 0x0000007fe4e47812 */ /* 0x000fe400078ec0ff */
[----:B------:R-:W-:Y:S02]  /*cd00*/  PRMT R16, R41, 0x5410, R50 ;  /* 0x0000541029107816 */ /* 0x000fe40000000032 */
[----:B------:R-:W-:Y:S01]  /*cd10*/  LEA R15, R228, UR12, 0x4 ;  /* 0x0000000ce40f7c11 */ /* 0x000fe2000f8e20ff */
[----:B------:R-:W-:Y:S01]  /*cd20*/  ULDC.64 UR12, c[0x0][0x228] ;  /* 0x00008a00000c7ab9 */ /* 0x000fe20000000a00 */
[----:B------:R-:W-:-:S02]  /*cd30*/  PRMT R17, R37, 0x5410, R48 ;  /* 0x0000541025117816 */ /* 0x000fc40000000030 */
[----:B------:R-:W-:Y:S02]  /*cd40*/  PRMT R18, R33, 0x5410, R40 ;  /* 0x0000541021127816 */ /* 0x000fe40000000028 */
[----:B------:R-:W-:Y:S02]  /*cd50*/  PRMT R19, R27, 0x5410, R32 ;  /* 0x000054101b137816 */ /* 0x000fe40000000020 */
[----:B------:R-:W-:Y:S02]  /*cd60*/  PRMT R20, R45, 0x5410, R52 ;  /* 0x000054102d147816 */ /* 0x000fe40000000034 */
[----:B------:R-:W-:Y:S02]  /*cd70*/  PRMT R21, R42, 0x5410, R47 ;  /* 0x000054102a157816 */ /* 0x000fe4000000002f */
[----:B------:R-:W-:Y:S02]  /*cd80*/  PRMT R22, R39, 0x5410, R46 ;  /* 0x0000541027167816 */ /* 0x000fe4000000002e */
[----:B------:R-:W-:-:S02]  /*cd90*/  PRMT R23, R25, 0x5410, R2 ;  /* 0x0000541019177816 */ /* 0x000fc40000000002 */
[----:B------:R-:W-:Y:S01]  /*cda0*/  PRMT R28, R61, 0x5410, R70 ;  /* 0x000054103d1c7816 */ /* 0x000fe20000000046 */
[----:B------:R-:W0:Y:S01]  /*cdb0*/  LDC R25, c[0x0][0x244] ;  /* 0x00009100ff197b82 */ /* 0x000e220000000800 */
[----:B------:R-:W-:Y:S01]  /*cdc0*/  PRMT R29, R60, 0x5410, R65 ;  /* 0x000054103c1d7816 */ /* 0x000fe20000000041 */
[----:B------:R-:W-:Y:S01]  /*cdd0*/  STSM.16.M88.4 [R24], R8 ;  /* 0x0000000818007844 */ /* 0x000fe20000000200 */
[----:B------:R-:W-:Y:S02]  /*cde0*/  PRMT R30, R57, 0x5410, R62 ;  /* 0x00005410391e7816 */ /* 0x000fe4000000003e */
[----:B------:R-:W-:-:S03]  /*cdf0*/  PRMT R31, R53, 0x5410, R58 ;  /* 0x00005410351f7816 */ /* 0x000fc6000000003a */
[----:B------:R-:W-:Y:S01]  /*ce00*/  BAR.SYNC.DEFER_BLOCKING 0x0 ;  /* 0x0000000000007b1d */ /* 0x000fe20000010000 */
[----:B------:R-:W-:Y:S02]  /*ce10*/  PRMT R32, R55, 0x5410, R64 ;  /* 0x0000541037207816 */ /* 0x000fe40000000040 */
[----:B------:R-:W-:Y:S02]  /*ce20*/  PRMT R33, R54, 0x5410, R59 ;  /* 0x0000541036217816 */ /* 0x000fe4000000003b */
[----:B------:R-:W-:Y:S02]  /*ce30*/  PRMT R34, R49, 0x5410, R56 ;  /* 0x0000541031227816 */ /* 0x000fe40000000038 */
        /* <DEDUP_REMOVED lines=8> */
[----:B------:R-:W-:Y:S01]  /*cec0*/  PRMT R43, R44, 0x5410, R43 ;  /* 0x000054102c2b7816 */ /* 0x000fe2000000002b */
[----:B------:R-:W1:Y:S01]  /*ced0*/  LDS.128 R4, [R15] ;  /* 0x000000000f047984 */ /* 0x000e620000000c00 */
[----:B------:R-:W-:-:S02]  /*cee0*/  PRMT R44, R95, 0x5410, R112 ;  /* 0x000054105f2c7816 */ /* 0x000fc40000000070 */
[----:B------:R-:W-:Y:S01]  /*cef0*/  PRMT R45, R93, 0x5410, R108 ;  /* 0x000054105d2d7816 */ /* 0x000fe2000000006c */
[----:B------:R-:W-:Y:S01]  /*cf00*/  BAR.SYNC.DEFER_BLOCKING 0x0 ;  /* 0x0000000000007b1d */ /* 0x000fe20000010000 */
        /* <DEDUP_REMOVED lines=12> */
[----:B------:R-:W-:Y:S01]  /*cfd0*/  STSM.16.M88.4 [R24], R16 ;  /* 0x0000001018007844 */ /* 0x000fe20000000200 */
[----:B------:R-:W-:Y:S02]  /*cfe0*/  PRMT R102, R97, 0x5410, R110 ;  /* 0x0000541061667816 */ /* 0x000fe4000000006e */
[----:B------:R-:W-:Y:S01]  /*cff0*/  PRMT R103, R3, 0x5410, R0 ;  /* 0x0000541003677816 */ /* 0x000fe20000000000 */
[----:B------:R-:W-:Y:S01]  /*d000*/  BAR.SYNC.DEFER_BLOCKING 0x0 ;  /* 0x0000000000007b1d */ /* 0x000fe20000010000 */
[----:B------:R-:W-:Y:S01]  /*d010*/  PRMT R56, R113, 0x5410, R132 ;  /* 0x0000541071387816 */ /* 0x000fe20000000084 */
[----:B------:R-:W-:Y:S01]  /*d020*/  IMAD R0, R13, UR4, RZ ;  /* 0x000000040d007c24 */ /* 0x000fe2000f8e02ff */
[----:B------:R-:W-:Y:S02]  /*d030*/  PRMT R57, R111, 0x5410, R130 ;  /* 0x000054106f397816 */ /* 0x000fe40000000082 */
[----:B------:R-:W-:Y:S01]  /*d040*/  PRMT R58, R91, 0x5410, R128 ;  /* 0x000054105b3a7816 */ /* 0x000fe20000000080 */
[----:B------:R-:W-:Y:S01]  /*d050*/  ULDC.64 UR4, c[0x0][0x220] ;  /* 0x0000880000047ab9 */ /* 0x000fe20000000a00 */
[----:B------:R-:W-:Y:S01]  /*d060*/  PRMT R59, R89, 0x5410, R126 ;  /* 0x00005410593b7816 */ /* 0x000fe2000000007e */
[----:B0-----:R-:W-:Y:S01]  /*d070*/  IMAD R25, R25, 0x80, R0 ;  /* 0x0000008019197824 */ /* 0x001fe200078e0200 */
        /* <DEDUP_REMOVED lines=8> */
[----:B------:R-:W0:Y:S01]  /*d100*/  LDS.128 R8, [R15] ;  /* 0x000000000f087984 */ /* 0x000e220000000c00 */
[----:B------:R-:W-:Y:S02]  /*d110*/  PRMT R76, R133, 0x5410, R144 ;  /* 0x00005410854c7816 */ /* 0x000fe40000000090 */
[----:B------:R-:W-:Y:S01]  /*d120*/  PRMT R77, R80, 0x5410, R141 ;  /* 0x00005410504d7816 */ /* 0x000fe2000000008d */
[----:B------:R-:W-:Y:S01]  /*d130*/  BAR.SYNC.DEFER_BLOCKING 0x0 ;  /* 0x0000000000007b1d */ /* 0x000fe20000010000 */
[----:B------:R-:W-:Y:S02]  /*d140*/  PRMT R78, R131, 0x5410, R142 ;  /* 0x00005410834e7816 */ /* 0x000fe4000000008e */
[----:B------:R-:W-:Y:S02]  /*d150*/  PRMT R79, R82, 0x5410, R137 ;  /* 0x00005410524f7816 */ /* 0x000fe40000000089 */
[----:B------:R-:W-:-:S02]  /*d160*/  PRMT R139, R227, 0x3340, R150 ;  /* 0x00003340e38b7816 */ /* 0x000fc40000000096 */
[----:B------:R-:W-:Y:S02]  /*d170*/  PRMT R148, R135, 0x5410, R148 ;  /* 0x0000541087947816 */ /* 0x000fe40000000094 */
[----:B------:R-:W-:Y:S02]  /*d180*/  PRMT R149, R139, 0x5410, R146 ;  /* 0x000054108b957816 */ /* 0x000fe40000000092 */
[----:B------:R-:W-:Y:S02]  /*d190*/  PRMT R150, R86, 0x5410, R143 ;  /* 0x0000541056967816 */ /* 0x000fe4000000008f */
[----:B------:R-:W-:Y:S02]  /*d1a0*/  PRMT R151, R84, 0x5410, R145 ;  /* 0x0000541054977816 */ /* 0x000fe40000000091 */
[----:B------:R-:W-:Y:S01]  /*d1b0*/  IADD3 R2, P1, R0, UR4, RZ ;  /* 0x0000000400027c10 */ /* 0x000fe2000ff3e0ff */
[----:B------:R-:W-:Y:S01]  /*d1c0*/  ULDC UR4, c[0x0][0x248] ;  /* 0x0000920000047ab9 */ /* 0x000fe20000000800 */
[----:B-1----:R-:W-:Y:S01]  /*d1d0*/  PRMT R75, R4, 0x7770, RZ ;  /* 0x00007770044b7816 */ /* 0x002fe200000000ff */
[----:B------:R-:W-:Y:S01]  /*d1e0*/  IMAD R72, R12, UR4, RZ ;  /* 0x000000040c487c24 */ /* 0x000fe2000f8e02ff */
[----:B------:R-:W-:Y:S01]  /*d1f0*/  LEA.HI.X.SX32 R0, R0, UR5, 0x1, P1 ;  /* 0x0000000500007c11 */ /* 0x000fe200088f0eff */
[----:B------:R-:W-:Y:S01]  /*d200*/  ULDC.64 UR4, c[0x0][0x220] ;  /* 0x0000880000047ab9 */ /* 0x000fe20000000a00 */
[----:B------:R-:W-:Y:S01]  /*d210*/  ISETP.GE.AND P1, PT, R13, UR6, PT ;  /* 0x000000060d007c0c */ /* 0x000fe2000bf26270 */
[----:B------:R-:W-:Y:S01]  /*d220*/  VIADD R74, R72, UR8 ;  /* 0x00000008484a7c36 */ /* 0x000fe20008000000 */
[----:B------:R-:W-:Y:S01]  /*d230*/  SHF.R.S32.HI R73, RZ, 0x1f, R72 ;  /* 0x0000001fff497819 */ /* 0x000fe20000011448 */
[----:B------:R-:W-:Y:S01]  /*d240*/  STSM.16.M88.4 [R24], R20 ;  /* 0x0000001418007844 */ /* 0x000fe20000000200 */
[----:B------:R-:W-:Y:S01]  /*d250*/  BAR.SYNC.DEFER_BLOCKING 0x0 ;  /* 0x0000000000007b1d */ /* 0x000fe20000010000 */
[----:B------:R-:W-:-:S02]  /*d260*/  ISETP.LT.AND P1, PT, R12, UR29, !P1 ;  /* 0x0000001d0c007c0c */ /* 0x000fc4000cf21270 */
[----:B------:R-:W-:Y:S02]  /*d270*/  IADD3 R26, P4, R72, R2, RZ ;  /* 0x00000002481a7210 */ /* 0x000fe40007f9e0ff */
[----:B------:R-:W-:Y:S01]  /*d280*/  IADD3 R3, P5, R25, UR4, RZ ;  /* 0x0000000419037c10 */ /* 0x000fe2000ffbe0ff */
[----:B------:R-:W-:Y:S01]  /*d290*/  ULDC.64 UR8, c[0x0][0x228] ;  /* 0x00008a0000087ab9 */ /* 0x000fe20000000a00 */
[----:B------:R-:W-:Y:S01]  /*d2a0*/  PRMT R81, R4, 0x7773, RZ ;  /* 0x0000777304517816 */ /* 0x000fe200000000ff */
[----:B------:R-:W-:Y:S01]  /*d2b0*/  IMAD.X R27, R73, 0x1, R0, P4 ;  /* 0x00000001491b7824 */ /* 0x000fe200020e0600 */
[----:B------:R-:W-:Y:S01]  /*d2c0*/  ISETP.GE.AND P4, PT, R12, UR7, PT ;  /* 0x000000070c007c0c */ /* 0x000fe2000bf86270 */
[----:B------:R-:W-:Y:S01]  /*d2d0*/  ULDC.64 UR6, c[0x0][0x228] ;  /* 0x00008a0000067ab9 */ /* 0x000fe20000000a00 */
[----:B------:R-:W-:Y:S01]  /*d2e0*/  LEA.HI.X.SX32 R25, R25, UR5, 0x1, P5 ;  /* 0x0000000519197c11 */ /* 0x000fe2000a8f0eff */
[----:B------:R-:W-:Y:S01]  /*d2f0*/  ULDC.64 UR4, c[0x0][0x228] ;  /* 0x00008a0000047ab9 */ /* 0x000fe20000000a00 */
[----:B------:R-:W-:Y:S01]  /*d300*/  ISETP.LT.AND P4, PT, R14, UR6, !P4 ;  /* 0x000000060e007c0c */ /* 0x000fe2000e781270 */
[----:B------:R-:W-:Y:S01]  /*d310*/  ULDC UR6, c[0x0][0x22c] ;  /* 0x00008b0000067ab9 */ /* 0x000fe20000000800 */
[----:B------:R-:W-:Y:S01]  /*d320*/  ISETP.LT.AND P5, PT, R13, UR4, !P3 ;  /* 0x000000040d007c0c */ /* 0x000fe2000dfa1270 */
[----:B------:R-:W-:Y:S01]  /*d330*/  ULDC UR4, c[0x0][0x22c] ;  /* 0x00008b0000047ab9 */ /* 0x000fe20000000800 */
[----:B------:R-:W1:Y:S01]  /*d340*/  LDS.128 R16, [R15] ;  /* 0x000000000f107984 */ /* 0x000e620000000c00 */
[----:B------:R-:W-:Y:S06]  /*d350*/  BAR.SYNC.DEFER_BLOCKING 0x0 ;  /* 0x0000000000007b1d */ /* 0x000fec0000010000 */
[----:B------:R-:W-:Y:S02]  /*d360*/  STSM.16.M88.4 [R24], R28 ;  /* 0x0000001c18007844 */ /* 0x000fe40000000200 */
[----:B------:R-:W-:Y:S06]  /*d370*/  BAR.SYNC.DEFER_BLOCKING 0x0 ;  /* 0x0000000000007b1d */ /* 0x000fec0000010000 */
[----:B------:R-:W2:Y:S02]  /*d380*/  LDS.128 R20, [R15] ;  /* 0x000000000f147984 */ /* 0x000ea40000000c00 */
[----:B------:R-:W-:Y:S06]  /*d390*/  BAR.SYNC.DEFER_BLOCKING 0x0 ;  /* 0x0000000000007b1d */ /* 0x000fec0000010000 */
[----:B------:R-:W-:Y:S02]  /*d3a0*/  STSM.16.M88.4 [R24], R32 ;  /* 0x0000002018007844 */ /* 0x000fe40000000200 */
[----:B------:R-:W-:Y:S06]  /*d3b0*/  BAR.SYNC.DEFER_BLOCKING 0x0 ;  /* 0x0000000000007b1d */ /* 0x000fec0000010000 */
[----:B------:R-:W-:Y:S02]  /*d3c0*/  LDS.128 R28, [R15] ;  /* 0x000000000f1c7984 */ /* 0x000fe40000000c00 */
        /* <DEDUP_REMOVED lines=37> */
[----:B------:R3:W-:Y:S02]  /*d620*/  STSM.16.M88.4 [R24], R76 ;  /* 0x0000004c18007844 */ /* 0x0007e40000000200 */
[----:B------:R-:W-:Y:S01]  /*d630*/  BAR.SYNC.DEFER_BLOCKING 0x0 ;  /* 0x0000000000007b1d */ /* 0x000fe20000010000 */
[----:B---3--:R-:W-:-:S02]  /*d640*/  PRMT R79, R4, 0x7771, RZ ;  /* 0x00007771044f7816 */ /* 0x008fc400000000ff */
[----:B------:R-:W-:Y:S01]  /*d650*/  PRMT R77, R4, 0x7772, RZ ;  /* 0x00007772044d7816 */ /* 0x000fe200000000ff */
[C---:B------:R-:W-:Y:S02]  /*d660*/  VIADD R4, R12.reuse, 0x6 ;  /* 0x000000060c047836 */ /* 0x040fe40000000000 */
[----:B------:R-:W3:Y:S02]  /*d670*/  LDS.128 R68, [R15] ;  /* 0x000000000f447984 */ /* 0x000ee40000000c00 */
[----:B------:R-:W-:Y:S06]  /*d680*/  BAR.SYNC.DEFER_BLOCKING 0x0 ;  /* 0x0000000000007b1d */ /* 0x000fec0000010000 */
[----:B------:R4:W-:Y:S02]  /*d690*/  STSM.16.M88.4 [R24], R148 ;  /* 0x0000009418007844 */ /* 0x0009e40000000200 */
[----:B------:R-:W-:Y:S01]  /*d6a0*/  BAR.SYNC.DEFER_BLOCKING 0x0 ;  /* 0x0000000000007b1d */ /* 0x000fe20000010000 */
[----:B----4-:R-:W-:-:S05]  /*d6b0*/  VIADD R24, R12, 0x4 ;  /* 0x000000040c187836 */ /* 0x010fca0000000000 */
[----:B------:R4:W-:Y:S01]  /*d6c0*/  @P1 STG.E.U8 desc[UR14][R26.64], R75 ;  /* 0x0000004b1a001986 */ /* 0x0009e2000c10110e */
[----:B------:R-:W-:-:S05]  /*d6d0*/  IADD3 R72, P1, R72, R3, RZ ;  /* 0x0000000348487210 */ /* 0x000fca0007f3e0ff */
[----:B------:R-:W-:Y:S01]  /*d6e0*/  IMAD.X R73, R73, 0x1, R25, P1 ;  /* 0x0000000149497824 */ /* 0x000fe200008e0619 */
[----:B------:R-:W-:Y:S01]  /*d6f0*/  ISETP.GE.AND P1, PT, R24, UR4, PT ;  /* 0x0000000418007c0c */ /* 0x000fe2000bf26270 */
[----:B------:R-:W-:Y:S01]  /*d700*/  ULDC UR4, c[0x0][0x248] ;  /* 0x0000920000047ab9 */ /* 0x000fe20000000800 */
[----:B------:R-:W-:Y:S02]  /*d710*/  VIADD R24, R12, 0x5 ;  /* 0x000000050c187836 */ /* 0x000fe40000000000 */
[----:B------:R0:W-:Y:S01]  /*d720*/  @P4 STG.E.U8 desc[UR14][R72.64], R79 ;  /* 0x0000004f48004986 */ /* 0x0001e2000c10110e */
[----:B----4-:R-:W-:Y:S01]  /*d730*/  SHF.R.S32.HI R75, RZ, 0x1f, R74 ;  /* 0x0000001fff4b7819 */ /* 0x010fe2000001144a */
[C---:B------:R-:W-:Y:S01]  /*d740*/  VIADD R76, R74.reuse, UR4 ;  /* 0x000000044a4c7c36 */ /* 0x040fe20008000000 */
[----:B------:R-:W-:Y:S01]  /*d750*/  IADD3 R26, P6, R74, R2, RZ ;  /* 0x000000024a1a7210 */ /* 0x000fe20007fde0ff */
[----:B------:R-:W-:Y:S01]  /*d760*/  ULDC UR4, c[0x0][0x22c] ;  /* 0x00008b0000047ab9 */ /* 0x000fe20000000800 */
[----:B------:R-:W-:Y:S01]  /*d770*/  ISETP.LT.AND P4, PT, R14, UR10, !P3 ;  /* 0x0000000a0e007c0c */ /* 0x000fe2000df81270 */
[----:B------:R-:W-:Y:S01]  /*d780*/  ULDC UR10, c[0x0][0x228] ;  /* 0x00008a00000a7ab9 */ /* 0x000fe20000000800 */
[----:B------:R-:W-:Y:S01]  /*d790*/  IADD3 R74, P3, R74, R3, RZ ;  /* 0x000000034a4a7210 */ /* 0x000fe20007f7e0ff */
[----:B------:R-:W-:Y:S01]  /*d7a0*/  IMAD.X R27, R75, 0x1, R0, P6 ;  /* 0x000000014b1b7824 */ /* 0x000fe200030e0600 */
[----:B------:R-:W-:-:S02]  /*d7b0*/  SHF.R.S32.HI R78, RZ, 0x1f, R76 ;  /* 0x0000001fff4e7819 */ /* 0x000fc4000001144c */
[----:B0-----:R-:W-:Y:S02]  /*d7c0*/  IADD3 R72, P6, R76, R2, RZ ;  /* 0x000000024c487210 */ /* 0x001fe40007fde0ff */
[----:B------:R0:W-:Y:S01]  /*d7d0*/  @P5 STG.E.U8 desc[UR14][R26.64], R77 ;  /* 0x0000004d1a005986 */ /* 0x0001e2000c10110e */
[----:B------:R-:W-:Y:S01]  /*d7e0*/  ISETP.LT.AND P5, PT, R13, UR8, !P0 ;  /* 0x000000080d007c0c */ /* 0x000fe2000c7a1270 */
[----:B------:R-:W-:Y:S01]  /*d7f0*/  IMAD.X R75, R75, 0x1, R25, P3 ;  /* 0x000000014b4b7824 */ /* 0x000fe200018e0619 */
[----:B------:R-:W-:Y:S01]  /*d800*/  PRMT R79, R5, 0x7770, RZ ;  /* 0x00007770054f7816 */ /* 0x000fe200000000ff */
[----:B------:R-:W-:Y:S01]  /*d810*/  IMAD.X R73, R78, 0x1, R0, P6 ;  /* 0x000000014e497824 */ /* 0x000fe200030e0600 */
[----:B------:R-:W-:Y:S01]  /*d820*/  ISETP.GE.AND P3, PT, R24, UR4, PT ;  /* 0x0000000418007c0c */ /* 0x000fe2000bf66270 */
[----:B------:R-:W-:Y:S01]  /*d830*/  ULDC UR4, c[0x0][0x248] ;  /* 0x0000920000047ab9 */ /* 0x000fe20000000800 */
[----:B------:R4:W-:Y:S01]  /*d840*/  @P4 STG.E.U8 desc[UR14][R74.64], R81 ;  /* 0x000000514a004986 */ /* 0x0009e2000c10110e */
[----:B------:R-:W-:Y:S01]  /*d850*/  ISETP.LT.AND P4, PT, R14, UR16, !P0 ;  /* 0x000000100e007c0c */ /* 0x000fe2000c781270 */
[----:B------:R-:W-:Y:S01]  /*d860*/  VIADD R24, R12, 0x7 ;  /* 0x000000070c187836 */ /* 0x000fe20000000000 */
[----:B------:R-:W-:Y:S01]  /*d870*/  ULDC UR8, c[0x0][0x228] ;  /* 0x00008a0000087ab9 */ /* 0x000fe20000000800 */
[C---:B0-----:R-:W-:Y:S01]  /*d880*/  VIADD R77, R76.reuse, UR4 ;  /* 0x000000044c4d7c36 */ /* 0x041fe20008000000 */
[----:B------:R-:W-:-:S02]  /*d890*/  IADD3 R26, P0, R76, R3, RZ ;  /* 0x000000034c1a7210 */ /* 0x000fc40007f1e0ff */
[----:B------:R0:W-:Y:S01]  /*d8a0*/  @P5 STG.E.U8 desc[UR14][R72.64], R79 ;  /* 0x0000004f48005986 */ /* 0x0001e2000c10110e */
[----:B------:R-:W-:Y:S01]  /*d8b0*/  ISETP.LT.AND P5, PT, R13, UR12, !P2 ;  /* 0x0000000c0d007c0c */ /* 0x000fe2000d7a1270 */
[----:B------:R-:W-:Y:S01]  /*d8c0*/  ULDC UR4, c[0x0][0x22c] ;  /* 0x00008b0000047ab9 */ /* 0x000fe20000000800 */
[----:B------:R-:W-:Y:S01]  /*d8d0*/  SHF.R.S32.HI R80, RZ, 0x1f, R77 ;  /* 0x0000001fff507819 */ /* 0x000fe2000001144d */
[--C-:B------:R-:W-:Y:S01]  /*d8e0*/  IMAD.X R27, R78, 0x1, R25.reuse, P0 ;  /* 0x000000014e1b7824 */ /* 0x100fe200000e0619 */
[-C--:B----4-:R-:W-:Y:S02]  /*d8f0*/  IADD3 R74, P6, R77, R2.reuse, RZ ;  /* 0x000000024d4a7210 */ /* 0x090fe40007fde0ff */
[C---:B------:R-:W-:Y:S02]  /*d900*/  PRMT R81, R5.reuse, 0x7771, RZ ;  /* 0x0000777105517816 */ /* 0x040fe400000000ff */
[----:B------:R-:W-:Y:S01]  /*d910*/  ISETP.GE.AND P0, PT, R4, UR4, PT ;  /* 0x0000000404007c0c */ /* 0x000fe2000bf06270 */
[----:B------:R-:W-:Y:S01]  /*d920*/  IMAD.X R75, R80, 0x1, R0, P6 ;  /* 0x00000001504b7824 */ /* 0x000fe200030e0600 */
[----:B------:R-:W-:Y:S01]  /*d930*/  ULDC UR4, c[0x0][0x248] ;  /* 0x0000920000047ab9 */ /* 0x000fe20000000800 */
[----:B0-----:R-:W-:Y:S01]  /*d940*/  PRMT R79, R5, 0x7772, RZ ;  /* 0x00007772054f7816 */ /* 0x001fe200000000ff */
[----:B------:R-:W-:Y:S01]  /*d950*/  @P4 STG.E.U8 desc[UR14][R26.64], R81 ;  /* 0x000000511a004986 */ /* 0x000fe2000c10110e */
[----:B------:R-:W-:Y:S01]  /*d960*/  ISETP.LT.AND P4, PT, R14, UR20, !P2 ;  /* 0x000000140e007c0c */ /* 0x000fe2000d781270 */
[C---:B------:R-:W-:Y:S01]  /*d970*/  VIADD R76, R77.reuse, UR4 ;  /* 0x000000044d4c7c36 */ /* 0x040fe20008000000 */
[----:B------:R-:W-:Y:S01]  /*d980*/  IADD3 R72, P2, R77, R3, RZ ;  /* 0x000000034d487210 */ /* 0x000fe20007f5e0ff */
[----:B------:R0:W-:Y:S01]  /*d990*/  @P5 STG.E.U8 desc[UR14][R74.64], R79 ;  /* 0x0000004f4a005986 */ /* 0x0001e2000c10110e */
[----:B------:R-:W-:Y:S01]  /*d9a0*/  ISETP.LT.AND P5, PT, R13, UR18, !P1 ;  /* 0x000000120d007c0c */ /* 0x000fe2000cfa1270 */
[----:B------:R-:W-:Y:S01]  /*d9b0*/  ULDC UR4, c[0x0][0x22c] ;  /* 0x00008b0000047ab9 */ /* 0x000fe20000000800 */
[----:B------:R-:W-:Y:S01]  /*d9c0*/  SHF.R.S32.HI R78, RZ, 0x1f, R76 ;  /* 0x0000001fff4e7819 */ /* 0x000fe2000001144c */
[----:B------:R-:W-:Y:S01]  /*d9d0*/  IMAD.X R73, R80, 0x1, R25, P2 ;  /* 0x0000000150497824 */ /* 0x000fe200010e0619 */
[----:B------:R-:W-:-:S02]  /*d9e0*/  IADD3 R4, P6, R76, R2, RZ ;  /* 0x000000024c047210 */ /* 0x000fc40007fde0ff */
[----:B------:R-:W-:Y:S02]  /*d9f0*/  PRMT R77, R5, 0x7773, RZ ;  /* 0x00007773054d7816 */ /* 0x000fe400000000ff */
[----:B------:R-:W-:Y:S01]  /*da00*/  ISETP.LT.AND P1, PT, R14, UR24, !P1 ;  /* 0x000000180e007c0c */ /* 0x000fe2000cf21270 */
[----:B------:R-:W-:Y:S01]  /*da10*/  IMAD.X R5, R78, 0x1, R0, P6 ;  /* 0x000000014e057824 */ /* 0x000fe200030e0600 */
[----:B------:R-:W-:Y:S01]  /*da20*/  ISETP.GE.AND P2, PT, R24, UR4, PT ;  /* 0x0000000418007c0c */ /* 0x000fe2000bf46270 */
[----:B------:R4:W-:Y:S01]  /*da30*/  @P4 STG.E.U8 desc[UR14][R72.64], R77 ;  /* 0x0000004d48004986 */ /* 0x0009e2000c10110e */
[----:B0-----:R-:W-:Y:S01]  /*da40*/  PRMT R75, R6, 0x7770, RZ ;  /* 0x00007770064b7816 */ /* 0x001fe200000000ff */
[----:B------:R-:W-:Y:S01]  /*da50*/  ULDC UR4, c[0x0][0x248] ;  /* 0x0000920000047ab9 */ /* 0x000fe20000000800 */
[C---:B------:R-:W-:Y:S01]  /*da60*/  IADD3 R26, P4, R76.reuse, R3, RZ ;  /* 0x000000034c1a7210 */ /* 0x040fe20007f9e0ff */
[----:B------:R-:W-:Y:S01]  /*da70*/  VIADD R74, R76, UR4 ;  /* 0x000000044c4a7c36 */ /* 0x000fe20008000000 */
[----:B------:R-:W-:Y:S01]  /*da80*/  PRMT R79, R6, 0x7771, RZ ;  /* 0x00007771064f7816 */ /* 0x000fe200000000ff */
[----:B------:R0:W-:Y:S01]  /*da90*/  @P5 STG.E.U8 desc[UR14][R4.64], R75 ;  /* 0x0000004b04005986 */ /* 0x0001e2000c10110e */
[----:B------:R-:W-:Y:S01]  /*daa0*/  ISETP.LT.AND P5, PT, R13, UR22, !P3 ;  /* 0x000000160d007c0c */ /* 0x000fe2000dfa1270 */
[----:B------:R-:W-:Y:S01]  /*dab0*/  IMAD.X R27, R78, 0x1, R25, P4 ;  /* 0x000000014e1b7824 */ /* 0x000fe200020e0619 */
[----:B------:R-:W-:Y:S01]  /*dac0*/  ULDC UR4, c[0x0][0x22c] ;  /* 0x00008b0000047ab9 */ /* 0x000fe20000000800 */
[----:B------:R-:W-:Y:S01]  /*dad0*/  VIADD R24, R12, 0x8 ;  /* 0x000000080c187836 */ /* 0x000fe20000000000 */
[----:B----4-:R-:W-:-:S02]  /*dae0*/  SHF.R.S32.HI R73, RZ, 0x1f, R74 ;  /* 0x0000001fff497819 */ /* 0x010fc4000001144a */
[----:B------:R4:W-:Y:S01]  /*daf0*/  @P1 STG.E.U8 desc[UR14][R26.64], R79 ;  /* 0x0000004f1a001986 */ /* 0x0009e2000c10110e */
[----:B------:R-:W-:Y:S02]  /*db00*/  ISETP.LT.AND P1, PT, R14, UR26, !P3 ;  /* 0x0000001a0e007c0c */ /* 0x000fe4000df21270 */
[----:B------:R-:W-:Y:S01]  /*db10*/  ISETP.GE.AND P4, PT, R24, UR4, PT ;  /* 0x0000000418007c0c */ /* 0x000fe2000bf86270 */
[----:B------:R-:W-:Y:S01]  /*db20*/  ULDC UR4, c[0x0][0x248] ;  /* 0x0000920000047ab9 */ /* 0x000fe20000000800 */
[-C--:B0-----:R-:W-:Y:S01]  /*db30*/  IADD3 R4, P6, R74, R2.reuse, RZ ;  /* 0x000000024a047210 */ /* 0x081fe20007fde0ff */
[----:B------:R-:W-:Y:S01]  /*db40*/  VIADD R24, R12, 0x9 ;  /* 0x000000090c187836 */ /* 0x000fe20000000000 */
[C---:B------:R-:W-:Y:S01]  /*db50*/  IADD3 R72, P3, R74.reuse, R3, RZ ;  /* 0x000000034a487210 */ /* 0x040fe20007f7e0ff */
[----:B------:R-:W-:Y:S01]  /*db60*/  VIADD R74, R74, UR4 ;  /* 0x000000044a4a7c36 */ /* 0x000fe20008000000 */
[C---:B------:R-:W-:Y:S01]  /*db70*/  PRMT R77, R6.reuse, 0x7772, RZ ;  /* 0x00007772064d7816 */ /* 0x040fe200000000ff */
[C---:B------:R-:W-:Y:S01]  /*db80*/  IMAD.X R5, R73.reuse, 0x1, R0, P6 ;  /* 0x0000000149057824 */ /* 0x040fe200030e0600 */
[----:B------:R-:W-:Y:S01]  /*db90*/  PRMT R75, R6, 0x7773, RZ ;  /* 0x00007773064b7816 */ /* 0x000fe200000000ff */
[----:B------:R-:W-:Y:S01]  /*dba0*/  IMAD.X R73, R73, 0x1, R25, P3 ;  /* 0x0000000149497824 */ /* 0x000fe200018e0619 */
[----:B------:R-:W-:Y:S01]  /*dbb0*/  ISETP.GE.AND P3, PT, R24, UR6, PT ;  /* 0x0000000618007c0c */ /* 0x000fe2000bf66270 */
[----:B------:R-:W-:Y:S01]  /*dbc0*/  ULDC UR6, c[0x0][0x228] ;  /* 0x00008a0000067ab9 */ /* 0x000fe20000000800 */
[----:B------:R0:W-:Y:S01]  /*dbd0*/  @P5 STG.E.U8 desc[UR14][R4.64], R77 ;  /* 0x0000004d04005986 */ /* 0x0001e2000c10110e */
[----:B------:R-:W-:Y:S01]  /*dbe0*/  ISETP.LT.AND P5, PT, R13, UR28, !P0 ;  /* 0x0000001c0d007c0c */ /* 0x000fe2000c7a1270 */
[----:B------:R-:W-:Y:S01]  /*dbf0*/  VIADD R6, R12, 0xa ;  /* 0x0000000a0c067836 */ /* 0x000fe20000000000 */
[----:B------:R-:W-:Y:S01]  /*dc00*/  SHF.R.S32.HI R24, RZ, 0x1f, R74 ;  /* 0x0000001fff187819 */ /* 0x000fe2000001144a */
[----:B------:R-:W-:Y:S01]  /*dc10*/  ULDC UR4, c[0x0][0x22c] ;  /* 0x00008b0000047ab9 */ /* 0x000fe20000000800 */
[----:B------:R-:W-:Y:S01]  /*dc20*/  ISETP.LT.AND P0, PT, R14, UR6, !P0 ;  /* 0x000000060e007c0c */ /* 0x000fe2000c701270 */
[----:B------:R1:W-:Y:S01]  /*dc30*/  @P1 STG.E.U8 desc[UR14][R72.64], R75 ;  /* 0x0000004b48001986 */ /* 0x0003e2000c10110e */
[C---:B----4-:R-:W-:Y:S01]  /*dc40*/  PRMT R79, R7.reuse, 0x7770, RZ ;  /* 0x00007770074f7816 */ /* 0x050fe200000000ff */
[----:B------:R-:W-:Y:S01]  /*dc50*/  ULDC UR6, c[0x0][0x228] ;  /* 0x00008a0000067ab9 */ /* 0x000fe20000000800 */
[----:B------:R-:W-:Y:S01]  /*dc60*/  ISETP.GE.AND P1, PT, R6, UR4, PT ;  /* 0x0000000406007c0c */ /* 0x000fe2000bf26270 */
[----:B------:R-:W-:Y:S01]  /*dc70*/  ULDC UR4, c[0x0][0x248] ;  /* 0x0000920000047ab9 */ /* 0x000fe20000000800 */
[C---:B0-----:R-:W-:Y:S01]  /*dc80*/  IADD3 R4, P6, R74.reuse, R2, RZ ;  /* 0x000000024a047210 */ /* 0x041fe20007fde0ff */
[----:B------:R-:W-:Y:S01]  /*dc90*/  VIADD R6, R74, UR4 ;  /* 0x000000044a067c36 */ /* 0x000fe20008000000 */
[----:B------:R-:W-:Y:S01]  /*dca0*/  PRMT R77, R7, 0x7771, RZ ;  /* 0x00007771074d7816 */ /* 0x000fe200000000ff */
[----:B------:R-:W-:-:S02]  /*dcb0*/  ULDC UR4, c[0x0][0x248] ;  /* 0x0000920000047ab9 */ /* 0x000fc40000000800 */
[----:B------:R-:W-:Y:S01]  /*dcc0*/  IMAD.X R5, R24, 0x1, R0, P6 ;  /* 0x0000000118057824 */ /* 0x000fe200030e0600 */
[----:B------:R-:W-:Y:S01]  /*dcd0*/  IADD3 R26, P6, R74, R3, RZ ;  /* 0x000000034a1a7210 */ /* 0x000fe20007fde0ff */
[----:B-1----:R-:W-:Y:S01]  /*dce0*/  VIADD R72, R6, UR4 ;  /* 0x0000000406487c36 */ /* 0x002fe20008000000 */
[----:B------:R-:W-:Y:S01]  /*dcf0*/  PRMT R75, R7, 0x7773, RZ ;  /* 0x00007773074b7816 */ /* 0x000fe200000000ff */
[----:B------:R-:W-:Y:S01]  /*dd00*/  ULDC UR4, c[0x0][0x22c] ;  /* 0x00008b0000047ab9 */ /* 0x000fe20000000800 */
[----:B------:R0:W-:Y:S01]  /*dd10*/  @P5 STG.E.U8 desc[UR14][R4.64], R79 ;  /* 0x0000004f04005986 */ /* 0x0001e2000c10110e */
[----:B------:R-:W-:Y:S01]  /*dd20*/  IMAD.X R27, R24, 0x1, R25, P6 ;  /* 0x00000001181b7824 */ /* 0x000fe200030e0619 */
[----:B------:R-:W-:Y:S01]  /*dd30*/  ISETP.LT.AND P5, PT, R13, UR6, !P2 ;  /* 0x000000060d007c0c */ /* 0x000fe2000d7a1270 */
[----:B------:R-:W-:Y:S01]  /*dd40*/  ULDC UR6, c[0x0][0x228] ;  /* 0x00008a0000067ab9 */ /* 0x000fe20000000800 */
[----:B------:R-:W-:Y:S01]  /*dd50*/  PRMT R73, R7, 0x7772, RZ ;  /* 0x0000777207497816 */ /* 0x000fe200000000ff */
[----:B------:R-:W-:Y:S01]  /*dd60*/  VIADD R24, R12, 0xb ;  /* 0x0000000b0c187836 */ /* 0x000fe20000000000 */
[----:B------:R1:W-:Y:S01]  /*dd70*/  @P0 STG.E.U8 desc[UR14][R26.64], R77 ;  /* 0x0000004d1a000986 */ /* 0x0003e2000c10110e */
[----:B------:R-:W-:-:S02]  /*dd80*/  SHF.R.S32.HI R7, RZ, 0x1f, R6 ;  /* 0x0000001fff077819 */ /* 0x000fc40000011406 */
[----:B------:R-:W-:Y:S01]  /*dd90*/  ISETP.LT.AND P0, PT, R14, UR6, !P2 ;  /* 0x000000060e007c0c */ /* 0x000fe2000d701270 */
[----:B------:R-:W-:Y:S01]  /*dda0*/  ULDC UR6, c[0x0][0x228] ;  /* 0x00008a0000067ab9 */ /* 0x000fe20000000800 */
[----:B------:R-:W-:Y:S02]  /*ddb0*/  SHF.R.S32.HI R74, RZ, 0x1f, R72 ;  /* 0x0000001fff4a7819 */ /* 0x000fe40000011448 */
[C---:B0-----:R-:W-:Y:S02]  /*ddc0*/  IADD3 R4, P6, R6.reuse, R2, RZ ;  /* 0x0000000206047210 */ /* 0x041fe40007fde0ff */
[----:B------:R-:W-:-:S03]  /*ddd0*/  IADD3 R6, P2, R6, R3, RZ ;  /* 0x0000000306067210 */ /* 0x000fc60007f5e0ff */
[--C-:B------:R-:W-:Y:S01]  /*dde0*/  IMAD.X R5, R7, 0x1, R0.reuse, P6 ;  /* 0x0000000107057824 */ /* 0x100fe200030e0600 */
[----:B------:R-:W-:Y:S01]  /*ddf0*/  ISETP.LT.AND P6, PT, R13, UR8, !P4 ;  /* 0x000000080d007c0c */ /* 0x000fe2000e7c1270 */
[----:B------:R-:W-:Y:S01]  /*de00*/  IMAD.X R7, R7, 0x1, R25, P2 ;  /* 0x0000000107077824 */ /* 0x000fe200010e0619 */
[----:B------:R-:W-:Y:S01]  /*de10*/  ISETP.GE.AND P2, PT, R24, UR4, PT ;  /* 0x0000000418007c0c */ /* 0x000fe2000bf46270 */
[----:B------:R-:W-:Y:S01]  /*de20*/  ULDC UR4, c[0x0][0x248] ;  /* 0x0000920000047ab9 */ /* 0x000fe20000000800 */
[----:B------:R0:W-:Y:S01]  /*de30*/  @P5 STG.E.U8 desc[UR14][R4.64], R73 ;  /* 0x0000004904005986 */ /* 0x0001e2000c10110e */
[----:B-1----:R-:W-:Y:S01]  /*de40*/  IADD3 R26, P5, R72, R2, RZ ;  /* 0x00000002481a7210 */ /* 0x002fe20007fbe0ff */
[----:B------:R-:W-:Y:S01]  /*de50*/  ULDC UR8, c[0x0][0x228] ;  /* 0x00008a0000087ab9 */ /* 0x000fe20000000800 */
[----:B------:R-:W-:Y:S01]  /*de60*/  PRMT R77, R8, 0x7770, RZ ;  /* 0x00007770084d7816 */ /* 0x000fe200000000ff */
[----:B------:R1:W-:Y:S01]  /*de70*/  @P0 STG.E.U8 desc[UR14][R6.64], R75 ;  /* 0x0000004b06000986 */ /* 0x0003e2000c10110e */
[----:B------:R-:W-:Y:S01]  /*de80*/  ISETP.LT.AND P0, PT, R14, UR6, !P4 ;  /* 0x000000060e007c0c */ /* 0x000fe2000e701270 */
[----:B------:R-:W-:Y:S01]  /*de90*/  IMAD.X R27, R74, 0x1, R0, P5 ;  /* 0x000000014a1b7824 */ /* 0x000fe200028e0600 */
[----:B------:R-:W-:Y:S01]  /*dea0*/  ISETP.LT.AND P5, PT, R13, UR8, !P3 ;  /* 0x000000080d007c0c */ /* 0x000fe2000dfa1270 */
[----:B------:R-:W-:Y:S01]  /*deb0*/  VIADD R24, R12, 0xc ;  /* 0x0000000c0c187836 */ /* 0x000fe20000000000 */
[----:B------:R-:W-:Y:S01]  /*dec0*/  ULDC UR6, c[0x0][0x228] ;  /* 0x00008a0000067ab9 */ /* 0x000fe20000000800 */
[----:B------:R-:W-:Y:S01]  /*ded0*/  ULDC UR8, c[0x0][0x228] ;  /* 0x00008a0000087ab9 */ /* 0x000fe20000000800 */
[----:B------:R4:W-:Y:S01]  /*dee0*/  @P6 STG.E.U8 desc[UR14][R26.64], R77 ;  /* 0x0000004d1a006986 */ /* 0x0009e2000c10110e */
[C---:B0-----:R-:W-:Y:S01]  /*def0*/  VIADD R73, R72.reuse, UR4 ;  /* 0x0000000448497c36 */ /* 0x041fe20008000000 */
[----:B------:R-:W-:Y:S01]  /*df00*/  IADD3 R4, P4, R72, R3, RZ ;  /* 0x0000000348047210 */ /* 0x000fe20007f9e0ff */
[----:B------:R-:W-:Y:S01]  /*df10*/  ULDC UR4, c[0x0][0x22c] ;  /* 0x00008b0000047ab9 */ /* 0x000fe20000000800 */
[----:B-1----:R-:W-:-:S02]  /*df20*/  PRMT R75, R8, 0x7772, RZ ;  /* 0x00007772084b7816 */ /* 0x002fc400000000ff */
[----:B------:R-:W-:Y:S01]  /*df30*/  SHF.R.S32.HI R76, RZ, 0x1f, R73 ;  /* 0x0000001fff4c7819 */ /* 0x000fe20000011449 */
[--C-:B------:R-:W-:Y:S01]  /*df40*/  IMAD.X R5, R74, 0x1, R25.reuse, P4 ;  /* 0x000000014a057824 */ /* 0x100fe200020e0619 */
[CC--:B------:R-:W-:Y:S02]  /*df50*/  IADD3 R6, P6, R73.reuse, R2.reuse, RZ ;  /* 0x0000000249067210 */ /* 0x0c0fe40007fde0ff */
[----:B------:R-:W-:Y:S01]  /*df60*/  ISETP.GE.AND P4, PT, R24, UR4, PT ;  /* 0x0000000418007c0c */ /* 0x000fe2000bf86270 */
[----:B------:R-:W-:Y:S01]  /*df70*/  ULDC UR4, c[0x0][0x248] ;  /* 0x0000920000047ab9 */ /* 0x000fe20000000800 */
[----:B----4-:R-:W-:Y:S01]  /*df80*/  PRMT R77, R8, 0x7771, RZ ;  /* 0x00007771084d7816 */ /* 0x010fe200000000ff */
[----:B------:R-:W-:Y:S02]  /*df90*/  IMAD.X R7, R76, 0x1, R0, P6 ;  /* 0x000000014c077824 */ /* 0x000fe400030e0600 */
[C---:B------:R-:W-:Y:S01]  /*dfa0*/  VIADD R72, R73.reuse, UR4 ;  /* 0x0000000449487c36 */ /* 0x040fe20008000000 */
[----:B------:R-:W-:Y:S01]  /*dfb0*/  ULDC UR4, c[0x0][0x22c] ;  /* 0x00008b0000047ab9 */ /* 0x000fe20000000800 */
[----:B------:R0:W-:Y:S01]  /*dfc0*/  @P0 STG.E.U8 desc[UR14][R4.64], R77 ;  /* 0x0000004d04000986 */ /* 0x0001e2000c10110e */
[----:B------:R-:W-:Y:S01]  /*dfd0*/  ISETP.LT.AND P0, PT, R14, UR6, !P3 ;  /* 0x000000060e007c0c */ /* 0x000fe2000df01270 */
[----:B------:R-:W-:Y:S01]  /*dfe0*/  VIADD R24, R12, 0xd ;  /* 0x0000000d0c187836 */ /* 0x000fe20000000000 */
[----:B------:R-:W-:Y:S01]  /*dff0*/  IADD3 R26, P3, R73, R3, RZ ;  /* 0x00000003491a7210 */ /* 0x000fe20007f7e0ff */
[----:B------:R1:W-:Y:S01]  /*e000*/  @P5 STG.E.U8 desc[UR14][R6.64], R75 ;  /* 0x0000004b06005986 */ /* 0x0003e2000c10110e */
[----:B------:R-:W-:Y:S01]  /*e010*/  ISETP.LT.AND P5, PT, R13, UR8, !P1 ;  /* 0x000000080d007c0c */ /* 0x000fe2000cfa1270 */
[----:B------:R-:W-:Y:S01]  /*e020*/  ULDC UR6, c[0x0][0x228] ;  /* 0x00008a0000067ab9 */ /* 0x000fe20000000800 */
[----:B------:R-:W-:Y:S01]  /*e030*/  SHF.R.S32.HI R74, RZ, 0x1f, R72 ;  /* 0x0000001fff4a7819 */ /* 0x000fe20000011448 */
[----:B------:R-:W-:Y:S01]  /*e040*/  IMAD.X R27, R76, 0x1, R25, P3 ;  /* 0x000000014c1b7824 */ /* 0x000fe200018e0619 */
[----:B------:R-:W-:Y:S01]  /*e050*/  ISETP.LT.AND P1, PT, R14, UR6, !P1 ;  /* 0x000000060e007c0c */ /* 0x000fe2000cf21270 */
[----:B------:R-:W-:Y:S01]  /*e060*/  ULDC UR8, c[0x0][0x228] ;  /* 0x00008a0000087ab9 */ /* 0x000fe20000000800 */
[----:B------:R-:W-:Y:S01]  /*e070*/  PRMT R73, R9, 0x7770, RZ ;  /* 0x0000777009497816 */ /* 0x000fe200000000ff */
[----:B------:R-:W-:Y:S01]  /*e080*/  ULDC UR6, c[0x0][0x228] ;  /* 0x00008a0000067ab9 */ /* 0x000fe20000000800 */
[----:B0-----:R-:W-:-:S02]  /*e090*/  IADD3 R4, P6, R72, R2, RZ ;  /* 0x0000000248047210 */ /* 0x001fc40007fde0ff */
[----:B------:R-:W-:Y:S01]  /*e0a0*/  ISETP.GE.AND P3, PT, R24, UR4, PT ;  /* 0x0000000418007c0c */ /* 0x000fe2000bf66270 */
[----:B------:R-:W-:Y:S01]  /*e0b0*/  ULDC UR4, c[0x0][0x248] ;  /* 0x0000920000047ab9 */ /* 0x000fe20000000800 */
[----:B-1----:R-:W-:Y:S01]  /*e0c0*/  PRMT R75, R8, 0x7773, RZ ;  /* 0x00007773084b7816 */ /* 0x002fe200000000ff */
[----:B------:R-:W-:Y:S02]  /*e0d0*/  IMAD.X R5, R74, 0x1, R0, P6 ;  /* 0x000000014a057824 */ /* 0x000fe400030e0600 */
[C---:B------:R-:W-:Y:S01]  /*e0e0*/  VIADD R24, R72.reuse, UR4 ;  /* 0x0000000448187c36 */ /* 0x040fe20008000000 */
[----:B------:R-:W-:Y:S01]  /*e0f0*/  ULDC UR4, c[0x0][0x22c] ;  /* 0x00008b0000047ab9 */ /* 0x000fe20000000800 */
[----:B------:R0:W-:Y:S01]  /*e100*/  @P0 STG.E.U8 desc[UR14][R26.64], R75 ;  /* 0x0000004b1a000986 */ /* 0x0001e2000c10110e */
[----:B------:R-:W-:Y:S01]  /*e110*/  IADD3 R6, P0, R72, R3, RZ ;  /* 0x0000000348067210 */ /* 0x000fe20007f1e0ff */
[----:B------:R-:W-:Y:S01]  /*e120*/  VIADD R8, R12, 0xe ;  /* 0x0000000e0c087836 */ /* 0x000fe20000000000 */
[----:B------:R-:W-:Y:S01]  /*e130*/  SHF.R.S32.HI R76, RZ, 0x1f, R24 ;  /* 0x0000001fff4c7819 */ /* 0x000fe20000011418 */
[----:B------:R1:W-:Y:S01]  /*e140*/  @P5 STG.E.U8 desc[UR14][R4.64], R73 ;  /* 0x0000004904005986 */ /* 0x0003e2000c10110e */
[----:B------:R-:W-:Y:S01]  /*e150*/  ISETP.LT.AND P5, PT, R13, UR8, !P2 ;  /* 0x000000080d007c0c */ /* 0x000fe2000d7a1270 */
[----:B------:R-:W-:Y:S01]  /*e160*/  IMAD.X R7, R74, 0x1, R25, P0 ;  /* 0x000000014a077824 */ /* 0x000fe200000e0619 */
[----:B------:R-:W-:Y:S01]  /*e170*/  ISETP.GE.AND P0, PT, R8, UR4, PT ;  /* 0x0000000408007c0c */ /* 0x000fe2000bf06270 */
[----:B------:R-:W-:Y:S01]  /*e180*/  ULDC UR4, c[0x0][0x248] ;  /* 0x0000920000047ab9 */ /* 0x000fe20000000800 */
[----:B------:R-:W-:Y:S01]  /*e190*/  ULDC UR8, c[0x0][0x228] ;  /* 0x00008a0000087ab9 */ /* 0x000fe20000000800 */
[----:B------:R-:W-:Y:S01]  /*e1a0*/  VIADD R72, R24, UR4 ;  /* 0x0000000418487c36 */ /* 0x000fe20008000000 */
[----:B------:R-:W-:Y:S01]  /*e1b0*/  ULDC UR4, c[0x0][0x22c] ;  /* 0x00008b0000047ab9 */ /* 0x000fe20000000800 */
[----:B0-----:R-:W-:Y:S01]  /*e1c0*/  PRMT R75, R9, 0x7771, RZ ;  /* 0x00007771094b7816 */ /* 0x001fe200000000ff */
[----:B------:R-:W-:Y:S01]  /*e1d0*/  VIADD R8, R12, 0xf ;  /* 0x0000000f0c087836 */ /* 0x000fe20000000000 */
[----:B------:R-:W-:-:S02]  /*e1e0*/  IADD3 R26, P6, R24, R2, RZ ;  /* 0x00000002181a7210 */ /* 0x000fc40007fde0ff */
[----:B-1----:R-:W-:Y:S01]  /*e1f0*/  PRMT R73, R9, 0x7772, RZ ;  /* 0x0000777209497816 */ /* 0x002fe200000000ff */
[----:B------:R0:W-:Y:S01]  /*e200*/  @P1 STG.E.U8 desc[UR14][R6.64], R75 ;  /* 0x0000004b06001986 */ /* 0x0001e2000c10110e */
[----:B------:R-:W-:Y:S01]  /*e210*/  ISETP.LT.AND P1, PT, R14, UR6, !P2 ;  /* 0x000000060e007c0c */ /* 0x000fe2000d721270 */
[----:B------:R-:W-:Y:S01]  /*e220*/  IMAD.X R27, R76, 0x1, R0, P6 ;  /* 0x000000014c1b7824 */ /* 0x000fe200030e0600 */
[----:B------:R-:W-:Y:S01]  /*e230*/  IADD3 R4, P2, R24, R3, RZ ;  /* 0x0000000318047210 */ /* 0x000fe20007f5e0ff */
[----:B------:R-:W-:Y:S01]  /*e240*/  ULDC UR6, c[0x0][0x228] ;  /* 0x00008a0000067ab9 */ /* 0x000fe20000000800 */
[----:B------:R-:W-:Y:S01]  /*e250*/  SHF.R.S32.HI R74, RZ, 0x1f, R72 ;  /* 0x0000001fff4a7819 */ /* 0x000fe20000011448 */
[----:B------:R-:W-:Y:S01]  /*e260*/  VIADD R24, R12, 0x10 ;  /* 0x000000100c187836 */ /* 0x000fe20000000000 */
[----:B------:R1:W-:Y:S01]  /*e270*/  @P5 STG.E.U8 desc[UR14][R26.64], R73 ;  /* 0x000000491a005986 */ /* 0x0003e2000c10110e */
[----:B------:R-:W-:Y:S01]  /*e280*/  ISETP.LT.AND P5, PT, R13, UR8, !P4 ;  /* 0x000000080d007c0c */ /* 0x000fe2000e7a1270 */
[----:B------:R-:W-:Y:S01]  /*e290*/  IMAD.X R5, R76, 0x1, R25, P2 ;  /* 0x000000014c057824 */ /* 0x000fe200010e0619 */
[----:B------:R-:W-:Y:S01]  /*e2a0*/  ISETP.GE.AND P2, PT, R8, UR4, PT ;  /* 0x0000000408007c0c */ /* 0x000fe2000bf46270 */
[----:B------:R-:W-:Y:S01]  /*e2b0*/  ULDC UR4, c[0x0][0x248] ;  /* 0x0000920000047ab9 */ /* 0x000fe20000000800 */
[----:B0-----:R-:W-:Y:S01]  /*e2c0*/  IADD3 R6, P6, R72, R2, RZ ;  /* 0x0000000248067210 */ /* 0x001fe20007fde0ff */
[----:B------:R-:W-:Y:S01]  /*e2d0*/  ULDC UR8, c[0x0][0x228] ;  /* 0x00008a0000087ab9 */ /* 0x000fe20000000800 */
[----:B------:R-:W-:-:S03]  /*e2e0*/  PRMT R75, R11, 0x7771, RZ ;  /* 0x000077710b4b7816 */ /* 0x000fc600000000ff */
[----:B------:R-:W-:Y:S01]  /*e2f0*/  IMAD.X R7, R74, 0x1, R0, P6 ;  /* 0x000000014a077824 */ /* 0x000fe200030e0600 */
[----:B-1----:R-:W-:Y:S01]  /*e300*/  PRMT R73, R9, 0x7773, RZ ;  /* 0x0000777309497816 */ /* 0x002fe200000000ff */
[----:B------:R-:W-:Y:S01]  /*e310*/  VIADD R26, R72, UR4 ;  /* 0x00000004481a7c36 */ /* 0x000fe20008000000 */
[----:B------:R-:W-:Y:S01]  /*e320*/  PRMT R27, R10, 0x7770, RZ ;  /* 0x000077700a1b7816 */ /* 0x000fe200000000ff */
[----:B------:R-:W-:Y:S02]  /*e330*/  ULDC UR4, c[0x0][0x22c] ;  /* 0x00008b0000047ab9 */ /* 0x000fe40000000800 */
[----:B------:R0:W-:Y:S01]  /*e340*/  @P1 STG.E.U8 desc[UR14][R4.64], R73 ;  /* 0x0000004904001986 */ /* 0x0001e2000c10110e */
[----:B------:R-:W-:Y:S01]  /*e350*/  ISETP.LT.AND P1, PT, R14, UR6, !P4 ;  /* 0x000000060e007c0c */ /* 0x000fe2000e721270 */
[----:B------:R-:W-:Y:S01]  /*e360*/  ULDC UR6, c[0x0][0x228] ;  /* 0x00008a0000067ab9 */ /* 0x000fe20000000800 */
[----:B------:R-:W-:Y:S01]  /*e370*/  IADD3 R8, P4, R72, R3, RZ ;  /* 0x0000000348087210 */ /* 0x000fe20007f9e0ff */
[----:B------:R1:W-:Y:S01]  /*e380*/  @P5 STG.E.U8 desc[UR14][R6.64], R27 ;  /* 0x0000001b06005986 */ /* 0x0003e2000c10110e */
[----:B------:R-:W-:Y:S01]  /*e390*/  ISETP.LT.AND P5, PT, R13, UR6, !P3 ;  /* 0x000000060d007c0c */ /* 0x000fe2000dfa1270 */
[----:B------:R-:W-:Y:S01]  /*e3a0*/  ULDC UR6, c[0x0][0x22c] ;  /* 0x00008b0000067ab9 */ /* 0x000fe20000000800 */
[----:B------:R-:W-:Y:S01]  /*e3b0*/  SHF.R.S32.HI R72, RZ, 0x1f, R26 ;  /* 0x0000001fff487819 */ /* 0x000fe2000001141a */
[----:B------:R-:W-:Y:S01]  /*e3c0*/  IMAD.X R9, R74, 0x1, R25, P4 ;  /* 0x000000014a097824 */ /* 0x000fe200020e0619 */
[----:B------:R-:W-:Y:S01]  /*e3d0*/  ISETP.GE.AND P4, PT, R24, UR4, PT ;  /* 0x0000000418007c0c */ /* 0x000fe2000bf86270 */
[----:B------:R-:W-:Y:S01]  /*e3e0*/  ULDC UR4, c[0x0][0x228] ;  /* 0x00008a0000047ab9 */ /* 0x000fe20000000800 */
[----:B------:R-:W-:Y:S01]  /*e3f0*/  VIADD R24, R12, 0x11 ;  /* 0x000000110c187836 */ /* 0x000fe20000000000 */
[----:B0-----:R-:W-:-:S02]  /*e400*/  IADD3 R4, P6, R26, R2, RZ ;  /* 0x000000021a047210 */ /* 0x001fc40007fde0ff */
[C---:B------:R-:W-:Y:S02]  /*e410*/  PRMT R73, R10.reuse, 0x7772, RZ ;  /* 0x000077720a497816 */ /* 0x040fe400000000ff */
[----:B-1----:R-:W-:Y:S01]  /*e420*/  PRMT R27, R10, 0x7771, RZ ;  /* 0x000077710a1b7816 */ /* 0x002fe200000000ff */
[----:B------:R-:W-:-:S04]  /*e430*/  IMAD.X R5, R72, 0x1, R0, P6 ;  /* 0x0000000148057824 */ /* 0x000fc800030e0600 */
[----:B------:R0:W-:Y:S01]  /*e440*/  @P1 STG.E.U8 desc[UR14][R8.64], R27 ;  /* 0x0000001b08001986 */ /* 0x0001e2000c10110e */
[----:B------:R-:W-:Y:S01]  /*e450*/  ISETP.LT.AND P1, PT, R14, UR4, !P3 ;  /* 0x000000040e007c0c */ /* 0x000fe2000df21270 */
[----:B------:R-:W-:Y:S01]  /*e460*/  ULDC UR4, c[0x0][0x248] ;  /* 0x0000920000047ab9 */ /* 0x000fe20000000800 */
[C---:B------:R-:W-:Y:S01]  /*e470*/  IADD3 R6, P3, R26.reuse, R3, RZ ;  /* 0x000000031a067210 */ /* 0x040fe20007f7e0ff */
[----:B------:R-:W-:Y:S01]  /*e480*/  VIADD R26, R26, UR4 ;  /* 0x000000041a1a7c36 */ /* 0x000fe20008000000 */
[----:B------:R1:W-:Y:S01]  /*e490*/  @P5 STG.E.U8 desc[UR14][R4.64], R73 ;  /* 0x0000004904005986 */ /* 0x0003e2000c10110e */
[----:B------:R-:W-:Y:S01]  /*e4a0*/  ISETP.LT.AND P5, PT, R13, UR8, !P0 ;  /* 0x000000080d007c0c */ /* 0x000fe2000c7a1270 */
[----:B------:R-:W-:Y:S01]  /*e4b0*/  ULDC UR4, c[0x0][0x22c] ;  /* 0x00008b0000047ab9 */ /* 0x000fe20000000800 */
[----:B------:R-:W-:Y:S01]  /*e4c0*/  IMAD.X R7, R72, 0x1, R25, P3 ;  /* 0x0000000148077824 */ /* 0x000fe200018e0619 */
[----:B------:R-:W-:Y:S01]  /*e4d0*/  ISETP.GE.AND P3, PT, R24, UR6, PT ;  /* 0x0000000618007c0c */ /* 0x000fe2000bf66270 */
[----:B------:R-:W-:Y:S01]  /*e4e0*/  ULDC UR6, c[0x0][0x228] ;  /* 0x00008a0000067ab9 */ /* 0x000fe20000000800 */
[----:B------:R-:W-:Y:S01]  /*e4f0*/  ULDC UR8, c[0x0][0x228] ;  /* 0x00008a0000087ab9 */ /* 0x000fe20000000800 */
[----:B0-----:R-:W-:Y:S01]  /*e500*/  PRMT R27, R10, 0x7773, RZ ;  /* 0x000077730a1b7816 */ /* 0x001fe200000000ff */
[----:B------:R-:W-:Y:S01]  /*e510*/  VIADD R8, R12, 0x12 ;  /* 0x000000120c087836 */ /* 0x000fe20000000000 */
[----:B------:R-:W-:-:S02]  /*e520*/  SHF.R.S32.HI R10, RZ, 0x1f, R26 ;  /* 0x0000001fff0a7819 */ /* 0x000fc4000001141a */
[----:B------:R-:W-:Y:S01]  /*e530*/  ISETP.LT.AND P0, PT, R14, UR6, !P0 ;  /* 0x000000060e007c0c */ /* 0x000fe2000c701270 */
[----:B------:R0:W-:Y:S01]  /*e540*/  @P1 STG.E.U8 desc[UR14][R6.64], R27 ;  /* 0x0000001b06001986 */ /* 0x0001e2000c10110e */
[----:B-1----:R-:W-:Y:S01]  /*e550*/  IADD3 R4, P6, R26, R2, RZ ;  /* 0x000000021a047210 */ /* 0x002fe20007fde0ff */
[----:B------:R-:W-:Y:S01]  /*e560*/  ULDC UR6, c[0x0][0x228] ;  /* 0x00008a0000067ab9 */ /* 0x000fe20000000800 */
[C---:B------:R-:W-:Y:S02]  /*e570*/  PRMT R9, R11.reuse, 0x7770, RZ ;  /* 0x000077700b097816 */ /* 0x040fe400000000ff */
[----:B------:R-:W-:Y:S01]  /*e580*/  ISETP.GE.AND P1, PT, R8, UR4, PT ;  /* 0x0000000408007c0c */ /* 0x000fe2000bf26270 */
[----:B------:R-:W-:Y:S01]  /*e590*/  IMAD.X R5, R10, 0x1, R0, P6 ;  /* 0x000000010a057824 */ /* 0x000fe200030e0600 */
[----:B------:R-:W-:Y:S01]  /*e5a0*/  ULDC UR4, c[0x0][0x248] ;  /* 0x0000920000047ab9 */ /* 0x000fe20000000800 */
[----:B------:R-:W-:Y:S01]  /*e5b0*/  PRMT R73, R11, 0x7772, RZ ;  /* 0x000077720b497816 */ /* 0x000fe200000000ff */
[C---:B------:R-:W-:Y:S01]  /*e5c0*/  VIADD R8, R26.reuse, UR4 ;  /* 0x000000041a087c36 */ /* 0x040fe20008000000 */
[----:B------:R-:W-:Y:S01]  /*e5d0*/  ULDC UR4, c[0x0][0x248] ;  /* 0x0000920000047ab9 */ /* 0x000fe20000000800 */
[----:B------:R1:W-:Y:S01]  /*e5e0*/  @P5 STG.E.U8 desc[UR14][R4.64], R9 ;  /* 0x0000000904005986 */ /* 0x0003e2000c10110e */
[----:B0-----:R-:W-:-:S02]  /*e5f0*/  IADD3 R6, P6, R26, R3, RZ ;  /* 0x000000031a067210 */ /* 0x001fc40007fde0ff */
[----:B------:R-:W-:Y:S01]  /*e600*/  ISETP.LT.AND P5, PT, R13, UR6, !P2 ;  /* 0x000000060d007c0c */ /* 0x000fe2000d7a1270 */
[----:B------:R-:W-:Y:S01]  /*e610*/  ULDC UR6, c[0x0][0x228] ;  /* 0x00008a0000067ab9 */ /* 0x000fe20000000800 */
[----:B------:R-:W-:Y:S01]  /*e620*/  SHF.R.S32.HI R24, RZ, 0x1f, R8 ;  /* 0x0000001fff187819 */ /* 0x000fe20000011408 */
[----:B------:R-:W-:Y:S01]  /*e630*/  IMAD.X R7, R10, 0x1, R25, P6 ;  /* 0x000000010a077824 */ /* 0x000fe200030e0619 */
[----:B------:R-:W-:Y:S01]  /*e640*/  PRMT R27, R11, 0x7773, RZ ;  /* 0x000077730b1b7816 */ /* 0x000fe200000000ff */
[----:B------:R-:W-:Y:S01]  /*e650*/  VIADD R11, R8, UR4 ;  /* 0x00000004080b7c36 */ /* 0x000fe20008000000 */
[----:B------:R-:W-:Y:S01]  /*e660*/  ULDC UR4, c[0x0][0x22c] ;  /* 0x00008b0000047ab9 */ /* 0x000fe20000000800 */
[----:B------:R-:W-:Y:S01]  /*e670*/  VIADD R10, R12, 0x13 ;  /* 0x000000130c0a7836 */ /* 0x000fe20000000000 */
[----:B------:R0:W-:Y:S01]  /*e680*/  @P0 STG.E.U8 desc[UR14][R6.64], R75 ;  /* 0x0000004b06000986 */ /* 0x0001e2000c10110e */
[-C--:B-1----:R-:W-:Y:S02]  /*e690*/  IADD3 R4, P6, R8, R2.reuse, RZ ;  /* 0x0000000208047210 */ /* 0x082fe40007fde0ff */
[----:B------:R-:W-:Y:S01]  /*e6a0*/  ISETP.LT.AND P0, PT, R14, UR6, !P2 ;  /* 0x000000060e007c0c */ /* 0x000fe2000d701270 */
[----:B------:R-:W-:Y:S01]  /*e6b0*/  ULDC UR6, c[0x0][0x228] ;  /* 0x00008a0000067ab9 */ /* 0x000fe20000000800 */
[----:B------:R-:W-:Y:S01]  /*e6c0*/  IADD3 R8, P2, R8, R3, RZ ;  /* 0x0000000308087210 */ /* 0x000fe20007f5e0ff */
[C---:B------:R-:W-:Y:S01]  /*e6d0*/  IMAD.X R5, R24.reuse, 0x1, R0, P6 ;  /* 0x0000000118057824 */ /* 0x040fe200030e0600 */
[----:B------:R-:W-:Y:S01]  /*e6e0*/  ISETP.LT.AND P6, PT, R13, UR8, !P4 ;  /* 0x000000080d007c0c */ /* 0x000fe2000e7c1270 */
[----:B------:R-:W-:Y:S01]  /*e6f0*/  ULDC UR8, c[0x0][0x228] ;  /* 0x00008a0000087ab9 */ /* 0x000fe20000000800 */
[----:B------:R-:W-:Y:S01]  /*e700*/  SHF.R.S32.HI R26, RZ, 0x1f, R11 ;  /* 0x0000001fff1a7819 */ /* 0x000fe2000001140b */
[----:B------:R-:W-:Y:S01]  /*e710*/  IMAD.X R9, R24, 0x1, R25, P2 ;  /* 0x0000000118097824 */ /* 0x000fe200010e0619 */
[----:B------:R1:W-:Y:S01]  /*e720*/  @P5 STG.E.U8 desc[UR14][R4.64], R73 ;  /* 0x0000004904005986 */ /* 0x0003e2000c10110e */
[----:B0-----:R-:W-:-:S02]  /*e730*/  IADD3 R6, P5, R11, R2, RZ ;  /* 0x000000020b067210 */ /* 0x001fc40007fbe0ff */
[----:B------:R-:W-:Y:S01]  /*e740*/  ISETP.GE.AND P2, PT, R10, UR4, PT ;  /* 0x000000040a007c0c */ /* 0x000fe2000bf46270 */
[----:B------:R-:W-:Y:S01]  /*e750*/  ULDC UR4, c[0x0][0x248] ;  /* 0x0000920000047ab9 */ /* 0x000fe20000000800 */
[----:B------:R0:W-:Y:S01]  /*e760*/  @P0 STG.E.U8 desc[UR14][R8.64], R27 ;  /* 0x0000001b08000986 */ /* 0x0001e2000c10110e */
[----:B------:R-:W-:Y:S01]  /*e770*/  ISETP.LT.AND P0, PT, R14, UR6, !P4 ;  /* 0x000000060e007c0c */ /* 0x000fe2000e701270 */
[----:B------:R-:W-:Y:S01]  /*e780*/  IMAD.X R7, R26, 0x1, R0, P5 ;  /* 0x000000011a077824 */ /* 0x000fe200028e0600 */
[----:B------:R-:W-:Y:S01]  /*e790*/  PRMT R75, R16, 0x7770, RZ ;  /* 0x00007770104b7816 */ /* 0x000fe200000000ff */
[----:B------:R-:W-:Y:S01]  /*e7a0*/  VIADD R24, R11, UR4 ;  /* 0x000000040b187c36 */ /* 0x000fe20008000000 */
[----:B------:R-:W-:Y:S01]  /*e7b0*/  ISETP.LT.AND P5, PT, R13, UR8, !P3 ;  /* 0x000000080d007c0c */ /* 0x000fe2000dfa1270 */
[----:B------:R-:W-:Y:S01]  /*e7c0*/  VIADD R10, R12, 0x14 ;  /* 0x000000140c0a7836 */ /* 0x000fe20000000000 */
[-C--:B-1----:R-:W-:Y:S01]  /*e7d0*/  IADD3 R4, P4, R11, R3.reuse, RZ ;  /* 0x000000030b047210 */ /* 0x082fe20007f9e0ff */
[----:B------:R1:W-:Y:S01]  /*e7e0*/  @P6 STG.E.U8 desc[UR14][R6.64], R75 ;  /* 0x0000004b06006986 */ /* 0x0003e2000c10110e */
[----:B------:R-:W-:Y:S01]  /*e7f0*/  SHF.R.S32.HI R72, RZ, 0x1f, R24 ;  /* 0x0000001fff487819 */ /* 0x000fe20000011418 */
[----:B------:R-:W-:Y:S01]  /*e800*/  ULDC UR4, c[0x0][0x22c] ;  /* 0x00008b0000047ab9 */ /* 0x000fe20000000800 */
[----:B------:R-:W-:Y:S01]  /*e810*/  PRMT R73, R16, 0x7771, RZ ;  /* 0x0000777110497816 */ /* 0x000fe200000000ff */
[----:B------:R-:W-:Y:S01]  /*e820*/  IMAD.X R5, R26, 0x1, R25, P4 ;  /* 0x000000011a057824 */ /* 0x000fe200020e0619 */
[-C--:B0-----:R-:W-:Y:S01]  /*e830*/  IADD3 R8, P6, R24, R2.reuse, RZ ;  /* 0x0000000218087210 */ /* 0x081fe20007fde0ff */
[----:B------:R-:W-:Y:S01]  /*e840*/  ULDC UR6, c[0x0][0x228] ;  /* 0x00008a0000067ab9 */ /* 0x000fe20000000800 */
[----:B------:R-:W-:Y:S01]  /*e850*/  PRMT R27, R16, 0x7772, RZ ;  /* 0x00007772101b7816 */ /* 0x000fe200000000ff */
[----:B------:R-:W-:Y:S01]  /*e860*/  ULDC UR8, c[0x0][0x228] ;  /* 0x00008a0000087ab9 */ /* 0x000fe20000000800 */
[----:B------:R0:W-:Y:S01]  /*e870*/  @P0 STG.E.U8 desc[UR14][R4.64], R73 ;  /* 0x0000004904000986 */ /* 0x0001e2000c10110e */
[--C-:B------:R-:W-:Y:S01]  /*e880*/  IMAD.X R9, R72, 0x1, R0.reuse, P6 ;  /* 0x0000000148097824 */ /* 0x100fe200030e0600 */
[----:B------:R-:W-:Y:S01]  /*e890*/  ISETP.GE.AND P4, PT, R10, UR4, PT ;  /* 0x000000040a007c0c */ /* 0x000fe2000bf86270 */
[----:B------:R-:W-:Y:S01]  /*e8a0*/  ULDC UR4, c[0x0][0x248] ;  /* 0x0000920000047ab9 */ /* 0x000fe20000000800 */
[----:B------:R-:W-:Y:S01]  /*e8b0*/  ISETP.LT.AND P0, PT, R14, UR6, !P3 ;  /* 0x000000060e007c0c */ /* 0x000fe2000df01270 */
[C---:B------:R-:W-:Y:S01]  /*e8c0*/  VIADD R11, R24.reuse, UR4 ;  /* 0x00000004180b7c36 */ /* 0x040fe20008000000 */
[-C--:B-1----:R-:W-:Y:S01]  /*e8d0*/  IADD3 R6, P3, R24, R3.reuse, RZ ;  /* 0x0000000318067210 */ /* 0x082fe20007f7e0ff */
[----:B------:R1:W-:Y:S01]  /*e8e0*/  @P5 STG.E.U8 desc[UR14][R8.64], R27 ;  /* 0x0000001b08005986 */ /* 0x0003e2000c10110e */
[----:B------:R-:W-:Y:S01]  /*e8f0*/  ISETP.LT.AND P5, PT, R13, UR8, !P1 ;  /* 0x000000080d007c0c */ /* 0x000fe2000cfa1270 */
[----:B------:R-:W-:Y:S01]  /*e900*/  VIADD R10, R12, 0x15 ;  /* 0x000000150c0a7836 */ /* 0x000fe20000000000 */
[----:B------:R-:W-:Y:S01]  /*e910*/  SHF.R.S32.HI R24, RZ, 0x1f, R11 ;  /* 0x0000001fff187819 */ /* 0x000fe2000001140b */
[--C-:B------:R-:W-:Y:S01]  /*e920*/  IMAD.X R7, R72, 0x1, R25.reuse, P3 ;  /* 0x0000000148077824 */ /* 0x100fe200018e0619 */
[-C--:B0-----:R-:W-:Y:S01]  /*e930*/  IADD3 R4, P6, R11, R2.reuse, RZ ;  /* 0x000000020b047210 */ /* 0x081fe20007fde0ff */
[----:B------:R-:W-:Y:S01]  /*e940*/  ULDC UR6, c[0x0][0x228] ;  /* 0x00008a0000067ab9 */ /* 0x000fe20000000800 */
[----:B------:R-:W-:Y:S01]  /*e950*/  PRMT R73, R16, 0x7773, RZ ;  /* 0x0000777310497816 */ /* 0x000fe200000000ff */
[----:B------:R-:W-:Y:S01]  /*e960*/  ULDC UR4, c[0x0][0x22c] ;  /* 0x00008b0000047ab9 */ /* 0x000fe20000000800 */
[----:B------:R-:W-:Y:S01]  /*e970*/  ISETP.LT.AND P1, PT, R14, UR6, !P1 ;  /* 0x000000060e007c0c */ /* 0x000fe2000cf21270 */
[----:B------:R-:W-:Y:S01]  /*e980*/  IMAD.X R5, R24, 0x1, R0, P6 ;  /* 0x0000000118057824 */ /* 0x000fe200030e0600 */
[----:B------:R-:W-:Y:S01]  /*e990*/  ISETP.GE.AND P3, PT, R10, UR4, PT ;  /* 0x000000040a007c0c */ /* 0x000fe2000bf66270 */
[----:B------:R0:W-:Y:S01]  /*e9a0*/  @P0 STG.E.U8 desc[UR14][R6.64], R73 ;  /* 0x0000004906000986 */ /* 0x0001e2000c10110e */
[----:B-1----:R-:W-:Y:S01]  /*e9b0*/  PRMT R27, R17, 0x7770, RZ ;  /* 0x00007770111b7816 */ /* 0x002fe200000000ff */
[----:B------:R-:W-:Y:S01]  /*e9c0*/  ULDC UR4, c[0x0][0x248] ;  /* 0x0000920000047ab9 */ /* 0x000fe20000000800 */
[CC--:B------:R-:W-:Y:S01]  /*e9d0*/  IADD3 R8, P0, R11.reuse, R3.reuse, RZ ;  /* 0x000000030b087210 */ /* 0x0c0fe20007f1e0ff */
[----:B------:R-:W-:Y:S01]  /*e9e0*/  ULDC UR8, c[0x0][0x228] ;  /* 0x00008a0000087ab9 */ /* 0x000fe20000000800 */
[----:B------:R-:W-:Y:S01]  /*e9f0*/  VIADD R16, R11, UR4 ;  /* 0x000000040b107c36 */ /* 0x000fe20008000000 */
[----:B------:R1:W-:Y:S01]  /*ea00*/  @P5 STG.E.U8 desc[UR14][R4.64], R27 ;  /* 0x0000001b04005986 */ /* 0x0003e2000c10110e */
[----:B------:R-:W-:Y:S01]  /*ea10*/  ISETP.LT.AND P5, PT, R13, UR8, !P2 ;  /* 0x000000080d007c0c */ /* 0x000fe2000d7a1270 */
[--C-:B------:R-:W-:Y:S01]  /*ea20*/  IMAD.X R9, R24, 0x1, R25.reuse, P0 ;  /* 0x0000000118097824 */ /* 0x100fe200000e0619 */
[----:B------:R-:W-:Y:S01]  /*ea30*/  ULDC UR6, c[0x0][0x228] ;  /* 0x00008a0000067ab9 */ /* 0x000fe20000000800 */
[----:B------:R-:W-:Y:S01]  /*ea40*/  SHF.R.S32.HI R26, RZ, 0x1f, R16 ;  /* 0x0000001fff1a7819 */ /* 0x000fe20000011410 */
[----:B------:R-:W-:Y:S01]  /*ea50*/  VIADD R10, R12, 0x16 ;  /* 0x000000160c0a7836 */ /* 0x000fe20000000000 */
[C---:B0-----:R-:W-:Y:S01]  /*ea60*/  PRMT R73, R17.reuse, 0x7771, RZ ;  /* 0x0000777111497816 */ /* 0x041fe200000000ff */
[----:B------:R-:W-:Y:S01]  /*ea70*/  ULDC UR4, c[0x0][0x22c] ;  /* 0x00008b0000047ab9 */ /* 0x000fe20000000800 */
[-C--:B------:R-:W-:Y:S01]  /*ea80*/  IADD3 R6, P6, R16, R2.reuse, RZ ;  /* 0x0000000210067210 */ /* 0x080fe20007fde0ff */
[----:B------:R-:W-:Y:S01]  /*ea90*/  ULDC UR8, c[0x0][0x228] ;  /* 0x00008a0000087ab9 */ /* 0x000fe20000000800 */
[----:B------:R-:W-:Y:S01]  /*eaa0*/  ISETP.GE.AND P0, PT, R10, UR4, PT ;  /* 0x000000040a007c0c */ /* 0x000fe2000bf06270 */
[----:B------:R0:W-:Y:S01]  /*eab0*/  @P1 STG.E.U8 desc[UR14][R8.64], R73 ;  /* 0x0000004908001986 */ /* 0x0001e2000c10110e */
[----:B------:R-:W-:Y:S01]  /*eac0*/  ISETP.LT.AND P1, PT, R14, UR6, !P2 ;  /* 0x000000060e007c0c */ /* 0x000fe2000d721270 */
[----:B------:R-:W-:Y:S01]  /*ead0*/  IMAD.X R7, R26, 0x1, R0, P6 ;  /* 0x000000011a077824 */ /* 0x000fe200030e0600 */
[----:B-1----:R-:W-:Y:S01]  /*eae0*/  PRMT R27, R17, 0x7772, RZ ;  /* 0x00007772111b7816 */ /* 0x002fe200000000ff */
[----:B------:R-:W-:Y:S01]  /*eaf0*/  ULDC UR4, c[0x0][0x248] ;  /* 0x0000920000047ab9 */ /* 0x000fe20000000800 */
[C---:B------:R-:W-:Y:S01]  /*eb00*/  IADD3 R4, P2, R16.reuse, R3, RZ ;  /* 0x0000000310047210 */ /* 0x040fe20007f5e0ff */
[----:B------:R-:W-:Y:S01]  /*eb10*/  VIADD R11, R16, UR4 ;  /* 0x00000004100b7c36 */ /* 0x000fe20008000000 */
[----:B------:R-:W-:Y:S01]  /*eb20*/  ULDC UR6, c[0x0][0x228] ;  /* 0x00008a0000067ab9 */ /* 0x000fe20000000800 */
[----:B------:R1:W-:Y:S01]  /*eb30*/  @P5 STG.E.U8 desc[UR14][R6.64], R27 ;  /* 0x0000001b06005986 */ /* 0x0003e2000c10110e */
[----:B------:R-:W-:Y:S01]  /*eb40*/  ISETP.LT.AND P5, PT, R13, UR8, !P4 ;  /* 0x000000080d007c0c */ /* 0x000fe2000e7a1270 */
[----:B------:R-:W-:Y:S01]  /*eb50*/  IMAD.X R5, R26, 0x1, R25, P2 ;  /* 0x000000011a057824 */ /* 0x000fe200010e0619 */
[----:B------:R-:W-:Y:S01]  /*eb60*/  SHF.R.S32.HI R24, RZ, 0x1f, R11 ;  /* 0x0000001fff187819 */ /* 0x000fe2000001140b */
[----:B------:R-:W-:Y:S01]  /*eb70*/  VIADD R10, R12, 0x17 ;  /* 0x000000170c0a7836 */ /* 0x000fe20000000000 */
[----:B0-----:R-:W-:Y:S01]  /*eb80*/  IADD3 R8, P6, R11, R2, RZ ;  /* 0x000000020b087210 */ /* 0x001fe20007fde0ff */
[----:B------:R-:W-:Y:S01]  /*eb90*/  ULDC UR4, c[0x0][0x22c] ;  /* 0x00008b0000047ab9 */ /* 0x000fe20000000800 */
[----:B------:R-:W-:-:S02]  /*eba0*/  ULDC UR8, c[0x0][0x228] ;  /* 0x00008a0000087ab9 */ /* 0x000fc40000000800 */
[----:B------:R-:W-:Y:S01]  /*ebb0*/  ISETP.GE.AND P2, PT, R10, UR4, PT ;  /* 0x000000040a007c0c */ /* 0x000fe2000bf46270 */
[----:B------:R-:W-:Y:S01]  /*ebc0*/  IMAD.X R9, R24, 0x1, R0, P6 ;  /* 0x0000000118097824 */ /* 0x000fe200030e0600 */
[----:B------:R-:W-:Y:S01]  /*ebd0*/  ULDC UR4, c[0x0][0x248] ;  /* 0x0000920000047ab9 */ /* 0x000fe20000000800 */
[----:B-1----:R-:W-:Y:S01]  /*ebe0*/  PRMT R27, R17, 0x7773, RZ ;  /* 0x00007773111b7816 */ /* 0x002fe200000000ff */
[----:B------:R-:W-:Y:S01]  /*ebf0*/  VIADD R10, R12, 0x18 ;  /* 0x000000180c0a7836 */ /* 0x000fe20000000000 */
[----:B------:R-:W-:Y:S01]  /*ec00*/  PRMT R17, R18, 0x7770, RZ ;  /* 0x0000777012117816 */ /* 0x000fe200000000ff */
[C---:B------:R-:W-:Y:S01]  /*ec10*/  VIADD R16, R11.reuse, UR4 ;  /* 0x000000040b107c36 */ /* 0x040fe20008000000 */
[----:B------:R-:W-:Y:S01]  /*ec20*/  ULDC UR4, c[0x0][0x22c] ;  /* 0x00008b0000047ab9 */ /* 0x000fe20000000800 */
        /* <DEDUP_REMOVED lines=11> */
[----:B------:R-:W-:Y:S01]  /*ece0*/  PRMT R11, R18, 0x7772, RZ ;  /* 0x00007772120b7816 */ /* 0x000fe200000000ff */
[----:B------:R-:W-:Y:S01]  /*ecf0*/  VIADD R10, R12, 0x19 ;  /* 0x000000190c0a7836 */ /* 0x000fe20000000000 */
[----:B0-----:R-:W-:-:S02]  /*ed00*/  IADD3 R4, P6, R16, R2, RZ ;  /* 0x0000000210047210 */ /* 0x001fc40007fde0ff */
[----:B------:R-:W-:Y:S02]  /*ed10*/  PRMT R27, R19, 0x7771, RZ ;  /* 0x00007771131b7816 */ /* 0x000fe400000000ff */
[----:B-1----:R-:W-:Y:S01]  /*ed20*/  PRMT R17, R18, 0x7771, RZ ;  /* 0x0000777112117816 */ /* 0x002fe200000000ff */
[----:B------:R-:W-:-:S04]  /*ed30*/  IMAD.X R5, R26, 0x1, R0, P6 ;  /* 0x000000011a057824 */ /* 0x000fc800030e0600 */
[----:B------:R0:W-:Y:S01]  /*ed40*/  @P1 STG.E.U8 desc[UR14][R6.64], R17 ;  /* 0x0000001106001986 */ /* 0x0001e2000c10110e */
[----:B------:R-:W-:Y:S01]  /*ed50*/  ISETP.LT.AND P1, PT, R14, UR4, !P3 ;  /* 0x000000040e007c0c */ /* 0x000fe2000df21270 */
[----:B------:R-:W-:Y:S01]  /*ed60*/  ULDC UR4, c[0x0][0x248] ;  /* 0x0000920000047ab9 */ /* 0x000fe20000000800 */
[CC--:B------:R-:W-:Y:S01]  /*ed70*/  IADD3 R8, P3, R16.reuse, R3.reuse, RZ ;  /* 0x0000000310087210 */ /* 0x0c0fe20007f7e0ff */
[----:B------:R-:W-:Y:S01]  /*ed80*/  VIADD R16, R16, UR4 ;  /* 0x0000000410107c36 */ /* 0x000fe20008000000 */
[----:B------:R1:W-:Y:S01]  /*ed90*/  @P5 STG.E.U8 desc[UR14][R4.64], R11 ;  /* 0x0000000b04005986 */ /* 0x0003e2000c10110e */
[----:B------:R-:W-:Y:S01]  /*eda0*/  ISETP.LT.AND P5, PT, R13, UR8, !P0 ;  /* 0x000000080d007c0c */ /* 0x000fe2000c7a1270 */
[----:B------:R-:W-:Y:S01]  /*edb0*/  ULDC UR4, c[0x0][0x22c] ;  /* 0x00008b0000047ab9 */ /* 0x000fe20000000800 */
[----:B------:R-:W-:Y:S01]  /*edc0*/  IMAD.X R9, R26, 0x1, R25, P3 ;  /* 0x000000011a097824 */ /* 0x000fe200018e0619 */
[----:B------:R-:W-:Y:S01]  /*edd0*/  ISETP.GE.AND P3, PT, R10, UR6, PT ;  /* 0x000000060a007c0c */ /* 0x000fe2000bf66270 */
[----:B------:R-:W-:Y:S01]  /*ede0*/  ULDC UR6, c[0x0][0x228] ;  /* 0x00008a0000067ab9 */ /* 0x000fe20000000800 */
[----:B------:R-:W-:Y:S01]  /*edf0*/  SHF.R.S32.HI R10, RZ, 0x1f, R16 ;  /* 0x0000001fff0a7819 */ /* 0x000fe20000011410 */
[----:B0-----:R-:W-:Y:S01]  /*ee00*/  VIADD R6, R12, 0x1a ;  /* 0x0000001a0c067836 */ /* 0x001fe20000000000 */
[----:B------:R-:W-:Y:S01]  /*ee10*/  PRMT R7, R18, 0x7773, RZ ;  /* 0x0000777312077816 */ /* 0x000fe200000000ff */
[----:B------:R-:W-:Y:S01]  /*ee20*/  ULDC UR8, c[0x0][0x228] ;  /* 0x00008a0000087ab9 */ /* 0x000fe20000000800 */
[----:B------:R-:W-:Y:S01]  /*ee30*/  ISETP.LT.AND P0, PT, R14, UR6, !P0 ;  /* 0x000000060e007c0c */ /* 0x000fe2000c701270 */
[----:B------:R-:W-:Y:S01]  /*ee40*/  ULDC UR6, c[0x0][0x228] ;  /* 0x00008a0000067ab9 */ /* 0x000fe20000000800 */
[----:B-1----:R-:W-:Y:S01]  /*ee50*/  IADD3 R4, P6, R16, R2, RZ ;  /* 0x0000000210047210 */ /* 0x002fe20007fde0ff */
[----:B------:R0:W-:Y:S01]  /*ee60*/  @P1 STG.E.U8 desc[UR14][R8.64], R7 ;  /* 0x0000000708001986 */ /* 0x0001e2000c10110e */
[----:B------:R-:W-:Y:S01]  /*ee70*/  ISETP.GE.AND P1, PT, R6, UR4, PT ;  /* 0x0000000406007c0c */ /* 0x000fe2000bf26270 */
[----:B------:R-:W-:Y:S01]  /*ee80*/  ULDC UR4, c[0x0][0x248] ;  /* 0x0000920000047ab9 */ /* 0x000fe20000000800 */
[----:B------:R-:W-:Y:S01]  /*ee90*/  PRMT R11, R19, 0x7770, RZ ;  /* 0x00007770130b7816 */ /* 0x000fe200000000ff */
[----:B------:R-:W-:Y:S01]  /*eea0*/  IMAD.X R5, R10, 0x1, R0, P6 ;  /* 0x000000010a057824 */ /* 0x000fe200030e0600 */
[----:B------:R-:W-:-:S02]  /*eeb0*/  IADD3 R6, P6, R16, R3, RZ ;  /* 0x0000000310067210 */ /* 0x000fc40007fde0ff */
[----:B------:R-:W-:Y:S02]  /*eec0*/  PRMT R17, R19, 0x7773, RZ ;  /* 0x0000777313117816 */ /* 0x000fe400000000ff */
[----:B------:R1:W-:Y:S01]  /*eed0*/  @P5 STG.E.U8 desc[UR14][R4.64], R11 ;  /* 0x0000000b04005986 */ /* 0x0003e2000c10110e */
[----:B------:R-:W-:Y:S01]  /*eee0*/  ISETP.LT.AND P5, PT, R13, UR6, !P2 ;  /* 0x000000060d007c0c */ /* 0x000fe2000d7a1270 */
[----:B------:R-:W-:Y:S01]  /*eef0*/  ULDC UR6, c[0x0][0x228] ;  /* 0x00008a0000067ab9 */ /* 0x000fe20000000800 */
[----:B0-----:R-:W-:Y:S01]  /*ef00*/  IMAD.X R7, R10, 0x1, R25, P6 ;  /* 0x000000010a077824 */ /* 0x001fe200030e0619 */
[----:B------:R-:W-:Y:S01]  /*ef10*/  PRMT R19, R19, 0x7772, RZ ;  /* 0x0000777213137816 */ /* 0x000fe200000000ff */
[----:B------:R-:W-:Y:S01]  /*ef20*/  VIADD R8, R16, UR4 ;  /* 0x0000000410087c36 */ /* 0x000fe20008000000 */
[----:B------:R-:W-:Y:S01]  /*ef30*/  ULDC UR4, c[0x0][0x248] ;  /* 0x0000920000047ab9 */ /* 0x000fe20000000800 */
[----:B------:R-:W-:Y:S01]  /*ef40*/  VIADD R10, R12, 0x1b ;  /* 0x0000001b0c0a7836 */ /* 0x000fe20000000000 */
[----:B------:R0:W-:Y:S01]  /*ef50*/  @P0 STG.E.U8 desc[UR14][R6.64], R27 ;  /* 0x0000001b06000986 */ /* 0x0001e2000c10110e */
[----:B------:R-:W-:Y:S01]  /*ef60*/  ISETP.LT.AND P0, PT, R14, UR6, !P2 ;  /* 0x000000060e007c0c */ /* 0x000fe2000d701270 */
[----:B------:R-:W-:Y:S01]  /*ef70*/  ULDC UR6, c[0x0][0x228] ;  /* 0x00008a0000067ab9 */ /* 0x000fe20000000800 */
[----:B------:R-:W-:Y:S01]  /*ef80*/  SHF.R.S32.HI R9, RZ, 0x1f, R8 ;  /* 0x0000001fff097819 */ /* 0x000fe20000011408 */
[C---:B-1----:R-:W-:Y:S01]  /*ef90*/  VIADD R11, R8.reuse, UR4 ;  /* 0x00000004080b7c36 */ /* 0x042fe20008000000 */
[C---:B------:R-:W-:Y:S01]  /*efa0*/  IADD3 R4, P6, R8.reuse, R2, RZ ;  /* 0x0000000208047210 */ /* 0x040fe20007fde0ff */
[----:B------:R-:W-:Y:S01]  /*efb0*/  ULDC UR4, c[0x0][0x22c] ;  /* 0x00008b0000047ab9 */ /* 0x000fe20000000800 */
[----:B------:R-:W-:-:S02]  /*efc0*/  IADD3 R8, P2, R8, R3, RZ ;  /* 0x0000000308087210 */ /* 0x000fc40007f5e0ff */
[----:B------:R-:W-:Y:S01]  /*efd0*/  SHF.R.S32.HI R18, RZ, 0x1f, R11 ;  /* 0x0000001fff127819 */ /* 0x000fe2000001140b */
[--C-:B------:R-:W-:Y:S01]  /*efe0*/  IMAD.X R5, R9, 0x1, R0.reuse, P6 ;  /* 0x0000000109057824 */ /* 0x100fe200030e0600 */
[----:B------:R-:W-:Y:S01]  /*eff0*/  ISETP.LT.AND P6, PT, R13, UR8, !P4 ;  /* 0x000000080d007c0c */ /* 0x000fe2000e7c1270 */
[--C-:B------:R-:W-:Y:S01]  /*f000*/  IMAD.X R9, R9, 0x1, R25.reuse, P2 ;  /* 0x0000000109097824 */ /* 0x100fe200010e0619 */
[----:B------:R-:W-:Y:S01]  /*f010*/  ISETP.GE.AND P2, PT, R10, UR4, PT ;  /* 0x000000040a007c0c */ /* 0x000fe2000bf46270 */
[----:B------:R-:W-:Y:S01]  /*f020*/  ULDC UR4, c[0x0][0x248] ;  /* 0x0000920000047ab9 */ /* 0x000fe20000000800 */
[----:B------:R1:W-:Y:S01]  /*f030*/  @P5 STG.E.U8 desc[UR14][R4.64], R19 ;  /* 0x0000001304005986 */ /* 0x0003e2000c10110e */
[-C--:B0-----:R-:W-:Y:S01]  /*f040*/  IADD3 R6, P5, R11, R2.reuse, RZ ;  /* 0x000000020b067210 */ /* 0x081fe20007fbe0ff */
[----:B------:R-:W-:Y:S01]  /*f050*/  ULDC UR8, c[0x0][0x228] ;  /* 0x00008a0000087ab9 */ /* 0x000fe20000000800 */
[----:B--2---:R-:W-:Y:S01]  /*f060*/  PRMT R27, R20, 0x7770, RZ ;  /* 0x00007770141b7816 */ /* 0x004fe200000000ff */
[----:B------:R0:W-:Y:S01]  /*f070*/  @P0 STG.E.U8 desc[UR14][R8.64], R17 ;  /* 0x0000001108000986 */ /* 0x0001e2000c10110e */
[----:B------:R-:W-:Y:S01]  /*f080*/  ISETP.LT.AND P0, PT, R14, UR6, !P4 ;  /* 0x000000060e007c0c */ /* 0x000fe2000e701270 */
[----:B------:R-:W-:Y:S01]  /*f090*/  IMAD.X R7, R18, 0x1, R0, P5 ;  /* 0x0000000112077824 */ /* 0x000fe200028e0600 */
[----:B------:R-:W-:Y:S01]  /*f0a0*/  ISETP.LT.AND P5, PT, R13, UR8, !P3 ;  /* 0x000000080d007c0c */ /* 0x000fe2000dfa1270 */
[C---:B------:R-:W-:Y:S01]  /*f0b0*/  VIADD R16, R11.reuse, UR4 ;  /* 0x000000040b107c36 */ /* 0x040fe20008000000 */
[----:B------:R-:W-:Y:S01]  /*f0c0*/  ULDC UR4, c[0x0][0x22c] ;  /* 0x00008b0000047ab9 */ /* 0x000fe20000000800 */
[----:B------:R-:W-:Y:S01]  /*f0d0*/  VIADD R10, R12, 0x1c ;  /* 0x0000001c0c0a7836 */ /* 0x000fe20000000000 */
[----:B------:R2:W-:Y:S01]  /*f0e0*/  @P6 STG.E.U8 desc[UR14][R6.64], R27 ;  /* 0x0000001b06006986 */ /* 0x0005e2000c10110e */
[----:B-1----:R-:W-:Y:S01]  /*f0f0*/  IADD3 R4, P4, R11, R3, RZ ;  /* 0x000000030b047210 */ /* 0x002fe20007f9e0ff */
[----:B------:R-:W-:Y:S01]  /*f100*/  ULDC UR6, c[0x0][0x228] ;  /* 0x00008a0000067ab9 */ /* 0x000fe20000000800 */
[----:B------:R-:W-:Y:S01]  /*f110*/  SHF.R.S32.HI R24, RZ, 0x1f, R16 ;  /* 0x0000001fff187819 */ /* 0x000fe20000011410 */
[----:B------:R-:W-:Y:S01]  /*f120*/  ULDC UR8, c[0x0][0x228] ;  /* 0x00008a0000087ab9 */ /* 0x000fe20000000800 */
[----:B0-----:R-:W-:Y:S01]  /*f130*/  IADD3 R8, P6, R16, R2, RZ ;  /* 0x0000000210087210 */ /* 0x001fe20007fde0ff */
[----:B------:R-:W-:Y:S01]  /*f140*/  IMAD.X R5, R18, 0x1, R25, P4 ;  /* 0x0000000112057824 */ /* 0x000fe200020e0619 */
[----:B------:R-:W-:-:S02]  /*f150*/  PRMT R19, R20, 0x7771, RZ ;  /* 0x0000777114137816 */ /* 0x000fc400000000ff */
[----:B------:R-:W-:Y:S01]  /*f160*/  PRMT R17, R20, 0x7772, RZ ;  /* 0x0000777214117816 */ /* 0x000fe200000000ff */
[--C-:B------:R-:W-:Y:S01]  /*f170*/  IMAD.X R9, R24, 0x1, R0.reuse, P6 ;  /* 0x0000000118097824 */ /* 0x100fe200030e0600 */
[----:B------:R-:W-:Y:S01]  /*f180*/  ISETP.GE.AND P4, PT, R10, UR4, PT ;  /* 0x000000040a007c0c */ /* 0x000fe2000bf86270 */
[----:B------:R0:W-:Y:S01]  /*f190*/  @P0 STG.E.U8 desc[UR14][R4.64], R19 ;  /* 0x0000001304000986 */ /* 0x0001e2000c10110e */
[----:B------:R-:W-:Y:S01]  /*f1a0*/  ISETP.LT.AND P0, PT, R14, UR6, !P3 ;  /* 0x000000060e007c0c */ /* 0x000fe2000df01270 */
[----:B------:R-:W-:Y:S01]  /*f1b0*/  ULDC UR4, c[0x0][0x248] ;  /* 0x0000920000047ab9 */ /* 0x000fe20000000800 */
[CC--:B--2---:R-:W-:Y:S01]  /*f1c0*/  IADD3 R6, P3, R16.reuse, R3.reuse, RZ ;  /* 0x0000000310067210 */ /* 0x0c4fe20007f7e0ff */
[----:B------:R-:W-:Y:S01]  /*f1d0*/  VIADD R11, R16, UR4 ;  /* 0x00000004100b7c36 */ /* 0x000fe20008000000 */
[----:B------:R1:W-:Y:S01]  /*f1e0*/  @P5 STG.E.U8 desc[UR14][R8.64], R17 ;  /* 0x0000001108005986 */ /* 0x0003e2000c10110e */
[----:B------:R-:W-:Y:S01]  /*f1f0*/  ISETP.LT.AND P5, PT, R13, UR8, !P1 ;  /* 0x000000080d007c0c */ /* 0x000fe2000cfa1270 */
[----:B------:R-:W-:Y:S01]  /*f200*/  VIADD R10, R12, 0x1d ;  /* 0x0000001d0c0a7836 */ /* 0x000fe20000000000 */
[----:B------:R-:W-:Y:S01]  /*f210*/  ULDC UR6, c[0x0][0x228] ;  /* 0x00008a0000067ab9 */ /* 0x000fe20000000800 */
[----:B------:R-:W-:Y:S01]  /*f220*/  SHF.R.S32.HI R18, RZ, 0x1f, R11 ;  /* 0x0000001fff127819 */ /* 0x000fe2000001140b */
[--C-:B------:R-:W-:Y:S01]  /*f230*/  IMAD.X R7, R24, 0x1, R25.reuse, P3 ;  /* 0x0000000118077824 */ /* 0x100fe200018e0619 */
[----:B------:R-:W-:Y:S01]  /*f240*/  ISETP.LT.AND P1, PT, R14, UR6, !P1 ;  /* 0x000000060e007c0c */ /* 0x000fe2000cf21270 */
[----:B------:R-:W-:Y:S01]  /*f250*/  ULDC UR4, c[0x0][0x22c] ;  /* 0x00008b0000047ab9 */ /* 0x000fe20000000800 */
[----:B0-----:R-:W-:Y:S01]  /*f260*/  IADD3 R4, P6, R11, R2, RZ ;  /* 0x000000020b047210 */ /* 0x001fe20007fde0ff */
[----:B------:R-:W-:Y:S01]  /*f270*/  ULDC UR8, c[0x0][0x228] ;  /* 0x00008a0000087ab9 */ /* 0x000fe20000000800 */
[----:B------:R-:W-:Y:S01]  /*f280*/  PRMT R19, R20, 0x7773, RZ ;  /* 0x0000777314137816 */ /* 0x000fe200000000ff */
[----:B------:R-:W-:Y:S01]  /*f290*/  ULDC UR6, c[0x0][0x228] ;  /* 0x00008a0000067ab9 */ /* 0x000fe20000000800 */
[----:B-1----:R-:W-:Y:S01]  /*f2a0*/  PRMT R17, R21, 0x7770, RZ ;  /* 0x0000777015117816 */ /* 0x002fe200000000ff */
[----:B------:R-:W-:Y:S01]  /*f2b0*/  IMAD.X R5, R18, 0x1, R0, P6 ;  /* 0x0000000112057824 */ /* 0x000fe200030e0600 */
[----:B------:R-:W-:Y:S01]  /*f2c0*/  ISETP.GE.AND P3, PT, R10, UR4, PT ;  /* 0x000000040a007c0c */ /* 0x000fe2000bf66270 */
[----:B------:R0:W-:Y:S01]  /*f2d0*/  @P0 STG.E.U8 desc[UR14][R6.64], R19 ;  /* 0x0000001306000986 */ /* 0x0001e2000c10110e */
[C---:B------:R-:W-:Y:S01]  /*f2e0*/  IADD3 R8, P0, R11.reuse, R3, RZ ;  /* 0x000000030b087210 */ /* 0x040fe20007f1e0ff */
[----:B------:R-:W-:Y:S01]  /*f2f0*/  ULDC UR4, c[0x0][0x248] ;  /* 0x0000920000047ab9 */ /* 0x000fe20000000800 */
[----:B------:R-:W-:Y:S01]  /*f300*/  VIADD R10, R12, 0x1e ;  /* 0x0000001e0c0a7836 */ /* 0x000fe20000000000 */
[----:B------:R1:W-:Y:S01]  /*f310*/  @P5 STG.E.U8 desc[UR14][R4.64], R17 ;  /* 0x0000001104005986 */ /* 0x0003e2000c10110e */
[----:B------:R-:W-:Y:S01]  /*f320*/  VIADD R16, R11, UR4 ;  /* 0x000000040b107c36 */ /* 0x000fe20008000000 */
[----:B------:R-:W-:Y:S01]  /*f330*/  ISETP.LT.AND P5, PT, R13, UR8, !P2 ;  /* 0x000000080d007c0c */ /* 0x000fe2000d7a1270 */
[----:B------:R-:W-:Y:S01]  /*f340*/  IMAD.X R9, R18, 0x1, R25, P0 ;  /* 0x0000000112097824 */ /* 0x000fe200000e0619 */
[----:B------:R-:W-:Y:S01]  /*f350*/  ULDC UR4, c[0x0][0x22c] ;  /* 0x00008b0000047ab9 */ /* 0x000fe20000000800 */
[----:B------:R-:W-:Y:S01]  /*f360*/  ULDC UR8, c[0x0][0x228] ;  /* 0x00008a0000087ab9 */ /* 0x000fe20000000800 */
[----:B------:R-:W-:-:S02]  /*f370*/  SHF.R.S32.HI R20, RZ, 0x1f, R16 ;  /* 0x0000001fff147819 */ /* 0x000fc40000011410 */
[C---:B0-----:R-:W-:Y:S02]  /*f380*/  PRMT R19, R21.reuse, 0x7771, RZ ;  /* 0x0000777115137816 */ /* 0x041fe400000000ff */
[-C--:B------:R-:W-:Y:S02]  /*f390*/  IADD3 R6, P6, R16, R2.reuse, RZ ;  /* 0x0000000210067210 */ /* 0x080fe40007fde0ff */
[----:B-1----:R-:W-:Y:S01]  /*f3a0*/  PRMT R17, R21, 0x7772, RZ ;  /* 0x0000777215117816 */ /* 0x002fe200000000ff */
[----:B------:R0:W-:Y:S01]  /*f3b0*/  @P1 STG.E.U8 desc[UR14][R8.64], R19 ;  /* 0x0000001308001986 */ /* 0x0001e2000c10110e */
[----:B------:R-:W-:Y:S01]  /*f3c0*/  ISETP.LT.AND P1, PT, R14, UR6, !P2 ;  /* 0x000000060e007c0c */ /* 0x000fe2000d721270 */
[--C-:B------:R-:W-:Y:S01]  /*f3d0*/  IMAD.X R7, R20, 0x1, R0.reuse, P6 ;  /* 0x0000000114077824 */ /* 0x100fe200030e0600 */
[----:B------:R-:W-:Y:S01]  /*f3e0*/  ISETP.GE.AND P0, PT, R10, UR4, PT ;  /* 0x000000040a007c0c */ /* 0x000fe2000bf06270 */
[----:B------:R-:W-:Y:S01]  /*f3f0*/  ULDC UR4, c[0x0][0x248] ;  /* 0x0000920000047ab9 */ /* 0x000fe20000000800 */
[CC--:B------:R-:W-:Y:S01]  /*f400*/  IADD3 R4, P2, R16.reuse, R3.reuse, RZ ;  /* 0x0000000310047210 */ /* 0x0c0fe20007f5e0ff */
[----:B------:R-:W-:Y:S01]  /*f410*/  VIADD R11, R16, UR4 ;  /* 0x00000004100b7c36 */ /* 0x000fe20008000000 */
[----:B------:R1:W-:Y:S01]  /*f420*/  @P5 STG.E.U8 desc[UR14][R6.64], R17 ;  /* 0x0000001106005986 */ /* 0x0003e2000c10110e */
[----:B------:R-:W-:Y:S01]  /*f430*/  ISETP.LT.AND P5, PT, R13, UR8, !P4 ;  /* 0x000000080d007c0c */ /* 0x000fe2000e7a1270 */
[----:B------:R-:W-:Y:S01]  /*f440*/  ULDC UR6, c[0x0][0x228] ;  /* 0x00008a0000067ab9 */ /* 0x000fe20000000800 */
[----:B------:R-:W-:Y:S01]  /*f450*/  IMAD.X R5, R20, 0x1, R25, P2 ;  /* 0x0000000114057824 */ /* 0x000fe200010e0619 */
[----:B------:R-:W-:Y:S01]  /*f460*/  PRMT R21, R21, 0x7773, RZ ;  /* 0x0000777315157816 */ /* 0x000fe200000000ff */
[----:B------:R-:W-:Y:S01]  /*f470*/  VIADD R10, R12, 0x1f ;  /* 0x0000001f0c0a7836 */ /* 0x000fe20000000000 */
[----:B------:R-:W-:Y:S01]  /*f480*/  SHF.R.S32.HI R18, RZ, 0x1f, R11 ;  /* 0x0000001fff127819 */ /* 0x000fe2000001140b */
[----:B------:R-:W-:Y:S01]  /*f490*/  ULDC UR4, c[0x0][0x22c] ;  /* 0x00008b0000047ab9 */ /* 0x000fe20000000800 */
[CC--:B0-----:R-:W-:Y:S01]  /*f4a0*/  IADD3 R8, P6, R11.reuse, R2.reuse, RZ ;  /* 0x000000020b087210 */ /* 0x0c1fe20007fde0ff */
[----:B------:R0:W-:Y:S01]  /*f4b0*/  @P1 STG.E.U8 desc[UR14][R4.64], R21 ;  /* 0x0000001504001986 */ /* 0x0001e2000c10110e */
[----:B------:R-:W-:Y:S01]  /*f4c0*/  ISETP.LT.AND P1, PT, R14, UR6, !P4 ;  /* 0x000000060e007c0c */ /* 0x000fe2000e721270 */
[----:B------:R-:W-:Y:S01]  /*f4d0*/  ULDC UR6, c[0x0][0x228] ;  /* 0x00008a0000067ab9 */ /* 0x000fe20000000800 */
[----:B-1----:R-:W-:Y:S01]  /*f4e0*/  PRMT R17, R22, 0x7770, RZ ;  /* 0x0000777016117816 */ /* 0x002fe200000000ff */
[----:B------:R-:W-:Y:S01]  /*f4f0*/  IMAD.X R9, R18, 0x1, R0, P6 ;  /* 0x0000000112097824 */ /* 0x000fe200030e0600 */
[C---:B------:R-:W-:Y:S01]  /*f500*/  IADD3 R6, P4, R11.reuse, R3, RZ ;  /* 0x000000030b067210 */ /* 0x040fe20007f9e0ff */
[----:B------:R-:W-:Y:S01]  /*f510*/  ULDC UR8, c[0x0][0x228] ;  /* 0x00008a0000087ab9 */ /* 0x000fe20000000800 */
[----:B------:R-:W-:Y:S01]  /*f520*/  ISETP.GE.AND P2, PT, R10, UR4, PT ;  /* 0x000000040a007c0c */ /* 0x000fe2000bf46270 */
[----:B------:R-:W-:Y:S01]  /*f530*/  ULDC UR4, c[0x0][0x248] ;  /* 0x0000920000047ab9 */ /* 0x000fe20000000800 */
[----:B------:R-:W-:Y:S01]  /*f540*/  VIADD R10, R12, 0x20 ;  /* 0x000000200c0a7836 */ /* 0x000fe20000000000 */
[----:B------:R1:W-:Y:S01]  /*f550*/  @P5 STG.E.U8 desc[UR14][R8.64], R17 ;  /* 0x0000001108005986 */ /* 0x0003e2000c10110e */
[----:B------:R-:W-:Y:S01]  /*f560*/  VIADD R16, R11, UR4 ;  /* 0x000000040b107c36 */ /* 0x000fe20008000000 */
[----:B------:R-:W-:Y:S01]  /*f570*/  ISETP.LT.AND P5, PT, R13, UR6, !P3 ;  /* 0x000000060d007c0c */ /* 0x000fe2000dfa1270 */
[----:B------:R-:W-:Y:S01]  /*f580*/  IMAD.X R7, R18, 0x1, R25, P4 ;  /* 0x0000000112077824 */ /* 0x000fe200020e0619 */
[----:B------:R-:W-:Y:S01]  /*f590*/  ULDC UR4, c[0x0][0x22c] ;  /* 0x00008b0000047ab9 */ /* 0x000fe20000000800 */
[----:B------:R-:W-:Y:S01]  /*f5a0*/  PRMT R11, R22, 0x7772, RZ ;  /* 0x00007772160b7816 */ /* 0x000fe200000000ff */
[----:B------:R-:W-:Y:S01]  /*f5b0*/  ULDC UR6, c[0x0][0x22c] ;  /* 0x00008b0000067ab9 */ /* 0x000fe20000000800 */
[----:B------:R-:W-:Y:S01]  /*f5c0*/  ISETP.GE.AND P4, PT, R10, UR4, PT ;  /* 0x000000040a007c0c */ /* 0x000fe2000bf86270 */
[----:B------:R-:W-:Y:S01]  /*f5d0*/  ULDC UR4, c[0x0][0x228] ;  /* 0x00008a0000047ab9 */ /* 0x000fe20000000800 */
[----:B------:R-:W-:Y:S01]  /*f5e0*/  SHF.R.S32.HI R19, RZ, 0x1f, R16 ;  /* 0x0000001fff137819 */ /* 0x000fe20000011410 */
[----:B------:R-:W-:Y:S01]  /*f5f0*/  VIADD R10, R12, 0x21 ;  /* 0x000000210c0a7836 */ /* 0x000fe20000000000 */
[----:B0-----:R-:W-:-:S02]  /*f600*/  IADD3 R4, P6, R16, R2, RZ ;  /* 0x0000000210047210 */ /* 0x001fc40007fde0ff */
[----:B-1----:R-:W-:Y:S02]  /*f610*/  PRMT R17, R22, 0x7771, RZ ;  /* 0x0000777116117816 */ /* 0x002fe400000000ff */
[----:B---3--:R-:W-:Y:S01]  /*f620*/  PRMT R21, R69, 0x7770, RZ ;  /* 0x0000777045157816 */ /* 0x008fe200000000ff */
[----:B------:R-:W-:Y:S01]  /*f630*/  IMAD.X R5, R19, 0x1, R0, P6 ;  /* 0x0000000113057824 */ /* 0x000fe200030e0600 */
[----:B------:R-:W-:Y:S01]  /*f640*/  PRMT R27, R71, 0x7770, RZ ;  /* 0x00007770471b7816 */ /* 0x000fe200000000ff */
        /* <DEDUP_REMOVED lines=29> */
[C---:B------:R-:W-:Y:S01]  /*f820*/  PRMT R17, R23.reuse, 0x7773, RZ ;  /* 0x0000777317117816 */ /* 0x040fe200000000ff */
[----:B------:R-:W-:Y:S01]  /*f830*/  VIADD R8, R16, UR4 ;  /* 0x0000000410087c36 */ /* 0x000fe20008000000 */
[----:B------:R-:W-:Y:S01]  /*f840*/  ULDC UR4, c[0x0][0x248] ;  /* 0x0000920000047ab9 */ /* 0x000fe20000000800 */
[----:B------:R-:W-:Y:S01]  /*f850*/  PRMT R23, R23, 0x7772, RZ ;  /* 0x0000777217177816 */ /* 0x000fe200000000ff */
[----:B------:R0:W-:Y:S01]  /*f860*/  @P0 STG.E.U8 desc[UR14][R6.64], R19 ;  /* 0x0000001306000986 */ /* 0x0001e2000c10110e */
[----:B------:R-:W-:Y:S01]  /*f870*/  ISETP.LT.AND P0, PT, R14, UR6, !P2 ;  /* 0x000000060e007c0c */ /* 0x000fe2000d701270 */
[----:B------:R-:W-:Y:S01]  /*f880*/  VIADD R10, R12, 0x23 ;  /* 0x000000230c0a7836 */ /* 0x000fe20000000000 */
[----:B------:R-:W-:Y:S01]  /*f890*/  SHF.R.S32.HI R9, RZ, 0x1f, R8 ;  /* 0x0000001fff097819 */ /* 0x000fe20000011408 */
[C---:B-1----:R-:W-:Y:S01]  /*f8a0*/  VIADD R11, R8.reuse, UR4 ;  /* 0x00000004080b7c36 */ /* 0x042fe20008000000 */
[CC--:B------:R-:W-:Y:S01]  /*f8b0*/  IADD3 R4, P6, R8.reuse, R2.reuse, RZ ;  /* 0x0000000208047210 */ /* 0x0c0fe20007fde0ff */
[----:B------:R-:W-:Y:S01]  /*f8c0*/  ULDC UR4, c[0x0][0x22c] ;  /* 0x00008b0000047ab9 */ /* 0x000fe20000000800 */
[-C--:B------:R-:W-:Y:S01]  /*f8d0*/  IADD3 R8, P2, R8, R3.reuse, RZ ;  /* 0x0000000308087210 */ /* 0x080fe20007f5e0ff */
[----:B------:R-:W-:Y:S01]  /*f8e0*/  ULDC UR6, c[0x0][0x228] ;  /* 0x00008a0000067ab9 */ /* 0x000fe20000000800 */
        /* <DEDUP_REMOVED lines=9> */
[----:B------:R-:W-:Y:S01]  /*f980*/  PRMT R19, R28, 0x7770, RZ ;  /* 0x000077701c137816 */ /* 0x000fe200000000ff */
        /* <DEDUP_REMOVED lines=15> */
[----:B------:R-:W-:Y:S01]  /*fa80*/  ISETP.GE.AND P4, PT, R10, UR4, PT ;  /* 0x000000040a007c0c */ /* 0x000fe2000bf86270 */
[--C-:B------:R-:W-:Y:S01]  /*fa90*/  IMAD.X R9, R20, 0x1, R0.reuse, P6 ;  /* 0x0000000114097824 */ /* 0x100fe200030e0600 */
[----:B------:R-:W-:Y:S01]  /*faa0*/  ULDC UR4, c[0x0][0x248] ;  /* 0x0000920000047ab9 */ /* 0x000fe20000000800 */
[----:B--2---:R-:W-:Y:S01]  /*fab0*/  PRMT R19, R28, 0x7771, RZ ;  /* 0x000077711c137816 */ /* 0x004fe200000000ff */
[----:B------:R-:W-:Y:S01]  /*fac0*/  VIADD R11, R16, UR4 ;  /* 0x00000004100b7c36 */ /* 0x000fe20008000000 */
[----:B------:R-:W-:Y:S01]  /*fad0*/  ULDC UR4, c[0x0][0x22c] ;  /* 0x00008b0000047ab9 */ /* 0x000fe20000000800 */
[----:B------:R-:W-:Y:S01]  /*fae0*/  VIADD R10, R12, 0x25 ;  /* 0x000000250c0a7836 */ /* 0x000fe20000000000 */
[----:B------:R-:W-:Y:S01]  /*faf0*/  PRMT R23, R71, 0x7771, RZ ;  /* 0x0000777147177816 */ /* 0x000fe200000000ff */
[----:B------:R0:W-:Y:S01]  /*fb00*/  @P0 STG.E.U8 desc[UR14][R4.64], R19 ;  /* 0x0000001304000986 */ /* 0x0001e2000c10110e */
[----:B------:R-:W-:Y:S01]  /*fb10*/  ISETP.LT.AND P0, PT, R14, UR6, !P3 ;  /* 0x000000060e007c0c */ /* 0x000fe2000df01270 */
[----:B------:R-:W-:Y:S01]  /*fb20*/  ULDC UR6, c[0x0][0x228] ;  /* 0x00008a0000067ab9 */ /* 0x000fe20000000800 */
[-C--:B------:R-:W-:Y:S01]  /*fb30*/  IADD3 R6, P3, R16, R3.reuse, RZ ;  /* 0x0000000310067210 */ /* 0x080fe20007f7e0ff */
[----:B------:R1:W-:Y:S01]  /*fb40*/  @P5 STG.E.U8 desc[UR14][R8.64], R17 ;  /* 0x0000001108005986 */ /* 0x0003e2000c10110e */
[----:B------:R-:W-:Y:S01]  /*fb50*/  ISETP.LT.AND P5, PT, R13, UR8, !P1 ;  /* 0x000000080d007c0c */ /* 0x000fe2000cfa1270 */
[----:B------:R-:W-:Y:S01]  /*fb60*/  ULDC UR8, c[0x0][0x228] ;  /* 0x00008a0000087ab9 */ /* 0x000fe20000000800 */
[----:B------:R-:W-:Y:S01]  /*fb70*/  SHF.R.S32.HI R18, RZ, 0x1f, R11 ;  /* 0x0000001fff127819 */ /* 0x000fe2000001140b */
[----:B------:R-:W-:Y:S01]  /*fb80*/  IMAD.X R7, R20, 0x1, R25, P3 ;  /* 0x0000000114077824 */ /* 0x000fe200018e0619 */
[----:B------:R-:W-:Y:S01]  /*fb90*/  ISETP.LT.AND P1, PT, R14, UR6, !P1 ;  /* 0x000000060e007c0c */ /* 0x000fe2000cf21270 */
[----:B------:R-:W-:Y:S01]  /*fba0*/  ULDC UR6, c[0x0][0x228] ;  /* 0x00008a0000067ab9 */ /* 0x000fe20000000800 */
[----:B------:R-:W-:Y:S01]  /*fbb0*/  ISETP.GE.AND P3, PT, R10, UR4, PT ;  /* 0x000000040a007c0c */ /* 0x000fe2000bf66270 */
[----:B------:R-:W-:Y:S01]  /*fbc0*/  ULDC UR4, c[0x0][0x248] ;  /* 0x0000920000047ab9 */ /* 0x000fe20000000800 */
[C---:B0-----:R-:W-:Y:S01]  /*fbd0*/  IADD3 R4, P6, R11.reuse, R2, RZ ;  /* 0x000000020b047210 */ /* 0x041fe20007fde0ff */
[----:B------:R-:W-:Y:S01]  /*fbe0*/  VIADD R16, R11, UR4 ;  /* 0x000000040b107c36 */ /* 0x000fe20008000000 */
[----:B------:R-:W-:Y:S01]  /*fbf0*/  PRMT R19, R28, 0x7773, RZ ;  /* 0x000077731c137816 */ /* 0x000fe200000000ff */
[----:B------:R-:W-:Y:S01]  /*fc00*/  VIADD R10, R12, 0x26 ;  /* 0x000000260c0a7836 */ /* 0x000fe20000000000 */
[----:B-1----:R-:W-:Y:S01]  /*fc10*/  PRMT R17, R29, 0x7770, RZ ;  /* 0x000077701d117816 */ /* 0x002fe200000000ff */
[----:B------:R-:W-:Y:S01]  /*fc20*/  IMAD.X R5, R18, 0x1, R0, P6 ;  /* 0x0000000112057824 */ /* 0x000fe200030e0600 */
[----:B------:R-:W-:Y:S01]  /*fc30*/  SHF.R.S32.HI R20, RZ, 0x1f, R16 ;  /* 0x0000001fff147819 */ /* 0x000fe20000011410 */
[----:B------:R0:W-:Y:S01]  /*fc40*/  @P0 STG.E.U8 desc[UR14][R6.64], R19 ;  /* 0x0000001306000986 */ /* 0x0001e2000c10110e */
[----:B------:R-:W-:Y:S01]  /*fc50*/  IADD3 R8, P0, R11, R3, RZ ;  /* 0x000000030b087210 */ /* 0x000fe20007f1e0ff */
[----:B------:R-:W-:-:S02]  /*fc60*/  ULDC UR4, c[0x0][0x22c] ;  /* 0x00008b0000047ab9 */ /* 0x000fc40000000800 */
        /* <DEDUP_REMOVED lines=11> */
[C---:B-1----:R-:W-:Y:S01]  /*fd20*/  PRMT R17, R29.reuse, 0x7772, RZ ;  /* 0x000077721d117816 */ /* 0x042fe200000000ff */
[----:B------:R0:W-:Y:S01]  /*fd30*/  @P1 STG.E.U8 desc[UR14][R8.64], R19 ;  /* 0x0000001308001986 */ /* 0x0001e2000c10110e */
[----:B------:R-:W-:Y:S01]  /*fd40*/  ISETP.LT.AND P1, PT, R14, UR6, !P2 ;  /* 0x000000060e007c0c */ /* 0x000fe2000d721270 */
[----:B------:R-:W-:Y:S01]  /*fd50*/  IMAD.X R7, R20, 0x1, R0, P6 ;  /* 0x0000000114077824 */ /* 0x000fe200030e0600 */
[----:B------:R-:W-:Y:S01]  /*fd60*/  IADD3 R4, P2, R16, R3, RZ ;  /* 0x0000000310047210 */ /* 0x000fe20007f5e0ff */
[----:B------:R-:W-:Y:S01]  /*fd70*/  ULDC UR6, c[0x0][0x228] ;  /* 0x00008a0000067ab9 */ /* 0x000fe20000000800 */
[----:B------:R-:W-:Y:S02]  /*fd80*/  PRMT R29, R29, 0x7773, RZ ;  /* 0x000077731d1d7816 */ /* 0x000fe400000000ff */
[----:B------:R1:W-:Y:S01]  /*fd90*/  @P5 STG.E.U8 desc[UR14][R6.64], R17 ;  /* 0x0000001106005986 */ /* 0x0003e2000c10110e */
[----:B------:R-:W-:Y:S01]  /*fda0*/  ISETP.LT.AND P5, PT, R13, UR8, !P4 ;  /* 0x000000080d007c0c */ /* 0x000fe2000e7a1270 */
[----:B------:R-:W-:Y:S01]  /*fdb0*/  IMAD.X R5, R20, 0x1, R25, P2 ;  /* 0x0000000114057824 */ /* 0x000fe200010e0619 */
[----:B------:R-:W-:Y:S01]  /*fdc0*/  SHF.R.S32.HI R18, RZ, 0x1f, R11 ;  /* 0x0000001fff127819 */ /* 0x000fe2000001140b */
[----:B------:R-:W-:Y:S01]  /*fdd0*/  ULDC UR8, c[0x0][0x228] ;  /* 0x00008a0000087ab9 */ /* 0x000fe20000000800 */
[----:B0-----:R-:W-:-:S02]  /*fde0*/  IADD3 R8, P6, R11, R2, RZ ;  /* 0x000000020b087210 */ /* 0x001fc40007fde0ff */
[----:B------:R0:W-:Y:S01]  /*fdf0*/  @P1 STG.E.U8 desc[UR14][R4.64], R29 ;  /* 0x0000001d04001986 */ /* 0x0001e2000c10110e */
[----:B------:R-:W-:Y:S01]  /*fe00*/  ISETP.LT.AND P1, PT, R14, UR6, !P4 ;  /* 0x000000060e007c0c */ /* 0x000fe2000e721270 */
[----:B------:R-:W-:Y:S01]  /*fe10*/  ULDC UR6, c[0x0][0x228] ;  /* 0x00008a0000067ab9 */ /* 0x000fe20000000800 */
[----:B------:R-:W-:Y:S01]  /*fe20*/  IMAD.X R9, R18, 0x1, R0, P6 ;  /* 0x0000000112097824 */ /* 0x000fe200030e0600 */
[----:B------:R-:W-:Y:S01]  /*fe30*/  ISETP.GE.AND P2, PT, R10, UR4, PT ;  /* 0x000000040a007c0c */ /* 0x000fe2000bf46270 */
[----:B------:R-:W-:Y:S01]  /*fe40*/  ULDC UR4, c[0x0][0x248] ;  /* 0x0000920000047ab9 */ /* 0x000fe20000000800 */
[----:B-1----:R-:W-:Y:S01]  /*fe50*/  PRMT R17, R30, 0x7770, RZ ;  /* 0x000077701e117816 */ /* 0x002fe200000000ff */
[----:B------:R-:W-:Y:S01]  /*fe60*/  VIADD R10, R12, 0x28 ;  /* 0x000000280c0a7836 */ /* 0x000fe20000000000 */
[C---:B------:R-:W-:Y:S01]  /*fe70*/  IADD3 R6, P4, R11.reuse, R3, RZ ;  /* 0x000000030b067210 */ /* 0x040fe20007f9e0ff */
[----:B------:R-:W-:Y:S01]  /*fe80*/  VIADD R16, R11, UR4 ;  /* 0x000000040b107c36 */ /* 0x000fe20008000000 */
[----:B------:R-:W-:Y:S01]  /*fe90*/  ULDC UR4, c[0x0][0x22c] ;  /* 0x00008b0000047ab9 */ /* 0x000fe20000000800 */
[----:B------:R1:W-:Y:S01]  /*fea0*/  @P5 STG.E.U8 desc[UR14][R8.64], R17 ;  /* 0x0000001108005986 */ /* 0x0003e2000c10110e */
[----:B------:R-:W-:Y:S01]  /*feb0*/  ISETP.LT.AND P5, PT, R13, UR6, !P3 ;  /* 0x000000060d007c0c */ /* 0x000fe2000dfa1270 */
[----:B------:R-:W-:Y:S01]  /*fec0*/  IMAD.X R7, R18, 0x1, R25, P4 ;  /* 0x0000000112077824 */ /* 0x000fe200020e0619 */
[----:B------:R-:W-:Y:S01]  /*fed0*/  ISETP.GE.AND P4, PT, R10, UR4, PT ;  /* 0x000000040a007c0c */ /* 0x000fe2000bf86270 */
[----:B------:R-:W-:Y:S01]  /*fee0*/  ULDC UR4, c[0x0][0x228] ;  /* 0x00008a0000047ab9 */ /* 0x000fe20000000800 */
[----:B------:R-:W-:Y:S01]  /*fef0*/  SHF.R.S32.HI R19, RZ, 0x1f, R16 ;  /* 0x0000001fff137819 */ /* 0x000fe20000011410 */
[----:B------:R-:W-:Y:S01]  /*ff00*/  VIADD R10, R12, 0x29 ;  /* 0x000000290c0a7836 */ /* 0x000fe20000000000 */
[----:B0-----:R-:W-:Y:S01]  /*ff10*/  IADD3 R4, P6, R16, R2, RZ ;  /* 0x0000000210047210 */ /* 0x001fe20007fde0ff */
[----:B------:R-:W-:Y:S01]  /*ff20*/  ULDC UR6, c[0x0][0x22c] ;  /* 0x00008b0000067ab9 */ /* 0x000fe20000000800 */
[----:B------:R-:W-:-:S02]  /*ff30*/  PRMT R11, R30, 0x7772, RZ ;  /* 0x000077721e0b7816 */ /* 0x000fc400000000ff */
        /* <DEDUP_REMOVED lines=75> */
[----:B------:R-:W-:Y:S02]  /*103f0*/  VIADD R10, R12, 0x2d ;  /* 0x0000002d0c0a7836 */ /* 0x000fe40000000000 */
        /* <DEDUP_REMOVED lines=637> */
[----:B------:R-:W-:Y:S01]  /*12bd0*/  SHF.R.S32.HI R19, RZ, 0x1f, R16 ;  /* 0x0000001fff137819 */ /* 0x000fe20000011410 */
[----:B------:R-:W-:Y:S01]  /*12be0*/  ULDC UR6, c[0x0][0x22c] ;  /* 0x00008b0000067ab9 */ /* 0x000fe20000000800 */
[----:B0-----:R-:W-:-:S02]  /*12bf0*/  IADD3 R4, P6, R16, R2, RZ ;  /* 0x0000000210047210 */ /* 0x001fc40007fde0ff */
[----:B------:R-:W-:Y:S01]  /*12c00*/  ISETP.GE.AND P4, PT, R10, UR4, PT ;  /* 0x000000040a007c0c */ /* 0x000fe2000bf86270 */
[----:B------:R-:W-:Y:S01]  /*12c10*/  ULDC UR4, c[0x0][0x228] ;  /* 0x00008a0000047ab9 */ /* 0x000fe20000000800 */
[C---:B------:R-:W-:Y:S01]  /*12c20*/  PRMT R11, R50.reuse, 0x7772, RZ ;  /* 0x00007772320b7816 */ /* 0x040fe200000000ff */
[----:B------:R-:W-:Y:S01]  /*12c30*/  IMAD.X R5, R19, 0x1, R0, P6 ;  /* 0x0000000113057824 */ /* 0x000fe200030e0600 */
[----:B-1----:R-:W-:Y:S01]  /*12c40*/  PRMT R17, R50, 0x7771, RZ ;  /* 0x0000777132117816 */ /* 0x002fe200000000ff */
[----:B------:R-:W-:-:S04]  /*12c50*/  VIADD R10, R12, 0x51 ;  /* 0x000000510c0a7836 */ /* 0x000fc80000000000 */
        /* <DEDUP_REMOVED lines=28> */
[----:B0-----:R-:W-:Y:S01]  /*12e20*/  VIADD R8, R16, UR4 ;  /* 0x0000000410087c36 */ /* 0x001fe20008000000 */
[----:B------:R-:W-:Y:S01]  /*12e30*/  ULDC UR4, c[0x0][0x248] ;  /* 0x0000920000047ab9 */ /* 0x000fe20000000800 */
[----:B------:R-:W-:Y:S01]  /*12e40*/  IMAD.X R7, R10, 0x1, R25, P6 ;  /* 0x000000010a077824 */ /* 0x000fe200030e0619 */
[----:B------:R-:W-:Y:S01]  /*12e50*/  PRMT R17, R51, 0x7773, RZ ;  /* 0x0000777333117816 */ /* 0x000fe200000000ff */
[----:B------:R-:W-:Y:S01]  /*12e60*/  VIADD R10, R12, 0x53 ;  /* 0x000000530c0a7836 */ /* 0x000fe20000000000 */
[----:B------:R-:W-:-:S02]  /*12e70*/  SHF.R.S32.HI R9, RZ, 0x1f, R8 ;  /* 0x0000001fff097819 */ /* 0x000fc40000011408 */
[----:B------:R0:W-:Y:S01]  /*12e80*/  @P0 STG.E.U8 desc[UR14][R6.64], R19 ;  /* 0x0000001306000986 */ /* 0x0001e2000c10110e */
[----:B------:R-:W-:Y:S01]  /*12e90*/  ISETP.LT.AND P0, PT, R14, UR6, !P2 ;  /* 0x000000060e007c0c */ /* 0x000fe2000d701270 */
[C---:B-1----:R-:W-:Y:S01]  /*12ea0*/  VIADD R11, R8.reuse, UR4 ;  /* 0x00000004080b7c36 */ /* 0x042fe20008000000 */
[CC--:B------:R-:W-:Y:S01]  /*12eb0*/  IADD3 R4, P6, R8.reuse, R2.reuse, RZ ;  /* 0x0000000208047210 */ /* 0x0c0fe20007fde0ff */
[----:B------:R-:W-:Y:S01]  /*12ec0*/  ULDC UR4, c[0x0][0x22c] ;  /* 0x00008b0000047ab9 */ /* 0x000fe20000000800 */
[----:B------:R-:W-:Y:S01]  /*12ed0*/  IADD3 R8, P2, R8, R3, RZ ;  /* 0x0000000308087210 */ /* 0x000fe20007f5e0ff */
[----:B------:R-:W-:Y:S01]  /*12ee0*/  ULDC UR6, c[0x0][0x228] ;  /* 0x00008a0000067ab9 */ /* 0x000fe20000000800 */
[----:B------:R-:W-:Y:S01]  /*12ef0*/  PRMT R51, R51, 0x7772, RZ ;  /* 0x0000777233337816 */ /* 0x000fe200000000ff */
[----:B------:R-:W-:Y:S01]  /*12f00*/  IMAD.X R5, R9, 0x1, R0, P6 ;  /* 0x0000000109057824 */ /* 0x000fe200030e0600 */
[----:B------:R-:W-:Y:S01]  /*12f10*/  ISETP.LT.AND P6, PT, R13, UR8, !P4 ;  /* 0x000000080d007c0c */ /* 0x000fe2000e7c1270 */
[----:B------:R-:W-:Y:S01]  /*12f20*/  IMAD.X R9, R9, 0x1, R25, P2 ;  /* 0x0000000109097824 */ /* 0x000fe200010e0619 */
[----:B------:R-:W-:Y:S01]  /*12f30*/  SHF.R.S32.HI R18, RZ, 0x1f, R11 ;  /* 0x0000001fff127819 */ /* 0x000fe2000001140b */
[----:B------:R-:W-:Y:S01]  /*12f40*/  ULDC UR8, c[0x0][0x228] ;  /* 0x00008a0000087ab9 */ /* 0x000fe20000000800 */
[----:B------:R1:W-:Y:S01]  /*12f50*/  @P5 STG.E.U8 desc[UR14][R4.64], R51 ;  /* 0x0000003304005986 */ /* 0x0003e2000c10110e */
[----:B0-----:R-:W-:-:S02]  /*12f60*/  IADD3 R6, P5, R11, R2, RZ ;  /* 0x000000020b067210 */ /* 0x001fc40007fbe0ff */
[----:B------:R-:W-:Y:S01]  /*12f70*/  ISETP.GE.AND P2, PT, R10, UR4, PT ;  /* 0x000000040a007c0c */ /* 0x000fe2000bf46270 */
[----:B------:R0:W-:Y:S01]  /*12f80*/  @P0 STG.E.U8 desc[UR14][R8.64], R17 ;  /* 0x0000001108000986 */ /* 0x0001e2000c10110e */
[----:B------:R-:W-:Y:S01]  /*12f90*/  ULDC UR4, c[0x0][0x248] ;  /* 0x0000920000047ab9 */ /* 0x000fe20000000800 */
[----:B------:R-:W-:Y:S01]  /*12fa0*/  ISETP.LT.AND P0, PT, R14, UR6, !P4 ;  /* 0x000000060e007c0c */ /* 0x000fe2000e701270 */
[----:B------:R-:W-:Y:S01]  /*12fb0*/  IMAD.X R7, R18, 0x1, R0, P5 ;  /* 0x0000000112077824 */ /* 0x000fe200028e0600 */
[----:B------:R-:W-:Y:S01]  /*12fc0*/  PRMT R19, R52, 0x7770, RZ ;  /* 0x0000777034137816 */ /* 0x000fe200000000ff */
[----:B------:R-:W-:Y:S01]  /*12fd0*/  VIADD R16, R11, UR4 ;  /* 0x000000040b107c36 */ /* 0x000fe20008000000 */
[----:B------:R-:W-:Y:S01]  /*12fe0*/  ISETP.LT.AND P5, PT, R13, UR8, !P3 ;  /* 0x000000080d007c0c */ /* 0x000fe2000dfa1270 */
[----:B------:R-:W-:Y:S01]  /*12ff0*/  VIADD R10, R12, 0x54 ;  /* 0x000000540c0a7836 */ /* 0x000fe20000000000 */
[----:B-1----:R-:W-:Y:S01]  /*13000*/  IADD3 R4, P4, R11, R3, RZ ;  /* 0x000000030b047210 */ /* 0x002fe20007f9e0ff */
[----:B------:R1:W-:Y:S01]  /*13010*/  @P6 STG.E.U8 desc[UR14][R6.64], R19 ;  /* 0x0000001306006986 */ /* 0x0003e2000c10110e */
[----:B------:R-:W-:Y:S01]  /*13020*/  SHF.R.S32.HI R20, RZ, 0x1f, R16 ;  /* 0x0000001fff147819 */ /* 0x000fe20000011410 */
[----:B------:R-:W-:Y:S01]  /*13030*/  ULDC UR4, c[0x0][0x22c] ;  /* 0x00008b0000047ab9 */ /* 0x000fe20000000800 */
[----:B0-----:R-:W-:Y:S01]  /*13040*/  IADD3 R8, P6, R16, R2, RZ ;  /* 0x0000000210087210 */ /* 0x001fe20007fde0ff */
[----:B------:R-:W-:Y:S01]  /*13050*/  IMAD.X R5, R18, 0x1, R25, P4 ;  /* 0x0000000112057824 */ /* 0x000fe200020e0619 */
[----:B------:R-:W-:Y:S01]  /*13060*/  PRMT R17, R52, 0x7772, RZ ;  /* 0x0000777234117816 */ /* 0x000fe200000000ff */
[----:B------:R-:W-:Y:S01]  /*13070*/  ULDC UR6, c[0x0][0x228] ;  /* 0x00008a0000067ab9 */ /* 0x000fe20000000800 */
[----:B------:R-:W-:Y:S01]  /*13080*/  ISETP.GE.AND P4, PT, R10, UR4, PT ;  /* 0x000000040a007c0c */ /* 0x000fe2000bf86270 */
[----:B------:R-:W-:Y:S01]  /*13090*/  IMAD.X R9, R20, 0x1, R0, P6 ;  /* 0x0000000114097824 */ /* 0x000fe200030e0600 */
[----:B------:R-:W-:Y:S01]  /*130a0*/  ULDC UR4, c[0x0][0x248] ;  /* 0x0000920000047ab9 */ /* 0x000fe20000000800 */
[----:B------:R-:W-:Y:S01]  /*130b0*/  ULDC UR8, c[0x0][0x228] ;  /* 0x00008a0000087ab9 */ /* 0x000fe20000000800 */
[----:B------:R-:W-:Y:S01]  /*130c0*/  VIADD R11, R16, UR4 ;  /* 0x00000004100b7c36 */ /* 0x000fe20008000000 */
[----:B-1----:R-:W-:Y:S01]  /*130d0*/  PRMT R19, R52, 0x7771, RZ ;  /* 0x0000777134137816 */ /* 0x002fe200000000ff */
[----:B------:R-:W-:Y:S01]  /*130e0*/  VIADD R10, R12, 0x55 ;  /* 0x000000550c0a7836 */ /* 0x000fe20000000000 */
[----:B------:R-:W-:-:S02]  /*130f0*/  ULDC UR4, c[0x0][0x22c] ;  /* 0x00008b0000047ab9 */ /* 0x000fc40000000800 */
[----:B------:R-:W-:Y:S01]  /*13100*/  SHF.R.S32.HI R18, RZ, 0x1f, R11 ;  /* 0x0000001fff127819 */ /* 0x000fe2000001140b */
[----:B------:R0:W-:Y:S01]  /*13110*/  @P0 STG.E.U8 desc[UR14][R4.64], R19 ;  /* 0x0000001304000986 */ /* 0x0001e2000c10110e */
[----:B------:R-:W-:Y:S01]  /*13120*/  ISETP.LT.AND P0, PT, R14, UR6, !P3 ;  /* 0x000000060e007c0c */ /* 0x000fe2000df01270 */
[----:B------:R-:W-:Y:S01]  /*13130*/  ULDC UR6, c[0x0][0x228] ;  /* 0x00008a0000067ab9 */ /* 0x000fe20000000800 */
[-C--:B------:R-:W-:Y:S01]  /*13140*/  IADD3 R6, P3, R16, R3.reuse, RZ ;  /* 0x0000000310067210 */ /* 0x080fe20007f7e0ff */
[----:B------:R1:W-:Y:S01]  /*13150*/  @P5 STG.E.U8 desc[UR14][R8.64], R17 ;  /* 0x0000001108005986 */ /* 0x0003e2000c10110e */
[----:B------:R-:W-:Y:S01]  /*13160*/  ISETP.LT.AND P5, PT, R13, UR8, !P1 ;  /* 0x000000080d007c0c */ /* 0x000fe2000cfa1270 */
[----:B------:R-:W-:Y:S01]  /*13170*/  ULDC UR8, c[0x0][0x228] ;  /* 0x00008a0000087ab9 */ /* 0x000fe20000000800 */
[----:B------:R-:W-:Y:S01]  /*13180*/  ISETP.LT.AND P1, PT, R14, UR6, !P1 ;  /* 0x000000060e007c0c */ /* 0x000fe2000cf21270 */
[----:B------:R-:W-:Y:S01]  /*13190*/  IMAD.X R7, R20, 0x1, R25, P3 ;  /* 0x0000000114077824 */ /* 0x000fe200018e0619 */
[----:B------:R-:W-:Y:S01]  /*131a0*/  ISETP.GE.AND P3, PT, R10, UR4, PT ;  /* 0x000000040a007c0c */ /* 0x000fe2000bf66270 */
[----:B------:R-:W-:Y:S01]  /*131b0*/  ULDC UR4, c[0x0][0x248] ;  /* 0x0000920000047ab9 */ /* 0x000fe20000000800 */
[----:B------:R-:W-:Y:S01]  /*131c0*/  VIADD R10, R12, 0x56 ;  /* 0x000000560c0a7836 */ /* 0x000fe20000000000 */
[C---:B0-----:R-:W-:Y:S01]  /*131d0*/  IADD3 R4, P6, R11.reuse, R2, RZ ;  /* 0x000000020b047210 */ /* 0x041fe20007fde0ff */
[----:B------:R-:W-:Y:S01]  /*131e0*/  VIADD R16, R11, UR4 ;  /* 0x000000040b107c36 */ /* 0x000fe20008000000 */
[----:B------:R-:W-:Y:S01]  /*131f0*/  PRMT R19, R52, 0x7773, RZ ;  /* 0x0000777334137816 */ /* 0x000fe200000000ff */
[----:B------:R-:W-:Y:S01]  /*13200*/  ULDC UR6, c[0x0][0x228] ;  /* 0x00008a0000067ab9 */ /* 0x000fe20000000800 */
        /* <DEDUP_REMOVED lines=37> */
[C---:B------:R-:W-:Y:S01]  /*13460*/  VIADD R16, R11.reuse, UR4 ;  /* 0x000000040b107c36 */ /* 0x040fe20008000000 */
[----:B------:R-:W-:Y:S01]  /*13470*/  IADD3 R6, P4, R11, R3, RZ ;  /* 0x000000030b067210 */ /* 0x000fe20007f9e0ff */
[----:B------:R-:W-:Y:S01]  /*13480*/  VIADD R10, R12, 0x58 ;  /* 0x000000580c0a7836 */ /* 0x000fe20000000000 */
        /* <DEDUP_REMOVED lines=52> */
[----:B------:R-:W-:Y:S01]  /*137d0*/  PRMT R55, R55, 0x7772, RZ ;  /* 0x0000777237377816 */ /* 0x000fe200000000ff */
[----:B------:R-:W-:Y:S01]  /*137e0*/  ULDC UR6, c[0x0][0x228] ;  /* 0x00008a0000067ab9 */ /* 0x000fe20000000800 */
[----:B------:R-:W-:Y:S01]  /*137f0*/  IADD3 R8, P2, R8, R3, RZ ;  /* 0x0000000308087210 */ /* 0x000fe20007f5e0ff */
[----:B------:R-:W-:Y:S01]  /*13800*/  IMAD.X R5, R9, 0x1, R0, P6 ;  /* 0x0000000109057824 */ /* 0x000fe200030e0600 */
[----:B------:R-:W-:Y:S01]  /*13810*/  ISETP.LT.AND P6, PT, R13, UR8, !P4 ;  /* 0x000000080d007c0c */ /* 0x000fe2000e7c1270 */
[----:B------:R-:W-:Y:S01]  /*13820*/  ULDC UR8, c[0x0][0x228] ;  /* 0x00008a0000087ab9 */ /* 0x000fe20000000800 */
[----:B------:R-:W-:Y:S01]  /*13830*/  SHF.R.S32.HI R18, RZ, 0x1f, R11 ;  /* 0x0000001fff127819 */ /* 0x000fe2000001140b */
[----:B------:R-:W-:Y:S01]  /*13840*/  IMAD.X R9, R9, 0x1, R25, P2 ;  /* 0x0000000109097824 */ /* 0x000fe200010e0619 */
[----:B------:R1:W-:Y:S01]  /*13850*/  @P5 STG.E.U8 desc[UR14][R4.64], R55 ;  /* 0x0000003704005986 */ /* 0x0003e2000c10110e */
[----:B0-----:R-:W-:-:S02]  /*13860*/  IADD3 R6, P5, R11, R2, RZ ;  /* 0x000000020b067210 */ /* 0x001fc40007fbe0ff */
[----:B------:R-:W-:Y:S01]  /*13870*/  ISETP.GE.AND P2, PT, R10, UR4, PT ;  /* 0x000000040a007c0c */ /* 0x000fe2000bf46270 */
[----:B------:R0:W-:Y:S01]  /*13880*/  @P0 STG.E.U8 desc[UR14][R8.64], R17 ;  /* 0x0000001108000986 */ /* 0x0001e2000c10110e */
[----:B------:R-:W-:Y:S01]  /*13890*/  ULDC UR4, c[0x0][0x248] ;  /* 0x0000920000047ab9 */ /* 0x000fe20000000800 */
[----:B------:R-:W-:Y:S01]  /*138a0*/  IMAD.X R7, R18, 0x1, R0, P5 ;  /* 0x0000000112077824 */ /* 0x000fe200028e0600 */
[----:B------:R-:W-:Y:S01]  /*138b0*/  PRMT R19, R60, 0x7770, RZ ;  /* 0x000077703c137816 */ /* 0x000fe200000000ff */
[----:B------:R-:W-:Y:S01]  /*138c0*/  VIADD R16, R11, UR4 ;  /* 0x000000040b107c36 */ /* 0x000fe20008000000 */
[----:B------:R-:W-:Y:S01]  /*138d0*/  ISETP.LT.AND P0, PT, R14, UR6, !P4 ;  /* 0x000000060e007c0c */ /* 0x000fe2000e701270 */
[----:B------:R-:W-:Y:S01]  /*138e0*/  VIADD R10, R12, 0x5c ;  /* 0x0000005c0c0a7836 */ /* 0x000fe20000000000 */
[----:B------:R-:W-:Y:S01]  /*138f0*/  ISETP.LT.AND P5, PT, R13, UR8, !P3 ;  /* 0x000000080d007c0c */ /* 0x000fe2000dfa1270 */
[----:B------:R2:W-:Y:S01]  /*13900*/  @P6 STG.E.U8 desc[UR14][R6.64], R19 ;  /* 0x0000001306006986 */ /* 0x0005e2000c10110e */
[----:B-1----:R-:W-:Y:S01]  /*13910*/  IADD3 R4, P4, R11, R3, RZ ;  /* 0x000000030b047210 */ /* 0x002fe20007f9e0ff */
[----:B------:R-:W-:Y:S01]  /*13920*/  ULDC UR4, c[0x0][0x22c] ;  /* 0x00008b0000047ab9 */ /* 0x000fe20000000800 */
        /* <DEDUP_REMOVED lines=9> */
[----:B--2---:R-:W-:Y:S01]  /*139c0*/  PRMT R19, R60, 0x7771, RZ ;  /* 0x000077713c137816 */ /* 0x004fe200000000ff */
[----:B------:R-:W-:Y:S01]  /*139d0*/  VIADD R11, R16, UR4 ;  /* 0x00000004100b7c36 */ /* 0x000fe20008000000 */
[----:B------:R-:W-:Y:S01]  /*139e0*/  ULDC UR4, c[0x0][0x22c] ;  /* 0x00008b0000047ab9 */ /* 0x000fe20000000800 */
[----:B------:R-:W-:-:S02]  /*139f0*/  VIADD R10, R12, 0x5d ;  /* 0x0000005d0c0a7836 */ /* 0x000fc40000000000 */
        /* <DEDUP_REMOVED lines=89> */
[----:B------:R-:W-:-:S02]  /*13f90*/  PRMT R11, R63, 0x7770, RZ ;  /* 0x000077703f0b7816 */ /* 0x000fc400000000ff */
[----:B------:R-:W-:Y:S01]  /*13fa0*/  ISETP.GE.AND P1, PT, R6, UR4, PT ;  /* 0x0000000406007c0c */ /* 0x000fe2000bf26270 */
[----:B------:R-:W-:Y:S01]  /*13fb0*/  IMAD.X R5, R10, 0x1, R0, P6 ;  /* 0x000000010a057824 */ /* 0x000fe200030e0600 */
[C---:B------:R-:W-:Y:S01]  /*13fc0*/  IADD3 R6, P6, R16.reuse, R3, RZ ;  /* 0x0000000310067210 */ /* 0x040fe20007fde0ff */
[----:B------:R-:W-:Y:S01]  /*13fd0*/  ULDC UR4, c[0x0][0x248] ;  /* 0x0000920000047ab9 */ /* 0x000fe20000000800 */
        /* <DEDUP_REMOVED lines=27> */
[----:B------:R-:W-:Y:S01]  /*14190*/  PRMT R19, R56, 0x7770, RZ ;  /* 0x0000777038137816 */ /* 0x000fe200000000ff */
[----:B------:R-:W-:Y:S01]  /*141a0*/  IMAD.X R7, R18, 0x1, R0, P5 ;  /* 0x0000000112077824 */ /* 0x000fe200028e0600 */
[----:B------:R0:W-:Y:S01]  /*141b0*/  @P0 STG.E.U8 desc[UR14][R8.64], R17 ;  /* 0x0000001108000986 */ /* 0x0001e2000c10110e */
[----:B------:R-:W-:Y:S01]  /*141c0*/  ISETP.LT.AND P0, PT, R14, UR6, !P4 ;  /* 0x000000060e007c0c */ /* 0x000fe2000e701270 */
[----:B------:R-:W-:Y:S01]  /*141d0*/  VIADD R16, R11, UR4 ;  /* 0x000000040b107c36 */ /* 0x000fe20008000000 */
[----:B------:R-:W-:Y:S01]  /*141e0*/  ISETP.LT.AND P5, PT, R13, UR8, !P3 ;  /* 0x000000080d007c0c */ /* 0x000fe2000dfa1270 */
[----:B------:R2:W-:Y:S01]  /*141f0*/  @P6 STG.E.U8 desc[UR14][R6.64], R19 ;  /* 0x0000001306006986 */ /* 0x0005e2000c10110e */
[-C--:B-1----:R-:W-:Y:S01]  /*14200*/  IADD3 R4, P4, R11, R3.reuse, RZ ;  /* 0x000000030b047210 */ /* 0x082fe20007f9e0ff */
[----:B------:R-:W-:Y:S01]  /*14210*/  VIADD R10, R12, 0x64 ;  /* 0x000000640c0a7836 */ /* 0x000fe20000000000 */
[----:B------:R-:W-:Y:S01]  /*14220*/  SHF.R.S32.HI R20, RZ, 0x1f, R16 ;  /* 0x0000001fff147819 */ /* 0x000fe20000011410 */
[----:B------:R-:W-:Y:S01]  /*14230*/  ULDC UR4, c[0x0][0x22c] ;  /* 0x00008b0000047ab9 */ /* 0x000fe20000000800 */
[----:B------:R-:W-:Y:S01]  /*14240*/  ULDC UR6, c[0x0][0x228] ;  /* 0x00008a0000067ab9 */ /* 0x000fe20000000800 */
[----:B------:R-:W-:Y:S01]  /*14250*/  IMAD.X R5, R18, 0x1, R25, P4 ;  /* 0x0000000112057824 */ /* 0x000fe200020e0619 */
[----:B------:R-:W-:Y:S01]  /*14260*/  ISETP.GE.AND P4, PT, R10, UR4, PT ;  /* 0x000000040a007c0c */ /* 0x000fe2000bf86270 */
[----:B------:R-:W-:Y:S01]  /*14270*/  ULDC UR4, c[0x0][0x248] ;  /* 0x0000920000047ab9 */ /* 0x000fe20000000800 */
[-C--:B0-----:R-:W-:Y:S01]  /*14280*/  IADD3 R8, P6, R16, R2.reuse, RZ ;  /* 0x0000000210087210 */ /* 0x081fe20007fde0ff */
[----:B------:R-:W-:Y:S01]  /*14290*/  ULDC UR8, c[0x0][0x228] ;  /* 0x00008a0000087ab9 */ /* 0x000fe20000000800 */
[----:B------:R-:W-:Y:S01]  /*142a0*/  PRMT R17, R56, 0x7772, RZ ;  /* 0x0000777238117816 */ /* 0x000fe200000000ff */
[----:B------:R-:W-:Y:S01]  /*142b0*/  VIADD R11, R16, UR4 ;  /* 0x00000004100b7c36 */ /* 0x000fe20008000000 */
[----:B--2---:R-:W-:Y:S01]  /*142c0*/  PRMT R19, R56, 0x7771, RZ ;  /* 0x0000777138137816 */ /* 0x004fe200000000ff */
[--C-:B------:R-:W-:Y:S01]  /*142d0*/  IMAD.X R9, R20, 0x1, R0.reuse, P6 ;  /* 0x0000000114097824 */ /* 0x100fe200030e0600 */
[----:B------:R-:W-:Y:S01]  /*142e0*/  ULDC UR4, c[0x0][0x22c] ;  /* 0x00008b0000047ab9 */ /* 0x000fe20000000800 */
[----:B------:R-:W-:Y:S01]  /*142f0*/  VIADD R10, R12, 0x65 ;  /* 0x000000650c0a7836 */ /* 0x000fe20000000000 */
        /* <DEDUP_REMOVED lines=29> */
[C---:B------:R-:W-:Y:S01]  /*144d0*/  VIADD R11, R16.reuse, UR4 ;  /* 0x00000004100b7c36 */ /* 0x040fe20008000000 */
[----:B------:R-:W-:Y:S01]  /*144e0*/  ULDC UR4, c[0x0][0x22c] ;  /* 0x00008b0000047ab9 */ /* 0x000fe20000000800 */
[----:B0-----:R-:W-:Y:S01]  /*144f0*/  IADD3 R6, P6, R16, R2, RZ ;  /* 0x0000000210067210 */ /* 0x001fe20007fde0ff */
[----:B------:R-:W-:Y:S01]  /*14500*/  VIADD R10, R12, 0x67 ;  /* 0x000000670c0a7836 */ /* 0x000fe20000000000 */
[----:B------:R-:W-:-:S02]  /*14510*/  PRMT R19, R57, 0x7771, RZ ;  /* 0x0000777139137816 */ /* 0x000fc400000000ff */
[----:B-1----:R-:W-:Y:S01]  /*14520*/  PRMT R17, R57, 0x7772, RZ ;  /* 0x0000777239117816 */ /* 0x002fe200000000ff */
[--C-:B------:R-:W-:Y:S01]  /*14530*/  IMAD.X R7, R20, 0x1, R0.reuse, P6 ;  /* 0x0000000114077824 */ /* 0x100fe200030e0600 */
        /* <DEDUP_REMOVED lines=8> */
[----:B------:R-:W-:Y:S01]  /*145c0*/  PRMT R57, R57, 0x7773, RZ ;  /* 0x0000777339397816 */ /* 0x000fe200000000ff */
[----:B------:R-:W-:Y:S01]  /*145d0*/  IMAD.X R5, R20, 0x1, R25, P2 ;  /* 0x0000000114057824 */ /* 0x000fe200010e0619 */
[----:B------:R-:W-:Y:S01]  /*145e0*/  ISETP.GE.AND P2, PT, R10, UR4, PT ;  /* 0x000000040a007c0c */ /* 0x000fe2000bf46270 */
[----:B------:R-:W-:Y:S01]  /*145f0*/  ULDC UR4, c[0x0][0x248] ;  /* 0x0000920000047ab9 */ /* 0x000fe20000000800 */
[----:B------:R-:W-:Y:S01]  /*14600*/  VIADD R10, R12, 0x68 ;  /* 0x000000680c0a7836 */ /* 0x000fe20000000000 */
[C---:B0-----:R-:W-:Y:S01]  /*14610*/  IADD3 R8, P6, R11.reuse, R2, RZ ;  /* 0x000000020b087210 */ /* 0x041fe20007fde0ff */
[C---:B------:R-:W-:Y:S01]  /*14620*/  VIADD R16, R11.reuse, UR4 ;  /* 0x000000040b107c36 */ /* 0x040fe20008000000 */
[----:B------:R0:W-:Y:S01]  /*14630*/  @P1 STG.E.U8 desc[UR14][R4.64], R57 ;  /* 0x0000003904001986 */ /* 0x0001e2000c10110e */
[----:B------:R-:W-:Y:S01]  /*14640*/  ISETP.LT.AND P1, PT, R14, UR6, !P4 ;  /* 0x000000060e007c0c */ /* 0x000fe2000e721270 */
[----:B------:R-:W-:Y:S01]  /*14650*/  ULDC UR6, c[0x0][0x228] ;  /* 0x00008a0000067ab9 */ /* 0x000fe20000000800 */
[----:B------:R-:W-:Y:S01]  /*14660*/  IMAD.X R9, R18, 0x1, R0, P6 ;  /* 0x0000000112097824 */ /* 0x000fe200030e0600 */
[----:B-1----:R-:W-:Y:S01]  /*14670*/  PRMT R17, R58, 0x7770, RZ ;  /* 0x000077703a117816 */ /* 0x002fe200000000ff */
[----:B------:R-:W-:Y:S01]  /*14680*/  ULDC UR4, c[0x0][0x22c] ;  /* 0x00008b0000047ab9 */ /* 0x000fe20000000800 */
[----:B------:R-:W-:-:S02]  /*14690*/  IADD3 R6, P4, R11, R3, RZ ;  /* 0x000000030b067210 */ /* 0x000fc40007f9e0ff */
[----:B------:R-:W-:Y:S01]  /*146a0*/  SHF.R.S32.HI R19, RZ, 0x1f, R16 ;  /* 0x0000001fff137819 */ /* 0x000fe20000011410 */
[----:B------:R1:W-:Y:S01]  /*146b0*/  @P5 STG.E.U8 desc[UR14][R8.64], R17 ;  /* 0x0000001108005986 */ /* 0x0003e2000c10110e */
[----:B------:R-:W-:Y:S01]  /*146c0*/  ISETP.LT.AND P5, PT, R13, UR6, !P3 ;  /* 0x000000060d007c0c */ /* 0x000fe2000dfa1270 */
[----:B------:R-:W-:Y:S01]  /*146d0*/  IMAD.X R7, R18, 0x1, R25, P4 ;  /* 0x0000000112077824 */ /* 0x000fe200020e0619 */
[----:B0-----:R-:W-:Y:S01]  /*146e0*/  IADD3 R4, P6, R16, R2, RZ ;  /* 0x0000000210047210 */ /* 0x001fe20007fde0ff */
[----:B------:R-:W-:Y:S01]  /*146f0*/  ULDC UR6, c[0x0][0x22c] ;  /* 0x00008b0000067ab9 */ /* 0x000fe20000000800 */
[----:B------:R-:W-:Y:S01]  /*14700*/  ISETP.GE.AND P4, PT, R10, UR4, PT ;  /* 0x000000040a007c0c */ /* 0x000fe2000bf86270 */
[----:B------:R-:W-:Y:S01]  /*14710*/  ULDC UR4, c[0x0][0x228] ;  /* 0x00008a0000047ab9 */ /* 0x000fe20000000800 */
[----:B------:R-:W-:Y:S01]  /*14720*/  PRMT R11, R58, 0x7772, RZ ;  /* 0x000077723a0b7816 */ /* 0x000fe200000000ff */
[----:B------:R-:W-:Y:S02]  /*14730*/  IMAD.X R5, R19, 0x1, R0, P6 ;  /* 0x0000000113057824 */ /* 0x000fe400030e0600 */
[----:B------:R-:W-:Y:S01]  /*14740*/  VIADD R10, R12, 0x69 ;  /* 0x000000690c0a7836 */ /* 0x000fe20000000000 */
[----:B-1----:R-:W-:-:S05]  /*14750*/  PRMT R17, R58, 0x7771, RZ ;  /* 0x000077713a117816 */ /* 0x002fca00000000ff */
        /* <DEDUP_REMOVED lines=22> */
[----:B------:R-:W-:Y:S01]  /*148c0*/  ULDC UR4, c[0x0][0x248] ;  /* 0x0000920000047ab9 */ /* 0x000fe20000000800 */
[CC--:B------:R-:W-:Y:S02]  /*148d0*/  IADD3 R6, P6, R16.reuse, R3.reuse, RZ ;  /* 0x0000000310067210 */ /* 0x0c0fe40007fde0ff */
[----:B------:R-:W-:Y:S01]  /*148e0*/  PRMT R19, R59, 0x7771, RZ ;  /* 0x000077713b137816 */ /* 0x000fe200000000ff */
[----:B------:R1:W-:Y:S01]  /*148f0*/  @P5 STG.E.U8 desc[UR14][R4.64], R11 ;  /* 0x0000000b04005986 */ /* 0x0003e2000c10110e */
[----:B------:R-:W-:Y:S01]  /*14900*/  ISETP.LT.AND P5, PT, R13, UR6, !P2 ;  /* 0x000000060d007c0c */ /* 0x000fe2000d7a1270 */
[----:B------:R-:W-:Y:S01]  /*14910*/  ULDC UR6, c[0x0][0x228] ;  /* 0x00008a0000067ab9 */ /* 0x000fe20000000800 */
[----:B0-----:R-:W-:Y:S01]  /*14920*/  VIADD R8, R16, UR4 ;  /* 0x0000000410087c36 */ /* 0x001fe20008000000 */
[C---:B------:R-:W-:Y:S01]  /*14930*/  PRMT R17, R59.reuse, 0x7773, RZ ;  /* 0x000077733b117816 */ /* 0x040fe200000000ff */
[----:B------:R-:W-:Y:S01]  /*14940*/  IMAD.X R7, R10, 0x1, R25, P6 ;  /* 0x000000010a077824 */ /* 0x000fe200030e0619 */
[----:B------:R-:W-:Y:S01]  /*14950*/  ULDC UR4, c[0x0][0x248] ;  /* 0x0000920000047ab9 */ /* 0x000fe20000000800 */
[----:B------:R-:W-:Y:S01]  /*14960*/  PRMT R59, R59, 0x7772, RZ ;  /* 0x000077723b3b7816 */ /* 0x000fe200000000ff */
[----:B------:R-:W-:Y:S01]  /*14970*/  VIADD R10, R12, 0x6b ;  /* 0x0000006b0c0a7836 */ /* 0x000fe20000000000 */
[----:B------:R-:W-:Y:S01]  /*14980*/  SHF.R.S32.HI R9, RZ, 0x1f, R8 ;  /* 0x0000001fff097819 */ /* 0x000fe20000011408 */
[----:B------:R0:W-:Y:S01]  /*14990*/  @P0 STG.E.U8 desc[UR14][R6.64], R19 ;  /* 0x0000001306000986 */ /* 0x0001e2000c10110e */
[----:B------:R-:W-:Y:S01]  /*149a0*/  ISETP.LT.AND P2, PT, R14, UR6, !P2 ;  /* 0x000000060e007c0c */ /* 0x000fe2000d741270 */
        /* <DEDUP_REMOVED lines=8> */
[----:B------:R-:W-:Y:S01]  /*14a30*/  IMAD.X R9, R9, 0x1, R25, P0 ;  /* 0x0000000109097824 */ /* 0x000fe200000e0619 */
[----:B------:R-:W-:Y:S01]  /*14a40*/  ISETP.GE.AND P0, PT, R10, UR4, PT ;  /* 0x000000040a007c0c */ /* 0x000fe2000bf06270 */
[----:B------:R-:W-:Y:S01]  /*14a50*/  ULDC UR4, c[0x0][0x248] ;  /* 0x0000920000047ab9 */ /* 0x000fe20000000800 */
[----:B------:R1:W-:Y:S01]  /*14a60*/  @P5 STG.E.U8 desc[UR14][R4.64], R59 ;  /* 0x0000003b04005986 */ /* 0x0003e2000c10110e */
[C---:B0-----:R-:W-:Y:S01]  /*14a70*/  IADD3 R6, P5, R11.reuse, R2, RZ ;  /* 0x000000020b067210 */ /* 0x041fe20007fbe0ff */
[----:B------:R-:W-:Y:S01]  /*14a80*/  ULDC UR8, c[0x0][0x228] ;  /* 0x00008a0000087ab9 */ /* 0x000fe20000000800 */
[----:B------:R-:W-:Y:S01]  /*14a90*/  PRMT R19, R64, 0x7770, RZ ;  /* 0x0000777040137816 */ /* 0x000fe200000000ff */
[----:B------:R-:W-:Y:S01]  /*14aa0*/  VIADD R16, R11, UR4 ;  /* 0x000000040b107c36 */ /* 0x000fe20008000000 */
[----:B------:R-:W-:Y:S01]  /*14ab0*/  ISETP.LT.AND P4, PT, R14, UR6, !P4 ;  /* 0x000000060e007c0c */ /* 0x000fe2000e781270 */
[----:B------:R-:W-:Y:S01]  /*14ac0*/  IMAD.X R7, R18, 0x1, R0, P5 ;  /* 0x0000000112077824 */ /* 0x000fe200028e0600 */
[----:B------:R-:W-:Y:S01]  /*14ad0*/  ISETP.LT.AND P5, PT, R13, UR8, !P3 ;  /* 0x000000080d007c0c */ /* 0x000fe2000dfa1270 */
[----:B------:R0:W-:Y:S01]  /*14ae0*/  @P2 STG.E.U8 desc[UR14][R8.64], R17 ;  /* 0x0000001108002986 */ /* 0x0001e2000c10110e */
[----:B------:R-:W-:Y:S01]  /*14af0*/  SHF.R.S32.HI R20, RZ, 0x1f, R16 ;  /* 0x0000001fff147819 */ /* 0x000fe20000011410 */
[----:B------:R-:W-:Y:S01]  /*14b00*/  VIADD R10, R12, 0x6c ;  /* 0x0000006c0c0a7836 */ /* 0x000fe20000000000 */
[----:B------:R-:W-:Y:S01]  /*14b10*/  ULDC UR4, c[0x0][0x22c] ;  /* 0x00008b0000047ab9 */ /* 0x000fe20000000800 */
[----:B------:R2:W-:Y:S01]  /*14b20*/  @P6 STG.E.U8 desc[UR14][R6.64], R19 ;  /* 0x0000001306006986 */ /* 0x0005e2000c10110e */
[----:B-1----:R-:W-:Y:S01]  /*14b30*/  IADD3 R4, P2, R11, R3, RZ ;  /* 0x000000030b047210 */ /* 0x002fe20007f5e0ff */
[----:B------:R-:W-:Y:S01]  /*14b40*/  ULDC UR6, c[0x0][0x228] ;  /* 0x00008a0000067ab9 */ /* 0x000fe20000000800 */
[----:B------:R-:W-:-:S03]  /*14b50*/  ULDC UR8, c[0x0][0x228] ;  /* 0x00008a0000087ab9 */ /* 0x000fc60000000800 */
[----:B------:R-:W-:Y:S01]  /*14b60*/  IMAD.X R5, R18, 0x1, R25, P2 ;  /* 0x0000000112057824 */ /* 0x000fe200010e0619 */
[----:B------:R-:W-:Y:S01]  /*14b70*/  ISETP.GE.AND P2, PT, R10, UR4, PT ;  /* 0x000000040a007c0c */ /* 0x000fe2000bf46270 */
[----:B------:R-:W-:Y:S01]  /*14b80*/  ULDC UR4, c[0x0][0x248] ;  /* 0x0000920000047ab9 */ /* 0x000fe20000000800 */
[C---:B0-----:R-:W-:Y:S01]  /*14b90*/  IADD3 R8, P6, R16.reuse, R2, RZ ;  /* 0x0000000210087210 */ /* 0x041fe20007fde0ff */
[----:B------:R-:W-:Y:S01]  /*14ba0*/  VIADD R11, R16, UR4 ;  /* 0x00000004100b7c36 */ /* 0x000fe20008000000 */
[----:B------:R-:W-:Y:S01]  /*14bb0*/  PRMT R17, R64, 0x7772, RZ ;  /* 0x0000777240117816 */ /* 0x000fe200000000ff */
[----:B------:R-:W-:Y:S01]  /*14bc0*/  VIADD R10, R12, 0x6d ;  /* 0x0000006d0c0a7836 */ /* 0x000fe20000000000 */
[----:B--2---:R-:W-:Y:S01]  /*14bd0*/  PRMT R19, R64, 0x7771, RZ ;  /* 0x0000777140137816 */ /* 0x004fe200000000ff */
[----:B------:R-:W-:Y:S01]  /*14be0*/  IMAD.X R9, R20, 0x1, R0, P6 ;  /* 0x0000000114097824 */ /* 0x000fe200030e0600 */
[----:B------:R-:W-:Y:S01]  /*14bf0*/  SHF.R.S32.HI R18, RZ, 0x1f, R11 ;  /* 0x0000001fff127819 */ /* 0x000fe2000001140b */
[----:B------:R-:W-:-:S02]  /*14c00*/  ULDC UR4, c[0x0][0x22c] ;  /* 0x00008b0000047ab9 */ /* 0x000fc40000000800 */
[----:B------:R0:W-:Y:S01]  /*14c10*/  @P4 STG.E.U8 desc[UR14][R4.64], R19 ;  /* 0x0000001304004986 */ /* 0x0001e2000c10110e */
[----:B------:R-:W-:Y:S01]  /*14c20*/  ISETP.LT.AND P4, PT, R14, UR6, !P3 ;  /* 0x000000060e007c0c */ /* 0x000fe2000df81270 */
[----:B------:R-:W-:Y:S01]  /*14c30*/  ULDC UR6, c[0x0][0x228] ;  /* 0x00008a0000067ab9 */ /* 0x000fe20000000800 */
[-C--:B------:R-:W-:Y:S01]  /*14c40*/  IADD3 R6, P3, R16, R3.reuse, RZ ;  /* 0x0000000310067210 */ /* 0x080fe20007f7e0ff */
[----:B------:R1:W-:Y:S01]  /*14c50*/  @P5 STG.E.U8 desc[UR14][R8.64], R17 ;  /* 0x0000001108005986 */ /* 0x0003e2000c10110e */
[----:B------:R-:W-:Y:S01]  /*14c60*/  ISETP.LT.AND P5, PT, R13, UR8, !P1 ;  /* 0x000000080d007c0c */ /* 0x000fe2000cfa1270 */
[----:B------:R-:W-:Y:S02]  /*14c70*/  ULDC UR8, c[0x0][0x228] ;  /* 0x00008a0000087ab9 */ /* 0x000fe40000000800 */
        /* <DEDUP_REMOVED lines=12> */
[----:B------:R-:W-:Y:S01]  /*14d40*/  ISETP.LT.AND P4, PT, R14, UR6, !P1 ;  /* 0x000000060e007c0c */ /* 0x000fe2000cf81270 */
[----:B------:R-:W-:Y:S01]  /*14d50*/  ULDC UR6, c[0x0][0x228] ;  /* 0x00008a0000067ab9 */ /* 0x000fe20000000800 */
[----:B------:R-:W-:Y:S01]  /*14d60*/  IADD3 R8, P1, R11, R3, RZ ;  /* 0x000000030b087210 */ /* 0x000fe20007f3e0ff */
[----:B------:R1:W-:Y:S01]  /*14d70*/  @P5 STG.E.U8 desc[UR14][R4.64], R17 ;  /* 0x0000001104005986 */ /* 0x0003e2000c10110e */
[----:B------:R-:W-:Y:S01]  /*14d80*/  ISETP.LT.AND P5, PT, R13, UR8, !P0 ;  /* 0x000000080d007c0c */ /* 0x000fe2000c7a1270 */
[----:B------:R-:W-:-:S02]  /*14d90*/  ULDC UR8, c[0x0][0x228] ;  /* 0x00008a0000087ab9 */ /* 0x000fc40000000800 */
[----:B------:R-:W-:Y:S01]  /*14da0*/  IMAD.X R9, R18, 0x1, R25, P1 ;  /* 0x0000000112097824 */ /* 0x000fe200008e0619 */
[----:B------:R-:W-:Y:S01]  /*14db0*/  ISETP.GE.AND P1, PT, R10, UR4, PT ;  /* 0x000000040a007c0c */ /* 0x000fe2000bf26270 */
[----:B------:R-:W-:Y:S01]  /*14dc0*/  ULDC UR4, c[0x0][0x248] ;  /* 0x0000920000047ab9 */ /* 0x000fe20000000800 */
[----:B------:R-:W-:Y:S01]  /*14dd0*/  VIADD R10, R12, 0x6f ;  /* 0x0000006f0c0a7836 */ /* 0x000fe20000000000 */
[CC--:B0-----:R-:W-:Y:S01]  /*14de0*/  IADD3 R6, P6, R16.reuse, R2.reuse, RZ ;  /* 0x0000000210067210 */ /* 0x0c1fe20007fde0ff */
[----:B------:R-:W-:Y:S01]  /*14df0*/  VIADD R11, R16, UR4 ;  /* 0x00000004100b7c36 */ /* 0x000fe20008000000 */
[C---:B------:R-:W-:Y:S01]  /*14e00*/  PRMT R19, R65.reuse, 0x7771, RZ ;  /* 0x0000777141137816 */ /* 0x040fe200000000ff */
[----:B------:R-:W-:Y:S01]  /*14e10*/  ULDC UR4, c[0x0][0x22c] ;  /* 0x00008b0000047ab9 */ /* 0x000fe20000000800 */
        /* <DEDUP_REMOVED lines=14> */
[----:B------:R-:W-:Y:S01]  /*14f00*/  ISETP.LT.AND P2, PT, R14, UR6, !P2 ;  /* 0x000000060e007c0c */ /* 0x000fe2000d741270 */
[C---:B------:R-:W-:Y:S01]  /*14f10*/  VIADD R16, R11.reuse, UR4 ;  /* 0x000000040b107c36 */ /* 0x040fe20008000000 */
[C---:B0-----:R-:W-:Y:S01]  /*14f20*/  IADD3 R8, P6, R11.reuse, R2, RZ ;  /* 0x000000020b087210 */ /* 0x041fe20007fde0ff */
[----:B------:R0:W-:Y:S01]  /*14f30*/  @P4 STG.E.U8 desc[UR14][R4.64], R65 ;  /* 0x0000004104004986 */ /* 0x0001e2000c10110e */
[----:B------:R-:W-:Y:S01]  /*14f40*/  VIADD R10, R12, 0x70 ;  /* 0x000000700c0a7836 */ /* 0x000fe20000000000 */
[----:B-1----:R-:W-:Y:S01]  /*14f50*/  PRMT R17, R66, 0x7770, RZ ;  /* 0x0000777042117816 */ /* 0x002fe200000000ff */
[----:B------:R-:W-:Y:S01]  /*14f60*/  ULDC UR4, c[0x0][0x22c] ;  /* 0x00008b0000047ab9 */ /* 0x000fe20000000800 */
[----:B------:R-:W-:Y:S01]  /*14f70*/  IMAD.X R9, R18, 0x1, R0, P6 ;  /* 0x0000000112097824 */ /* 0x000fe200030e0600 */
[----:B------:R-:W-:Y:S01]  /*14f80*/  IADD3 R6, P4, R11, R3, RZ ;  /* 0x000000030b067210 */ /* 0x000fe20007f9e0ff */
[----:B------:R-:W-:Y:S01]  /*14f90*/  ULDC UR6, c[0x0][0x228] ;  /* 0x00008a0000067ab9 */ /* 0x000fe20000000800 */
[----:B------:R-:W-:-:S02]  /*14fa0*/  SHF.R.S32.HI R20, RZ, 0x1f, R16 ;  /* 0x0000001fff147819 */ /* 0x000fc40000011410 */
[----:B------:R1:W-:Y:S01]  /*14fb0*/  @P5 STG.E.U8 desc[UR14][R8.64], R17 ;  /* 0x0000001108005986 */ /* 0x0003e2000c10110e */
[C---:B------:R-:W-:Y:S01]  /*14fc0*/  ISETP.LT.AND P5, PT, R13.reuse, UR8, !P3 ;  /* 0x000000080d007c0c */ /* 0x040fe2000dfa1270 */
[----:B------:R-:W-:Y:S01]  /*14fd0*/  IMAD.X R7, R18, 0x1, R25, P4 ;  /* 0x0000000112077824 */ /* 0x000fe200020e0619 */
[-C--:B0-----:R-:W-:Y:S01]  /*14fe0*/  IADD3 R4, P6, R16, R2.reuse, RZ ;  /* 0x0000000210047210 */ /* 0x081fe20007fde0ff */
[----:B------:R-:W-:Y:S01]  /*14ff0*/  ULDC UR8, c[0x0][0x228] ;  /* 0x00008a0000087ab9 */ /* 0x000fe20000000800 */
[----:B------:R-:W-:Y:S02]  /*15000*/  PRMT R19, R66, 0x7771, RZ ;  /* 0x0000777142137816 */ /* 0x000fe400000000ff */
[----:B------:R-:W-:Y:S01]  /*15010*/  ISETP.GE.AND P4, PT, R10, UR4, PT ;  /* 0x000000040a007c0c */ /* 0x000fe2000bf86270 */
[----:B------:R-:W-:Y:S01]  /*15020*/  IMAD.X R5, R20, 0x1, R0, P6 ;  /* 0x0000000114057824 */ /* 0x000fe200030e0600 */
[----:B------:R-:W-:Y:S01]  /*15030*/  ULDC UR4, c[0x0][0x248] ;  /* 0x0000920000047ab9 */ /* 0x000fe20000000800 */
[----:B------:R0:W-:Y:S01]  /*15040*/  @P2 STG.E.U8 desc[UR14][R6.64], R19 ;  /* 0x0000001306002986 */ /* 0x0001e2000c10110e */
[----:B------:R-:W-:Y:S01]  /*15050*/  VIADD R11, R16, UR4 ;  /* 0x00000004100b7c36 */ /* 0x000fe20008000000 */
[----:B-1----:R-:W-:Y:S01]  /*15060*/  PRMT R17, R66, 0x7772, RZ ;  /* 0x0000777242117816 */ /* 0x002fe200000000ff */
[----:B------:R-:W-:Y:S01]  /*15070*/  VIADD R10, R12, 0x71 ;  /* 0x000000710c0a7836 */ /* 0x000fe20000000000 */
        /* <DEDUP_REMOVED lines=8> */
[----:B0-----:R-:W-:Y:S01]  /*15100*/  IADD3 R6, P6, R11, R2, RZ ;  /* 0x000000020b067210 */ /* 0x001fe20007fde0ff */
[----:B------:R-:W-:Y:S01]  /*15110*/  ULDC UR8, c[0x0][0x228] ;  /* 0x00008a0000087ab9 */ /* 0x000fe20000000800 */
[----:B------:R-:W-:-:S02]  /*15120*/  PRMT R19, R66, 0x7773, RZ ;  /* 0x0000777342137816 */ /* 0x000fc400000000ff */
[----:B------:R-:W-:Y:S01]  /*15130*/  ISETP.GE.AND P3, PT, R10, UR4, PT ;  /* 0x000000040a007c0c */ /* 0x000fe2000bf66270 */
[----:B------:R-:W-:Y:S01]  /*15140*/  IMAD.X R7, R18, 0x1, R0, P6 ;  /* 0x0000000112077824 */ /* 0x000fe200030e0600 */
[----:B------:R-:W-:Y:S01]  /*15150*/  ULDC UR4, c[0x0][0x248] ;  /* 0x0000920000047ab9 */ /* 0x000fe20000000800 */
[----:B-1----:R-:W-:Y:S01]  /*15160*/  PRMT R17, R67, 0x7770, RZ ;  /* 0x0000777043117816 */ /* 0x002fe200000000ff */
[----:B------:R0:W-:Y:S01]  /*15170*/  @P2 STG.E.U8 desc[UR14][R8.64], R19 ;  /* 0x0000001308002986 */ /* 0x0001e2000c10110e */
[----:B------:R-:W-:Y:S01]  /*15180*/  VIADD R16, R11, UR4 ;  /* 0x000000040b107c36 */ /* 0x000fe20008000000 */
[----:B------:R-:W-:Y:S01]  /*15190*/  ISETP.LT.AND P1, PT, R14, UR6, !P1 ;  /* 0x000000060e007c0c */ /* 0x000fe2000cf21270 */
[----:B------:R-:W-:Y:S01]  /*151a0*/  VIADD R10, R12, 0x72 ;  /* 0x000000720c0a7836 */ /* 0x000fe20000000000 */
[----:B------:R1:W-:Y:S01]  /*151b0*/  @P5 STG.E.U8 desc[UR14][R6.64], R17 ;  /* 0x0000001106005986 */ /* 0x0003e2000c10110e */
[----:B------:R-:W-:Y:S01]  /*151c0*/  ISETP.LT.AND P5, PT, R13, UR8, !P0 ;  /* 0x000000080d007c0c */ /* 0x000fe2000c7a1270 */
[----:B------:R-:W-:Y:S01]  /*151d0*/  ULDC UR8, c[0x0][0x228] ;  /* 0x00008a0000087ab9 */ /* 0x000fe20000000800 */
[-C--:B------:R-:W-:Y:S01]  /*151e0*/  IADD3 R4, P2, R11, R3.reuse, RZ ;  /* 0x000000030b047210 */ /* 0x080fe20007f5e0ff */
[----:B------:R-:W-:Y:S01]  /*151f0*/  ULDC UR4, c[0x0][0x22c] ;  /* 0x00008b0000047ab9 */ /* 0x000fe20000000800 */
[----:B------:R-:W-:Y:S01]  /*15200*/  SHF.R.S32.HI R20, RZ, 0x1f, R16 ;  /* 0x0000001fff147819 */ /* 0x000fe20000011410 */
[----:B------:R-:W-:Y:S01]  /*15210*/  ULDC UR6, c[0x0][0x22c] ;  /* 0x00008b0000067ab9 */ /* 0x000fe20000000800 */
[----:B------:R-:W-:Y:S01]  /*15220*/  ISETP.LT.AND P0, PT, R14, UR8, !P0 ;  /* 0x000000080e007c0c */ /* 0x000fe2000c701270 */
[--C-:B------:R-:W-:Y:S01]  /*15230*/  IMAD.X R5, R18, 0x1, R25.reuse, P2 ;  /* 0x0000000112057824 */ /* 0x100fe200010e0619 */
[-C--:B0-----:R-:W-:Y:S01]  /*15240*/  IADD3 R8, P6, R16, R2.reuse, RZ ;  /* 0x0000000210087210 */ /* 0x081fe20007fde0ff */
[----:B------:R-:W-:Y:S01]  /*15250*/  ULDC UR8, c[0x0][0x228] ;  /* 0x00008a0000087ab9 */ /* 0x000fe20000000800 */
[C---:B------:R-:W-:Y:S01]  /*15260*/  PRMT R19, R67.reuse, 0x7771, RZ ;  /* 0x0000777143137816 */ /* 0x040fe200000000ff */
[----:B-1----:R-:W-:Y:S01]  /*15270*/  VIADD R7, R12, 0x73 ;  /* 0x000000730c077836 */ /* 0x002fe20000000000 */
[----:B------:R-:W-:Y:S01]  /*15280*/  PRMT R17, R67, 0x7772, RZ ;  /* 0x0000777243117816 */ /* 0x000fe200000000ff */
[----:B------:R-:W-:Y:S01]  /*15290*/  IMAD.X R9, R20, 0x1, R0, P6 ;  /* 0x0000000114097824 */ /* 0x000fe200030e0600 */
[----:B------:R-:W-:Y:S01]  /*152a0*/  ISETP.GE.AND P2, PT, R10, UR4, PT ;  /* 0x000000040a007c0c */ /* 0x000fe2000bf46270 */
[----:B------:R-:W-:Y:S01]  /*152b0*/  ULDC UR4, c[0x0][0x248] ;  /* 0x0000920000047ab9 */ /* 0x000fe20000000800 */
[C---:B------:R-:W-:Y:S01]  /*152c0*/  IADD3 R6, P6, R16.reuse, R3, RZ ;  /* 0x0000000310067210 */ /* 0x040fe20007fde0ff */
[----:B------:R-:W-:Y:S01]  /*152d0*/  VIADD R11, R16, UR4 ;  /* 0x00000004100b7c36 */ /* 0x000fe20008000000 */
[----:B------:R0:W-:Y:S01]  /*152e0*/  @P1 STG.E.U8 desc[UR14][R4.64], R19 ;  /* 0x0000001304001986 */ /* 0x0001e2000c10110e */
[----:B------:R-:W-:Y:S01]  /*152f0*/  ISETP.GE.AND P1, PT, R7, UR6, PT ;  /* 0x0000000607007c0c */ /* 0x000fe2000bf26270 */
[----:B------:R-:W-:Y:S01]  /*15300*/  ULDC UR4, c[0x0][0x22c] ;  /* 0x00008b0000047ab9 */ /* 0x000fe20000000800 */
[----:B------:R-:W-:Y:S01]  /*15310*/  IMAD.X R7, R20, 0x1, R25, P6 ;  /* 0x0000000114077824 */ /* 0x000fe200030e0619 */
[----:B------:R1:W-:Y:S01]  /*15320*/  @P5 STG.E.U8 desc[UR14][R8.64], R17 ;  /* 0x0000001108005986 */ /* 0x0003e2000c10110e */
[----:B------:R-:W-:Y:S01]  /*15330*/  ISETP.LT.AND P5, PT, R13, UR10, !P4 ;  /* 0x0000000a0d007c0c */ /* 0x000fe2000e7a1270 */
[----:B------:R-:W-:Y:S01]  /*15340*/  ULDC UR6, c[0x0][0x228] ;  /* 0x00008a0000067ab9 */ /* 0x000fe20000000800 */
[----:B------:R-:W-:Y:S01]  /*15350*/  PRMT R67, R67, 0x7773, RZ ;  /* 0x0000777343437816 */ /* 0x000fe200000000ff */
[----:B------:R-:W-:Y:S01]  /*15360*/  VIADD R10, R12, 0x75 ;  /* 0x000000750c0a7836 */ /* 0x000fe20000000000 */
[----:B------:R-:W-:Y:S01]  /*15370*/  ISETP.LT.AND P4, PT, R14, UR6, !P4 ;  /* 0x000000060e007c0c */ /* 0x000fe2000e781270 */
[----:B------:R-:W-:Y:S01]  /*15380*/  ULDC UR6, c[0x0][0x228] ;  /* 0x00008a0000067ab9 */ /* 0x000fe20000000800 */
[----:B0-----:R-:W-:Y:S01]  /*15390*/  IADD3 R4, P6, R11, R2, RZ ;  /* 0x000000020b047210 */ /* 0x001fe20007fde0ff */
[----:B------:R0:W-:Y:S01]  /*153a0*/  @P0 STG.E.U8 desc[UR14][R6.64], R67 ;  /* 0x0000004306000986 */ /* 0x0001e2000c10110e */
[----:B------:R-:W-:Y:S01]  /*153b0*/  PRMT R19, R68, 0x7771, RZ ;  /* 0x0000777144137816 */ /* 0x000fe200000000ff */
[----:B-1----:R-:W-:Y:S01]  /*153c0*/  VIADD R8, R12, 0x74 ;  /* 0x000000740c087836 */ /* 0x002fe20000000000 */
[----:B------:R-:W-:-:S02]  /*153d0*/  SHF.R.S32.HI R9, RZ, 0x1f, R11 ;  /* 0x0000001fff097819 */ /* 0x000fc4000001140b */
[----:B------:R-:W-:Y:S02]  /*153e0*/  PRMT R17, R68, 0x7770, RZ ;  /* 0x0000777044117816 */ /* 0x000fe400000000ff */
[----:B------:R-:W-:Y:S01]  /*153f0*/  ISETP.GE.AND P0, PT, R8, UR4, PT ;  /* 0x0000000408007c0c */ /* 0x000fe2000bf06270 */
[----:B------:R-:W-:Y:S01]  /*15400*/  IMAD.X R5, R9, 0x1, R0, P6 ;  /* 0x0000000109057824 */ /* 0x000fe200030e0600 */
[----:B------:R-:W-:Y:S01]  /*15410*/  ULDC UR4, c[0x0][0x248] ;  /* 0x0000920000047ab9 */ /* 0x000fe20000000800 */
[C---:B------:R-:W-:Y:S01]  /*15420*/  IADD3 R8, P6, R11.reuse, R3, RZ ;  /* 0x000000030b087210 */ /* 0x040fe20007fde0ff */
[----:B------:R-:W-:Y:S01]  /*15430*/  VIADD R16, R11, UR4 ;  /* 0x000000040b107c36 */ /* 0x000fe20008000000 */
[----:B------:R-:W-:Y:S01]  /*15440*/  ULDC UR4, c[0x0][0x228] ;  /* 0x00008a0000047ab9 */ /* 0x000fe20000000800 */
[----:B------:R1:W-:Y:S01]  /*15450*/  @P5 STG.E.U8 desc[UR14][R4.64], R17 ;  /* 0x0000001104005986 */ /* 0x0003e2000c10110e */
[----:B------:R-:W-:Y:S01]  /*15460*/  ISETP.LT.AND P5, PT, R13, UR6, !P3 ;  /* 0x000000060d007c0c */ /* 0x000fe2000dfa1270 */
[----:B------:R-:W-:Y:S01]  /*15470*/  IMAD.X R9, R9, 0x1, R25, P6 ;  /* 0x0000000109097824 */ /* 0x000fe200030e0619 */
[----:B0-----:R-:W-:Y:S01]  /*15480*/  SHF.R.S32.HI R7, RZ, 0x1f, R16 ;  /* 0x0000001fff077819 */ /* 0x001fe20000011410 */
[----:B------:R-:W-:Y:S01]  /*15490*/  ULDC UR6, c[0x0][0x228] ;  /* 0x00008a0000067ab9 */ /* 0x000fe20000000800 */
[----:B------:R-:W-:Y:S01]  /*154a0*/  ISETP.LT.AND P3, PT, R14, UR4, !P3 ;  /* 0x000000040e007c0c */ /* 0x000fe2000df61270 */
[----:B------:R-:W-:Y:S01]  /*154b0*/  ULDC UR4, c[0x0][0x248] ;  /* 0x0000920000047ab9 */ /* 0x000fe20000000800 */
[----:B------:R-:W-:Y:S01]  /*154c0*/  PRMT R11, R68, 0x7772, RZ ;  /* 0x00007772440b7816 */ /* 0x000fe200000000ff */
[----:B------:R0:W-:Y:S01]  /*154d0*/  @P4 STG.E.U8 desc[UR14][R8.64], R19 ;  /* 0x0000001308004986 */ /* 0x0001e2000c10110e */
[----:B------:R-:W-:Y:S01]  /*154e0*/  ISETP.GE.AND P4, PT, R10, UR7, PT ;  /* 0x000000070a007c0c */ /* 0x000fe2000bf86270 */
[----:B------:R-:W-:Y:S01]  /*154f0*/  VIADD R10, R12, 0x76 ;  /* 0x000000760c0a7836 */ /* 0x000fe20000000000 */
[----:B------:R-:W-:Y:S01]  /*15500*/  ULDC UR7, c[0x0][0x228] ;  /* 0x00008a0000077ab9 */ /* 0x000fe20000000800 */
[----:B-1----:R-:W-:-:S02]  /*15510*/  IADD3 R4, P6, R16, R2, RZ ;  /* 0x0000000210047210 */ /* 0x002fc40007fde0ff */
[----:B------:R-:W-:-:S03]  /*15520*/  PRMT R17, R68, 0x7773, RZ ;  /* 0x0000777344117816 */ /* 0x000fc600000000ff */
[----:B------:R-:W-:Y:S01]  /*15530*/  IMAD.X R5, R7, 0x1, R0, P6 ;  /* 0x0000000107057824 */ /* 0x000fe200030e0600 */
[C---:B------:R-:W-:Y:S01]  /*15540*/  IADD3 R6, P6, R16.reuse, R3, RZ ;  /* 0x0000000310067210 */ /* 0x040fe20007fde0ff */
[----:B------:R-:W-:Y:S01]  /*15550*/  VIADD R16, R16, UR4 ;  /* 0x0000000410107c36 */ /* 0x000fe20008000000 */
[----:B------:R-:W-:Y:S01]  /*15560*/  ULDC UR4, c[0x0][0x248] ;  /* 0x0000920000047ab9 */ /* 0x000fe20000000800 */
[----:B0-----:R-:W-:Y:S01]  /*15570*/  PRMT R19, R69, 0x7771, RZ ;  /* 0x0000777145137816 */ /* 0x001fe200000000ff */
[----:B------:R0:W-:Y:S01]  /*15580*/  @P5 STG.E.U8 desc[UR14][R4.64], R11 ;  /* 0x0000000b04005986 */ /* 0x0001e2000c10110e */
[----:B------:R-:W-:Y:S01]  /*15590*/  IMAD.X R7, R7, 0x1, R25, P6 ;  /* 0x0000000107077824 */ /* 0x000fe200030e0619 */
[----:B------:R-:W-:Y:S02]  /*155a0*/  SHF.R.S32.HI R18, RZ, 0x1f, R16 ;  /* 0x0000001fff127819 */ /* 0x000fe40000011410 */
[----:B------:R-:W-:Y:S01]  /*155b0*/  ISETP.LT.AND P5, PT, R13, UR6, !P2 ;  /* 0x000000060d007c0c */ /* 0x000fe2000d7a1270 */
[----:B------:R-:W-:Y:S01]  /*155c0*/  ULDC UR6, c[0x0][0x228] ;  /* 0x00008a0000067ab9 */ /* 0x000fe20000000800 */
[----:B------:R1:W-:Y:S01]  /*155d0*/  @P3 STG.E.U8 desc[UR14][R6.64], R17 ;  /* 0x0000001106003986 */ /* 0x0003e2000c10110e */
[----:B------:R-:W-:-:S02]  /*155e0*/  IADD3 R8, P3, R16, R2, RZ ;  /* 0x0000000210087210 */ /* 0x000fc40007f7e0ff */
[----:B------:R-:W-:Y:S01]  /*155f0*/  ISETP.LT.AND P6, PT, R13, UR7, !P1 ;  /* 0x000000070d007c0c */ /* 0x000fe2000cfc1270 */
[----:B------:R-:W-:Y:S02]  /*15600*/  ULDC UR7, c[0x0][0x228] ;  /* 0x00008a0000077ab9 */ /* 0x000fe40000000800 */
[--C-:B------:R-:W-:Y:S01]  /*15610*/  IMAD.X R9, R18, 0x1, R0.reuse, P3 ;  /* 0x0000000112097824 */ /* 0x100fe200018e0600 */
[----:B------:R-:W-:Y:S01]  /*15620*/  ISETP.LT.AND P3, PT, R14, UR6, !P2 ;  /* 0x000000060e007c0c */ /* 0x000fe2000d761270 */
[C---:B0-----:R-:W-:Y:S01]  /*15630*/  VIADD R11, R16.reuse, UR4 ;  /* 0x00000004100b7c36 */ /* 0x041fe20008000000 */
[-C--:B------:R-:W-:Y:S01]  /*15640*/  IADD3 R4, P2, R16, R3.reuse, RZ ;  /* 0x0000000310047210 */ /* 0x080fe20007f5e0ff */
[----:B------:R-:W-:Y:S01]  /*15650*/  ULDC UR4, c[0x0][0x248] ;  /* 0x0000920000047ab9 */ /* 0x000fe20000000800 */
[----:B------:R0:W-:Y:S01]  /*15660*/  @P5 STG.E.U8 desc[UR14][R8.64], R21 ;  /* 0x0000001508005986 */ /* 0x0001e2000c10110e */
[----:B-1----:R-:W-:Y:S01]  /*15670*/  PRMT R17, R69, 0x7772, RZ ;  /* 0x0000777245117816 */ /* 0x002fe200000000ff */
[----:B------:R-:W-:Y:S01]  /*15680*/  ULDC UR6, c[0x0][0x228] ;  /* 0x00008a0000067ab9 */ /* 0x000fe20000000800 */
[----:B------:R-:W-:Y:S01]  /*15690*/  IMAD.X R5, R18, 0x1, R25, P2 ;  /* 0x0000000112057824 */ /* 0x000fe200010e0619 */
[----:B------:R-:W-:Y:S01]  /*156a0*/  ISETP.GE.AND P2, PT, R10, UR5, PT ;  /* 0x000000050a007c0c */ /* 0x000fe2000bf46270 */
[----:B------:R-:W-:Y:S01]  /*156b0*/  ULDC UR5, c[0x0][0x228] ;  /* 0x00008a0000057ab9 */ /* 0x000fe20000000800 */
[----:B------:R-:W-:Y:S01]  /*156c0*/  SHF.R.S32.HI R20, RZ, 0x1f, R11 ;  /* 0x0000001fff147819 */ /* 0x000fe2000001140b */
[C---:B------:R-:W-:Y:S01]  /*156d0*/  VIADD R16, R11.reuse, UR4 ;  /* 0x000000040b107c36 */ /* 0x040fe20008000000 */
[CC--:B------:R-:W-:Y:S01]  /*156e0*/  IADD3 R6, P5, R11.reuse, R2.reuse, RZ ;  /* 0x000000020b067210 */ /* 0x0c0fe20007fbe0ff */
[----:B------:R1:W-:Y:S01]  /*156f0*/  @P3 STG.E.U8 desc[UR14][R4.64], R19 ;  /* 0x0000001304003986 */ /* 0x0003e2000c10110e */
[----:B------:R-:W-:Y:S01]  /*15700*/  ISETP.LT.AND P1, PT, R14, UR5, !P1 ;  /* 0x000000050e007c0c */ /* 0x000fe2000cf21270 */
[----:B------:R-:W-:Y:S01]  /*15710*/  ULDC UR5, c[0x0][0x228] ;  /* 0x00008a0000057ab9 */ /* 0x000fe20000000800 */
[----:B0-----:R-:W-:Y:S01]  /*15720*/  IADD3 R8, P3, R11, R3, RZ ;  /* 0x000000030b087210 */ /* 0x001fe20007f7e0ff */
[C---:B------:R-:W-:Y:S01]  /*15730*/  IMAD.X R7, R20.reuse, 0x1, R0, P5 ;  /* 0x0000000114077824 */ /* 0x040fe200028e0600 */
[----:B------:R-:W-:Y:S01]  /*15740*/  ISETP.LT.AND P5, PT, R13, UR6, !P0 ;  /* 0x000000060d007c0c */ /* 0x000fe2000c7a1270 */
[----:B------:R-:W-:Y:S01]  /*15750*/  ULDC UR4, c[0x0][0x248] ;  /* 0x0000920000047ab9 */ /* 0x000fe20000000800 */
[----:B------:R-:W-:Y:S01]  /*15760*/  PRMT R69, R69, 0x7773, RZ ;  /* 0x0000777345457816 */ /* 0x000fe200000000ff */
[----:B------:R-:W-:Y:S01]  /*15770*/  IMAD.X R9, R20, 0x1, R25, P3 ;  /* 0x0000000114097824 */ /* 0x000fe200018e0619 */
[----:B------:R0:W-:Y:S01]  /*15780*/  @P6 STG.E.U8 desc[UR14][R6.64], R17 ;  /* 0x0000001106006986 */ /* 0x0001e2000c10110e */
[----:B------:R-:W-:Y:S01]  /*15790*/  SHF.R.S32.HI R18, RZ, 0x1f, R16 ;  /* 0x0000001fff127819 */ /* 0x000fe20000011410 */
[----:B------:R-:W-:Y:S01]  /*157a0*/  VIADD R10, R12, 0x77 ;  /* 0x000000770c0a7836 */ /* 0x000fe20000000000 */
[----:B-1----:R-:W-:Y:S01]  /*157b0*/  IADD3 R4, P6, R16, R2, RZ ;  /* 0x0000000210047210 */ /* 0x002fe20007fde0ff */
[----:B------:R-:W-:Y:S01]  /*157c0*/  ULDC UR6, c[0x0][0x228] ;  /* 0x00008a0000067ab9 */ /* 0x000fe20000000800 */
[----:B------:R-:W-:Y:S01]  /*157d0*/  ISETP.LT.AND P0, PT, R14, UR5, !P0 ;  /* 0x000000050e007c0c */ /* 0x000fe2000c701270 */
[----:B------:R-:W-:Y:S01]  /*157e0*/  @P1 STG.E.U8 desc[UR14][R8.64], R69 ;  /* 0x0000004508001986 */ /* 0x000fe2000c10110e */
[----:B------:R-:W-:Y:S01]  /*157f0*/  PRMT R11, R70, 0x7770, RZ ;  /* 0x00007770460b7816 */ /* 0x000fe200000000ff */
[----:B------:R-:W-:Y:S01]  /*15800*/  IMAD.X R5, R18, 0x1, R0, P6 ;  /* 0x0000000112057824 */ /* 0x000fe200030e0600 */
[----:B------:R-:W-:Y:S01]  /*15810*/  ISETP.GE.AND P3, PT, R10, UR11, PT ;  /* 0x0000000b0a007c0c */ /* 0x000fe2000bf66270 */
[C---:B------:R-:W-:Y:S01]  /*15820*/  VIADD R10, R12.reuse, 0x79 ;  /* 0x000000790c0a7836 */ /* 0x040fe20000000000 */
[----:B------:R-:W-:Y:S01]  /*15830*/  ULDC UR5, c[0x0][0x228] ;  /* 0x00008a0000057ab9 */ /* 0x000fe20000000800 */
[----:B0-----:R-:W-:Y:S01]  /*15840*/  VIADD R6, R12, 0x78 ;  /* 0x000000780c067836 */ /* 0x001fe20000000000 */
[----:B------:R0:W-:Y:S01]  /*15850*/  @P5 STG.E.U8 desc[UR14][R4.64], R11 ;  /* 0x0000000b04005986 */ /* 0x0001e2000c10110e */
[----:B------:R-:W-:Y:S01]  /*15860*/  VIADD R17, R16, UR4 ;  /* 0x0000000410117c36 */ /* 0x000fe20008000000 */
[----:B------:R-:W-:Y:S01]  /*15870*/  ULDC UR4, c[0x0][0x228] ;  /* 0x00008a0000047ab9 */ /* 0x000fe20000000800 */
[----:B------:R-:W-:Y:S01]  /*15880*/  ISETP.LT.AND P5, PT, R13, UR5, !P4 ;  /* 0x000000050d007c0c */ /* 0x000fe2000e7a1270 */
[----:B------:R-:W-:Y:S01]  /*15890*/  ULDC UR5, c[0x0][0x228] ;  /* 0x00008a0000057ab9 */ /* 0x000fe20000000800 */
[----:B------:R-:W-:-:S02]  /*158a0*/  ISETP.GE.AND P1, PT, R6, UR9, PT ;  /* 0x0000000906007c0c */ /* 0x000fc4000bf26270 */
[-C--:B------:R-:W-:Y:S02]  /*158b0*/  IADD3 R6, P6, R16, R3.reuse, RZ ;  /* 0x0000000310067210 */ /* 0x080fe40007fde0ff */
[----:B------:R-:W-:Y:S02]  /*158c0*/  SHF.R.S32.HI R16, RZ, 0x1f, R17 ;  /* 0x0000001fff107819 */ /* 0x000fe40000011411 */
[----:B------:R-:W-:Y:S01]  /*158d0*/  ISETP.LT.AND P4, PT, R14, UR4, !P4 ;  /* 0x000000040e007c0c */ /* 0x000fe2000e781270 */
[--C-:B------:R-:W-:Y:S01]  /*158e0*/  IMAD.X R7, R18, 0x1, R25.reuse, P6 ;  /* 0x0000000112077824 */ /* 0x100fe200030e0619 */
[C---:B0-----:R-:W-:Y:S01]  /*158f0*/  PRMT R5, R70.reuse, 0x7771, RZ ;  /* 0x0000777146057816 */ /* 0x041fe200000000ff */
[----:B------:R-:W-:Y:S01]  /*15900*/  ULDC UR4, c[0x0][0x248] ;  /* 0x0000920000047ab9 */ /* 0x000fe20000000800 */
[CC--:B------:R-:W-:Y:S01]  /*15910*/  IADD3 R8, P6, R17.reuse, R2.reuse, RZ ;  /* 0x0000000211087210 */ /* 0x0c0fe20007fde0ff */
[C---:B------:R-:W-:Y:S01]  /*15920*/  VIADD R18, R17.reuse, UR4 ;  /* 0x0000000411127c36 */ /* 0x040fe20008000000 */
[----:B------:R-:W-:Y:S01]  /*15930*/  PRMT R21, R70, 0x7772, RZ ;  /* 0x0000777246157816 */ /* 0x000fe200000000ff */
[----:B------:R-:W-:Y:S01]  /*15940*/  @P0 STG.E.U8 desc[UR14][R6.64], R5 ;  /* 0x0000000506000986 */ /* 0x000fe2000c10110e */
[----:B------:R-:W-:Y:S01]  /*15950*/  ISETP.GE.AND P0, PT, R10, UR17, PT ;  /* 0x000000110a007c0c */ /* 0x000fe2000bf06270 */
[----:B------:R-:W-:Y:S01]  /*15960*/  IMAD.X R9, R16, 0x1, R0, P6 ;  /* 0x0000000110097824 */ /* 0x000fe200030e0600 */
[----:B------:R-:W-:Y:S01]  /*15970*/  IADD3 R10, P6, R17, R3, RZ ;  /* 0x00000003110a7210 */ /* 0x000fe20007fde0ff */
[----:B------:R0:W1:Y:S01]  /*15980*/  LDS.128 R4, [R15] ;  /* 0x000000000f047984 */ /* 0x0000620000000c00 */
[----:B------:R-:W-:Y:S01]  /*15990*/  PRMT R19, R70, 0x7773, RZ ;  /* 0x0000777346137816 */ /* 0x000fe200000000ff */
[----:B------:R-:W-:Y:S01]  /*159a0*/  ULDC UR4, c[0x0][0x248] ;  /* 0x0000920000047ab9 */ /* 0x000fe20000000800 */
[----:B------:R-:W-:Y:S01]  /*159b0*/  SHF.R.S32.HI R20, RZ, 0x1f, R18 ;  /* 0x0000001fff147819 */ /* 0x000fe20000011412 */
[----:B------:R-:W-:Y:S01]  /*159c0*/  IMAD.X R11, R16, 0x1, R25, P6 ;  /* 0x00000001100b7824 */ /* 0x000fe200030e0619 */
[----:B------:R2:W-:Y:S01]  /*159d0*/  @P5 STG.E.U8 desc[UR14][R8.64], R21 ;  /* 0x0000001508005986 */ /* 0x0005e2000c10110e */
[C---:B------:R-:W-:Y:S01]  /*159e0*/  ISETP.LT.AND P5, PT, R13.reuse, UR5, !P2 ;  /* 0x000000050d007c0c */ /* 0x040fe2000d7a1270 */
[----:B------:R-:W-:Y:S01]  /*159f0*/  ULDC UR5, c[0x0][0x228] ;  /* 0x00008a0000057ab9 */ /* 0x000fe20000000800 */
[----:B------:R-:W-:Y:S01]  /*15a00*/  ISETP.LT.AND P6, PT, R13, UR6, !P3 ;  /* 0x000000060d007c0c */ /* 0x000fe2000dfc1270 */
[----:B------:R3:W-:Y:S01]  /*15a10*/  @P4 STG.E.U8 desc[UR14][R10.64], R19 ;  /* 0x000000130a004986 */ /* 0x0007e2000c10110e */
[----:B------:R-:W-:Y:S01]  /*15a20*/  IADD3 R16, P4, R18, R2, RZ ;  /* 0x0000000212107210 */ /* 0x000fe20007f9e0ff */
[----:B------:R-:W-:Y:S01]  /*15a30*/  ULDC UR6, c[0x0][0x228] ;  /* 0x00008a0000067ab9 */ /* 0x000fe20000000800 */
[----:B0-----:R-:W-:-:S03]  /*15a40*/  VIADD R15, R12, 0x7a ;  /* 0x0000007a0c0f7836 */ /* 0x001fc60000000000 */
[--C-:B------:R-:W-:Y:S01]  /*15a50*/  IMAD.X R17, R20, 0x1, R0.reuse, P4 ;  /* 0x0000000114117824 */ /* 0x100fe200020e0600 */
[----:B------:R-:W-:Y:S01]  /*15a60*/  ISETP.LT.AND P4, PT, R14, UR5, !P2 ;  /* 0x000000050e007c0c */ /* 0x000fe2000d781270 */
[----:B------:R-:W-:Y:S01]  /*15a70*/  ULDC UR5, c[0x0][0x228] ;  /* 0x00008a0000057ab9 */ /* 0x000fe20000000800 */
[CC--:B--2---:R-:W-:Y:S02]  /*15a80*/  IADD3 R8, P2, R18.reuse, R3.reuse, RZ ;  /* 0x0000000312087210 */ /* 0x0c4fe40007f5e0ff */
[----:B------:R0:W-:Y:S01]  /*15a90*/  @P5 STG.E.U8 desc[UR14][R16.64], R27 ;  /* 0x0000001b10005986 */ /* 0x0001e2000c10110e */
[----:B---3--:R-:W-:Y:S01]  /*15aa0*/  VIADD R19, R18, UR4 ;  /* 0x0000000412137c36 */ /* 0x008fe20008000000 */
[----:B------:R-:W-:Y:S01]  /*15ab0*/  ISETP.LT.AND P3, PT, R14, UR5, !P3 ;  /* 0x000000050e007c0c */ /* 0x000fe2000df61270 */
[----:B------:R-:W-:Y:S01]  /*15ac0*/  IMAD.X R9, R20, 0x1, R25, P2 ;  /* 0x0000000114097824 */ /* 0x000fe200010e0619 */
[----:B------:R-:W-:Y:S01]  /*15ad0*/  ULDC UR4, c[0x0][0x248] ;  /* 0x0000920000047ab9 */ /* 0x000fe20000000800 */
[----:B------:R-:W-:Y:S01]  /*15ae0*/  PRMT R21, R71, 0x7772, RZ ;  /* 0x0000777247157816 */ /* 0x000fe200000000ff */
[C---:B------:R-:W-:Y:S01]  /*15af0*/  VIADD R18, R19.reuse, UR4 ;  /* 0x0000000413127c36 */ /* 0x040fe20008000000 */
[----:B------:R-:W-:Y:S01]  /*15b00*/  SHF.R.S32.HI R22, RZ, 0x1f, R19 ;  /* 0x0000001fff167819 */ /* 0x000fe20000011413 */
[----:B------:R-:W-:Y:S01]  /*15b10*/  ULDC UR4, c[0x0][0x248] ;  /* 0x0000920000047ab9 */ /* 0x000fe20000000800 */
[-C--:B------:R-:W-:Y:S01]  /*15b20*/  IADD3 R10, P5, R19, R2.reuse, RZ ;  /* 0x00000002130a7210 */ /* 0x080fe20007fbe0ff */
[----:B------:R2:W-:Y:S01]  /*15b30*/  @P4 STG.E.U8 desc[UR14][R8.64], R23 ;  /* 0x0000001708004986 */ /* 0x0005e2000c10110e */
[----:B------:R-:W-:Y:S01]  /*15b40*/  PRMT R71, R71, 0x7773, RZ ;  /* 0x0000777347477816 */ /* 0x000fe200000000ff */
[----:B------:R-:W-:Y:S01]  /*15b50*/  ULDC UR5, c[0x0][0x228] ;  /* 0x00008a0000057ab9 */ /* 0x000fe20000000800 */
[----:B0-----:R-:W-:Y:S01]  /*15b60*/  IADD3 R16, P4, R19, R3, RZ ;  /* 0x0000000313107210 */ /* 0x001fe20007f9e0ff */
[----:B------:R-:W-:Y:S01]  /*15b70*/  IMAD.X R11, R22, 0x1, R0, P5 ;  /* 0x00000001160b7824 */ /* 0x000fe200028e0600 */
[----:B------:R-:W-:Y:S01]  /*15b80*/  ISETP.LT.AND P5, PT, R13, UR6, !P1 ;  /* 0x000000060d007c0c */ /* 0x000fe2000cfa1270 */
[----:B------:R-:W-:Y:S01]  /*15b90*/  VIADD R19, R18, UR4 ;  /* 0x0000000412137c36 */ /* 0x000fe20008000000 */
[----:B------:R-:W-:Y:S01]  /*15ba0*/  SHF.R.S32.HI R20, RZ, 0x1f, R18 ;  /* 0x0000001fff147819 */ /* 0x000fe20000011412 */
[----:B------:R-:W-:Y:S01]  /*15bb0*/  IMAD.X R17, R22, 0x1, R25, P4 ;  /* 0x0000000116117824 */ /* 0x000fe200020e0619 */
[----:B------:R0:W-:Y:S01]  /*15bc0*/  @P6 STG.E.U8 desc[UR14][R10.64], R21 ;  /* 0x000000150a006986 */ /* 0x0001e2000c10110e */
[----:B------:R-:W-:Y:S01]  /*15bd0*/  ISETP.LT.AND P1, PT, R14, UR5, !P1 ;  /* 0x000000050e007c0c */ /* 0x000fe2000cf21270 */
[----:B------:R-:W-:Y:S01]  /*15be0*/  ULDC UR5, c[0x0][0x228] ;  /* 0x00008a0000057ab9 */ /* 0x000fe20000000800 */
[----:B--2---:R-:W-:Y:S01]  /*15bf0*/  IADD3 R8, P6, R18, R2, RZ ;  /* 0x0000000212087210 */ /* 0x004fe20007fde0ff */
[----:B------:R2:W-:Y:S01]  /*15c00*/  @P3 STG.E.U8 desc[UR14][R16.64], R71 ;  /* 0x0000004710003986 */ /* 0x0005e2000c10110e */
[----:B------:R-:W-:Y:S01]  /*15c10*/  ULDC UR4, c[0x0][0x228] ;  /* 0x00008a0000047ab9 */ /* 0x000fe20000000800 */
[----:B-1----:R-:W-:Y:S01]  /*15c20*/  PRMT R27, R4, 0x7771, RZ ;  /* 0x00007771041b7816 */ /* 0x002fe200000000ff */
[----:B------:R-:W-:Y:S01]  /*15c30*/  ULDC UR6, c[0x0][0x228] ;  /* 0x00008a0000067ab9 */ /* 0x000fe20000000800 */
[----:B------:R-:W-:Y:S01]  /*15c40*/  IMAD.X R9, R20, 0x1, R0, P6 ;  /* 0x0000000114097824 */ /* 0x000fe200030e0600 */
[----:B------:R-:W-:-:S02]  /*15c50*/  PRMT R23, R4, 0x7772, RZ ;  /* 0x0000777204177816 */ /* 0x000fc400000000ff */
[----:B------:R-:W-:Y:S01]  /*15c60*/  ISETP.GE.AND P2, PT, R15, UR13, PT ;  /* 0x0000000d0f007c0c */ /* 0x000fe2000bf46270 */
[----:B0-----:R-:W-:Y:S01]  /*15c70*/  VIADD R10, R12, 0x7c ;  /* 0x0000007c0c0a7836 */ /* 0x001fe20000000000 */
[----:B------:R-:W-:Y:S01]  /*15c80*/  PRMT R21, R4, 0x7770, RZ ;  /* 0x0000777004157816 */ /* 0x000fe200000000ff */
[----:B------:R-:W-:Y:S01]  /*15c90*/  VIADD R15, R12, 0x7b ;  /* 0x0000007b0c0f7836 */ /* 0x000fe20000000000 */
[----:B--2---:R-:W-:Y:S02]  /*15ca0*/  SHF.R.S32.HI R17, RZ, 0x1f, R19 ;  /* 0x0000001fff117819 */ /* 0x004fe40000011413 */
[----:B------:R-:W-:Y:S01]  /*15cb0*/  ISETP.GE.AND P3, PT, R10, UR19, PT ;  /* 0x000000130a007c0c */ /* 0x000fe2000bf66270 */
[----:B------:R0:W-:Y:S01]  /*15cc0*/  @P5 STG.E.U8 desc[UR14][R8.64], R21 ;  /* 0x0000001508005986 */ /* 0x0001e2000c10110e */
[----:B------:R-:W-:Y:S02]  /*15cd0*/  IADD3 R10, P6, R18, R3, RZ ;  /* 0x00000003120a7210 */ /* 0x000fe40007fde0ff */
[----:B------:R-:W-:Y:S01]  /*15ce0*/  ISETP.LT.AND P5, PT, R13, UR5, !P0 ;  /* 0x000000050d007c0c */ /* 0x000fe2000c7a1270 */
[----:B------:R-:W-:Y:S01]  /*15cf0*/  ULDC UR5, c[0x0][0x228] ;  /* 0x00008a0000057ab9 */ /* 0x000fe20000000800 */
[----:B------:R-:W-:Y:S01]  /*15d00*/  ISETP.LT.AND P0, PT, R14, UR4, !P0 ;  /* 0x000000040e007c0c */ /* 0x000fe2000c701270 */
[----:B------:R-:W-:Y:S01]  /*15d10*/  IMAD.X R11, R20, 0x1, R25, P6 ;  /* 0x00000001140b7824 */ /* 0x000fe200030e0619 */
[----:B------:R-:W-:Y:S01]  /*15d20*/  ULDC UR4, c[0x0][0x248] ;  /* 0x0000920000047ab9 */ /* 0x000fe20000000800 */
[----:B------:R-:W-:Y:S01]  /*15d30*/  ISETP.GE.AND P4, PT, R15, UR21, PT ;  /* 0x000000150f007c0c */ /* 0x000fe2000bf86270 */
[----:B------:R-:W-:-:S02]  /*15d40*/  VIADD R15, R12, 0x7d ;  /* 0x0000007d0c0f7836 */ /* 0x000fc40000000000 */
[----:B------:R1:W-:Y:S01]  /*15d50*/  @P1 STG.E.U8 desc[UR14][R10.64], R27 ;  /* 0x0000001b0a001986 */ /* 0x0003e2000c10110e */
[-C--:B0-----:R-:W-:Y:S02]  /*15d60*/  IADD3 R8, P6, R19, R2.reuse, RZ ;  /* 0x0000000213087210 */ /* 0x081fe40007fde0ff */
[----:B------:R-:W-:Y:S01]  /*15d70*/  PRMT R21, R4, 0x7773, RZ ;  /* 0x0000777304157816 */ /* 0x000fe200000000ff */
[C---:B------:R-:W-:Y:S01]  /*15d80*/  VIADD R4, R12.reuse, 0x7e ;  /* 0x0000007e0c047836 */ /* 0x040fe20000000000 */
[----:B------:R-:W-:Y:S01]  /*15d90*/  ISETP.GE.AND P1, PT, R15, UR25, PT ;  /* 0x000000190f007c0c */ /* 0x000fe2000bf26270 */
[--C-:B------:R-:W-:Y:S01]  /*15da0*/  IMAD.X R9, R17, 0x1, R0.reuse, P6 ;  /* 0x0000000111097824 */ /* 0x100fe200030e0600 */
[CC--:B------:R-:W-:Y:S01]  /*15db0*/  IADD3 R16, P6, R19.reuse, R3.reuse, RZ ;  /* 0x0000000313107210 */ /* 0x0c0fe20007fde0ff */
[----:B------:R-:W-:Y:S01]  /*15dc0*/  VIADD R19, R19, UR4 ;  /* 0x0000000413137c36 */ /* 0x000fe20008000000 */
[----:B------:R-:W-:Y:S01]  /*15dd0*/  ULDC UR4, c[0x0][0x248] ;  /* 0x0000920000047ab9 */ /* 0x000fe20000000800 */
[----:B------:R-:W-:Y:S01]  /*15de0*/  VIADD R12, R12, 0x7f ;  /* 0x0000007f0c0c7836 */ /* 0x000fe20000000000 */
[----:B------:R0:W-:Y:S01]  /*15df0*/  @P5 STG.E.U8 desc[UR14][R8.64], R23 ;  /* 0x0000001708005986 */ /* 0x0001e2000c10110e */
[----:B------:R-:W-:Y:S01]  /*15e00*/  IMAD.X R17, R17, 0x1, R25, P6 ;  /* 0x0000000111117824 */ /* 0x000fe200030e0619 */
[----:B------:R-:W-:Y:S01]  /*15e10*/  ISETP.LT.AND P5, PT, R13, UR5, !P2 ;  /* 0x000000050d007c0c */ /* 0x000fe2000d7a1270 */
[----:B------:R-:W-:Y:S01]  /*15e20*/  ULDC UR5, c[0x0][0x228] ;  /* 0x00008a0000057ab9 */ /* 0x000fe20000000800 */
[----:B------:R-:W-:Y:S01]  /*15e30*/  SHF.R.S32.HI R18, RZ, 0x1f, R19 ;  /* 0x0000001fff127819 */ /* 0x000fe20000011413 */
[C---:B------:R-:W-:Y:S01]  /*15e40*/  VIADD R15, R19.reuse, UR4 ;  /* 0x00000004130f7c36 */ /* 0x040fe20008000000 */
[----:B------:R2:W-:Y:S01]  /*15e50*/  @P0 STG.E.U8 desc[UR14][R16.64], R21 ;  /* 0x0000001510000986 */ /* 0x0005e2000c10110e */
[----:B-1----:R-:W-:Y:S01]  /*15e60*/  IADD3 R10, P0, R19, R2, RZ ;  /* 0x00000002130a7210 */ /* 0x002fe20007f1e0ff */
[----:B------:R-:W-:Y:S01]  /*15e70*/  ULDC UR4, c[0x0][0x248] ;  /* 0x0000920000047ab9 */ /* 0x000fe20000000800 */
[----:B------:R-:W-:Y:S01]  /*15e80*/  ISETP.LT.AND P2, PT, R14, UR5, !P2 ;  /* 0x000000050e007c0c */ /* 0x000fe2000d741270 */
[----:B------:R-:W-:Y:S01]  /*15e90*/  ULDC UR5, c[0x0][0x228] ;  /* 0x00008a0000057ab9 */ /* 0x000fe20000000800 */
[----:B------:R-:W-:Y:S01]  /*15ea0*/  ISETP.LT.AND P6, PT, R13, UR6, !P4 ;  /* 0x000000060d007c0c */ /* 0x000fe2000e7c1270 */
[----:B------:R-:W-:Y:S01]  /*15eb0*/  IMAD.X R11, R18, 0x1, R0, P0 ;  /* 0x00000001120b7824 */ /* 0x000fe200000e0600 */
[----:B0-----:R-:W-:Y:S01]  /*15ec0*/  PRMT R23, R5, 0x7770, RZ ;  /* 0x0000777005177816 */ /* 0x001fe200000000ff */
[----:B------:R-:W-:Y:S01]  /*15ed0*/  ULDC UR6, c[0x0][0x228] ;  /* 0x00008a0000067ab9 */ /* 0x000fe20000000800 */
[----:B------:R-:W-:-:S02]  /*15ee0*/  IADD3 R8, P0, R19, R3, RZ ;  /* 0x0000000313087210 */ /* 0x000fc40007f1e0ff */
[----:B------:R-:W-:Y:S01]  /*15ef0*/  SHF.R.S32.HI R20, RZ, 0x1f, R15 ;  /* 0x0000001fff147819 */ /* 0x000fe2000001140f */
[----:B------:R0:W-:Y:S01]  /*15f00*/  @P5 STG.E.U8 desc[UR14][R10.64], R23 ;  /* 0x000000170a005986 */ /* 0x0001e2000c10110e */
[----:B--2---:R-:W-:Y:S01]  /*15f10*/  IADD3 R16, P5, R15, R2, RZ ;  /* 0x000000020f107210 */ /* 0x004fe20007fbe0ff */
[--C-:B------:R-:W-:Y:S01]  /*15f20*/  IMAD.X R9, R18, 0x1, R25.reuse, P0 ;  /* 0x0000000112097824 */ /* 0x100fe200000e0619 */
[----:B------:R-:W-:Y:S01]  /*15f30*/  PRMT R21, R5, 0x7771, RZ ;  /* 0x0000777105157816 */ /* 0x000fe200000000ff */
[----:B------:R-:W-:Y:S01]  /*15f40*/  VIADD R18, R15, UR4 ;  /* 0x000000040f127c36 */ /* 0x000fe20008000000 */
[----:B------:R-:W-:Y:S01]  /*15f50*/  PRMT R19, R5, 0x7772, RZ ;  /* 0x0000777205137816 */ /* 0x000fe200000000ff */
[----:B------:R-:W-:Y:S01]  /*15f60*/  IMAD.X R17, R20, 0x1, R0, P5 ;  /* 0x0000000114117824 */ /* 0x000fe200028e0600 */
[C---:B------:R-:W-:Y:S01]  /*15f70*/  ISETP.LT.AND P4, PT, R14.reuse, UR5, !P4 ;  /* 0x000000050e007c0c */ /* 0x040fe2000e781270 */
[----:B------:R1:W-:Y:S01]  /*15f80*/  @P2 STG.E.U8 desc[UR14][R8.64], R21 ;  /* 0x0000001508002986 */ /* 0x0003e2000c10110e */
[----:B------:R-:W-:Y:S01]  /*15f90*/  ISETP.LT.AND P5, PT, R13, UR6, !P3 ;  /* 0x000000060d007c0c */ /* 0x000fe2000dfa1270 */
[----:B------:R-:W-:Y:S01]  /*15fa0*/  ULDC UR4, c[0x0][0x248] ;  /* 0x0000920000047ab9 */ /* 0x000fe20000000800 */
[----:B------:R-:W-:Y:S01]  /*15fb0*/  ISETP.LT.AND P3, PT, R14, UR7, !P3 ;  /* 0x000000070e007c0c */ /* 0x000fe2000df61270 */
[----:B------:R2:W-:Y:S01]  /*15fc0*/  @P6 STG.E.U8 desc[UR14][R16.64], R19 ;  /* 0x0000001310006986 */ /* 0x0005e2000c10110e */
[----:B0-----:R-:W-:Y:S01]  /*15fd0*/  IADD3 R10, P6, R15, R3, RZ ;  /* 0x000000030f0a7210 */ /* 0x001fe20007fde0ff */
[----:B------:R-:W-:Y:S01]  /*15fe0*/  ULDC UR5, c[0x0][0x248] ;  /* 0x0000920000057ab9 */ /* 0x000fe20000000800 */
[----:B------:R-:W-:Y:S01]  /*15ff0*/  ISETP.GE.AND P0, PT, R4, UR23, PT ;  /* 0x0000001704007c0c */ /* 0x000fe2000bf06270 */
[----:B------:R-:W-:Y:S01]  /*16000*/  ULDC UR6, c[0x0][0x228] ;  /* 0x00008a0000067ab9 */ /* 0x000fe20000000800 */
[----:B------:R-:W-:Y:S01]  /*16010*/  PRMT R15, R6, 0x7770, RZ ;  /* 0x00007770060f7816 */ /* 0x000fe200000000ff */
[----:B------:R-:W-:Y:S01]  /*16020*/  IMAD.X R11, R20, 0x1, R25, P6 ;  /* 0x00000001140b7824 */ /* 0x000fe200030e0619 */
[----:B------:R-:W-:Y:S01]  /*16030*/  ISETP.GE.AND P6, PT, R12, UR27, PT ;  /* 0x0000001b0c007c0c */ /* 0x000fe2000bfc6270 */
[----:B------:R-:W-:Y:S01]  /*16040*/  ULDC UR7, c[0x0][0x228] ;  /* 0x00008a0000077ab9 */ /* 0x000fe20000000800 */
[----:B-1----:R-:W-:-:S02]  /*16050*/  SHF.R.S32.HI R21, RZ, 0x1f, R18 ;  /* 0x0000001fff157819 */ /* 0x002fc40000011412 */
[----:B------:R-:W-:Y:S02]  /*16060*/  IADD3 R8, P2, R18, R2, RZ ;  /* 0x0000000212087210 */ /* 0x000fe40007f5e0ff */
[----:B--2---:R-:W-:Y:S02]  /*16070*/  PRMT R19, R5, 0x7773, RZ ;  /* 0x0000777305137816 */ /* 0x004fe400000000ff */
[----:B------:R-:W-:Y:S01]  /*16080*/  PRMT R17, R6, 0x7771, RZ ;  /* 0x0000777106117816 */ /* 0x000fe200000000ff */
[----:B------:R-:W-:Y:S01]  /*16090*/  IMAD.X R9, R21, 0x1, R0, P2 ;  /* 0x0000000115097824 */ /* 0x000fe200010e0600 */
[C---:B------:R-:W-:Y:S01]  /*160a0*/  IADD3 R4, P2, R18.reuse, R3, RZ ;  /* 0x0000000312047210 */ /* 0x040fe20007f5e0ff */
[----:B------:R-:W-:Y:S01]  /*160b0*/  VIADD R18, R18, UR4 ;  /* 0x0000000412127c36 */ /* 0x000fe20008000000 */
[----:B------:R0:W-:Y:S01]  /*160c0*/  @P4 STG.E.U8 desc[UR14][R10.64], R19 ;  /* 0x000000130a004986 */ /* 0x0001e2000c10110e */
[----:B------:R-:W-:Y:S01]  /*160d0*/  ULDC UR4, c[0x0][0x248] ;  /* 0x0000920000047ab9 */ /* 0x000fe20000000800 */
[----:B------:R-:W-:Y:S01]  /*160e0*/  ISETP.LT.AND P4, PT, R13, UR7, !P0 ;  /* 0x000000070d007c0c */ /* 0x000fe2000c781270 */
[----:B------:R-:W-:Y:S01]  /*160f0*/  IMAD.X R5, R21, 0x1, R25, P2 ;  /* 0x0000000115057824 */ /* 0x000fe200010e0619 */
[----:B------:R1:W-:Y:S01]  /*16100*/  @P5 STG.E.U8 desc[UR14][R8.64], R15 ;  /* 0x0000000f08005986 */ /* 0x0003e2000c10110e */
[----:B------:R-:W-:-:S02]  /*16110*/  SHF.R.S32.HI R16, RZ, 0x1f, R18 ;  /* 0x0000001fff107819 */ /* 0x000fc40000011412 */
[----:B------:R-:W-:Y:S01]  /*16120*/  ISETP.LT.AND P5, PT, R13, UR6, !P1 ;  /* 0x000000060d007c0c */ /* 0x000fe2000cfa1270 */
[----:B------:R2:W-:Y:S01]  /*16130*/  @P3 STG.E.U8 desc[UR14][R4.64], R17 ;  /* 0x0000001104003986 */ /* 0x0005e2000c10110e */
[----:B------:R-:W-:Y:S02]  /*16140*/  PRMT R23, R6, 0x7773, RZ ;  /* 0x0000777306177816 */ /* 0x000fe400000000ff */
[C---:B------:R-:W-:Y:S02]  /*16150*/  PRMT R21, R7.reuse, 0x7771, RZ ;  /* 0x0000777107157816 */ /* 0x040fe400000000ff */
[C---:B0-----:R-:W-:Y:S02]  /*16160*/  IADD3 R10, P2, R18.reuse, R2, RZ ;  /* 0x00000002120a7210 */ /* 0x041fe40007f5e0ff */
[----:B------:R-:W-:Y:S01]  /*16170*/  PRMT R19, R7, 0x7772, RZ ;  /* 0x0000777207137816 */ /* 0x000fe200000000ff */
[----:B-1----:R-:W-:Y:S01]  /*16180*/  VIADD R15, R18, UR5 ;  /* 0x00000005120f7c36 */ /* 0x002fe20008000000 */
[----:B------:R-:W-:Y:S01]  /*16190*/  ULDC UR5, c[0x0][0x228] ;  /* 0x00008a0000057ab9 */ /* 0x000fe20000000800 */
[----:B------:R-:W-:Y:S01]  /*161a0*/  IMAD.X R11, R16, 0x1, R0, P2 ;  /* 0x00000001100b7824 */ /* 0x000fe200010e0600 */
[----:B------:R-:W-:Y:S01]  /*161b0*/  ISETP.LT.AND P0, PT, R14, UR5, !P0 ;  /* 0x000000050e007c0c */ /* 0x000fe2000c701270 */
[----:B------:R-:W-:Y:S01]  /*161c0*/  VIADD R12, R15, UR4 ;  /* 0x000000040f0c7c36 */ /* 0x000fe20008000000 */
[----:B--2---:R-:W-:Y:S01]  /*161d0*/  IADD3 R4, P3, R18, R3, RZ ;  /* 0x0000000312047210 */ /* 0x004fe20007f7e0ff */
[----:B------:R-:W-:Y:S01]  /*161e0*/  ULDC UR4, c[0x0][0x228] ;  /* 0x00008a0000047ab9 */ /* 0x000fe20000000800 */
[----:B------:R-:W-:-:S02]  /*161f0*/  SHF.R.S32.HI R18, RZ, 0x1f, R15 ;  /* 0x0000001fff127819 */ /* 0x000fc4000001140f */
[-C--:B------:R-:W-:Y:S01]  /*16200*/  IADD3 R8, P2, R15, R2.reuse, RZ ;  /* 0x000000020f087210 */ /* 0x080fe20007f5e0ff */
[--C-:B------:R-:W-:Y:S01]  /*16210*/  IMAD.X R5, R16, 0x1, R25.reuse, P3 ;  /* 0x0000000110057824 */ /* 0x100fe200018e0619 */
[----:B------:R-:W-:Y:S02]  /*16220*/  IADD3 R16, P3, R12, R2, RZ ;  /* 0x000000020c107210 */ /* 0x000fe40007f7e0ff */
[----:B------:R-:W-:Y:S01]  /*16230*/  SHF.R.S32.HI R2, RZ, 0x1f, R12 ;  /* 0x0000001fff027819 */ /* 0x000fe2000001140c */
[--C-:B------:R-:W-:Y:S01]  /*16240*/  IMAD.X R9, R18, 0x1, R0.reuse, P2 ;  /* 0x0000000112097824 */ /* 0x100fe200010e0600 */
[-C--:B------:R-:W-:Y:S02]  /*16250*/  IADD3 R12, P2, R12, R3.reuse, RZ ;  /* 0x000000030c0c7210 */ /* 0x080fe40007f5e0ff */
[----:B------:R-:W-:Y:S01]  /*16260*/  ISETP.LT.AND P1, PT, R14, UR4, !P1 ;  /* 0x000000040e007c0c */ /* 0x000fe2000cf21270 */
[C---:B------:R-:W-:Y:S01]  /*16270*/  IMAD.X R17, R2.reuse, 0x1, R0, P3 ;  /* 0x0000000102117824 */ /* 0x040fe200018e0600 */
[----:B------:R-:W-:Y:S01]  /*16280*/  ISETP.LT.AND P3, PT, R13, UR8, !P6 ;  /* 0x000000080d007c0c */ /* 0x000fe2000f761270 */
[----:B------:R-:W-:Y:S01]  /*16290*/  IMAD.X R13, R2, 0x1, R25, P2 ;  /* 0x00000001020d7824 */ /* 0x000fe200010e0619 */
[----:B------:R-:W-:Y:S01]  /*162a0*/  IADD3 R2, P2, R15, R3, RZ ;  /* 0x000000030f027210 */ /* 0x000fe20007f5e0ff */
[----:B------:R-:W-:Y:S01]  /*162b0*/  ULDC UR4, c[0x0][0x228] ;  /* 0x00008a0000047ab9 */ /* 0x000fe20000000800 */
[----:B------:R-:W-:-:S02]  /*162c0*/  PRMT R15, R7, 0x7773, RZ ;  /* 0x00007773070f7816 */ /* 0x000fc400000000ff */
[----:B------:R-:W-:Y:S01]  /*162d0*/  ISETP.LT.AND P6, PT, R14, UR4, !P6 ;  /* 0x000000040e007c0c */ /* 0x000fe2000f7c1270 */
[----:B------:R-:W-:Y:S01]  /*162e0*/  IMAD.X R3, R18, 0x1, R25, P2 ;  /* 0x0000000112037824 */ /* 0x000fe200010e0619 */
[----:B------:R-:W-:Y:S02]  /*162f0*/  PRMT R25, R6, 0x7772, RZ ;  /* 0x0000777206197816 */ /* 0x000fe400000000ff */
[----:B------:R-:W-:-:S03]  /*16300*/  PRMT R7, R7, 0x7770, RZ ;  /* 0x0000777007077816 */ /* 0x000fc600000000ff */
[----:B------:R0:W-:Y:S04]  /*16310*/  @P5 STG.E.U8 desc[UR14][R10.64], R25 ;  /* 0x000000190a005986 */ /* 0x0001e8000c10110e */
[----:B------:R0:W-:Y:S04]  /*16320*/  @P1 STG.E.U8 desc[UR14][R4.64], R23 ;  /* 0x0000001704001986 */ /* 0x0001e8000c10110e */
[----:B------:R0:W-:Y:S04]  /*16330*/  @P4 STG.E.U8 desc[UR14][R8.64], R7 ;  /* 0x0000000708004986 */ /* 0x0001e8000c10110e */
[----:B------:R0:W-:Y:S04]  /*16340*/  @P0 STG.E.U8 desc[UR14][R2.64], R21 ;  /* 0x0000001502000986 */ /* 0x0001e8000c10110e */
[----:B------:R0:W-:Y:S01]  /*16350*/  @P3 STG.E.U8 desc[UR14][R16.64], R19 ;  /* 0x0000001310003986 */ /* 0x0001e2000c10110e */
[----:B------:R-:W-:Y:S05]  /*16360*/  @!P6 EXIT ;  /* 0x000000000000e94d */ /* 0x000fea0003800000 */
[----:B------:R-:W-:Y:S01]  /*16370*/  STG.E.U8 desc[UR14][R12.64], R15 ;  /* 0x0000000f0c007986 */ /* 0x000fe2000c10110e */
[----:B------:R-:W-:Y:S05]  /*16380*/  EXIT ;  /* 0x000000000000794d */ /* 0x000fea0003800000 */
.L_x_2:
[----:B------:R-:W-:-:S00]  /*16390*/  BRA `(.L_x_2) ;  /* 0xfffffffc00fc7947 */ /* 0x000fc0000383ffff */
[----:B------:R-:W-:-:S00]  /*163a0*/  NOP ;  /* 0x0000000000007918 */ /* 0x000fc00000000000 */
        /* <DEDUP_REMOVED lines=13> */
.L_x_3:


//--------------------- .nv.shared.matmul_kernel  --------------------------
	.section	.nv.shared.matmul_kernel,"aw",@nobits
	.sectionflags	@""
	.align	16
	.zero		1024


//--------------------- .nv.shared.reserved.0     --------------------------
	.section	.nv.shared.reserved.0,"aw",@nobits
	.weak		__nv_reservedSMEM_offset_0_alias
	.size		__nv_reservedSMEM_offset_0_alias, 0, 0
	.other		__nv_reservedSMEM_offset_0_alias,@"STO_CUDA_RESERVED_SHARED STV_DEFAULT"
__nv_reservedSMEM_offset_0_alias:
	.zero		0


//--------------------- .nv.constant0.matmul_kernel --------------------------
	.section	.nv.constant0.matmul_kernel,"a",@progbits
	.sectionflags	@""
	.align	4
.nv.constant0.matmul_kernel:
	.zero		608


//--------------------- SYMBOLS --------------------------

	.type		.nv.reservedSmem.offset0,@object
	.size		.nv.reservedSmem.offset0,0x4
